	.target	sm_90a

	.elftype	@"ET_EXEC"


//--------------------- .note.nv.tkinfo           --------------------------
	.section	.note.nv.tkinfo,"",@"SHT_NOTE"
	.sectionflags	@"SHF_NOTE_NV_TKINFO"
	.tkinfo
        /*0018*/ 	.word	0x00000002
        /*0030*/ 	.string	""
        /*0030*/ 	.string	"ptxas"
        /*0030*/ 	.string	"Cuda compilation tools, release 13.0, V13.0.88"
        /*0030*/ 	.string	"Build cuda_13.0.r13.0/compiler.36424714_0"
        /*0030*/ 	.string	"-arch sm_90a -m 64 "



//--------------------- .note.nv.cuinfo           --------------------------
	.section	.note.nv.cuinfo,"",@"SHT_NOTE"
	.sectionflags	@"SHF_NOTE_NV_CUINFO"
        /*0018*/ 	.short	0x0002
        /*001a*/ 	.short	0x005a
        /*001c*/ 	.short	0x0082
	.zero		2


//--------------------- .nv.info                  --------------------------
	.section	.nv.info,"",@"SHT_CUDA_INFO"
	.align	4


	//----- nvinfo : EIATTR_REGCOUNT
	.align		4
        /*0000*/ 	.byte	0x04, 0x2f
        /*0002*/ 	.short	(.L_38 - .L_37)
	.align		4
.L_37:
        /*0004*/ 	.word	index@(_ZN2at6native63_GLOBAL__N__11d61d08_30_DistributionLogNormalKernel_cu_e7567be543distribution_elementwise_grid_stride_kernelIdLi2EZNS0_9templates4cuda20normal_and_transformIddPNS_17CUDAGeneratorImplEZZZNS4_17log_normal_kernelIS7_EEvRNS_18TensorIteratorBaseEddT_ENKUlvE_clEvENKUlvE_clEvEUldE_EEvSA_T1_T2_EUlP24curandStatePhilox4_32_10E_ZNS1_27distribution_nullary_kernelIdd7double2S7_SJ_SE_EEvSA_SG_RKT3_T4_EUlidE_EEvlNS_15PhiloxCudaStateESF_SG_)
        /*0008*/ 	.word	0x00000036


	//----- nvinfo : EIATTR_FRAME_SIZE
	.align		4
.L_38:
        /*000c*/ 	.byte	0x04, 0x11
        /*000e*/ 	.short	(.L_40 - .L_39)
	.align		4
.L_39:
        /*0010*/ 	.word	index@($__internal_23_$__cuda_sm20_dsqrt_rn_f64_mediumpath_v1)
        /*0014*/ 	.word	0x00000000


	//----- nvinfo : EIATTR_FRAME_SIZE
	.align		4
.L_40:
        /*0018*/ 	.byte	0x04, 0x11
        /*001a*/ 	.short	(.L_42 - .L_41)
	.align		4
.L_41:
        /*001c*/ 	.word	index@($__internal_22_$__cuda_sm20_div_s64)
        /*0020*/ 	.word	0x00000000


	//----- nvinfo : EIATTR_FRAME_SIZE
	.align		4
.L_42:
        /*0024*/ 	.byte	0x04, 0x11
        /*0026*/ 	.short	(.L_44 - .L_43)
	.align		4
.L_43:
        /*0028*/ 	.word	index@(_ZN2at6native63_GLOBAL__N__11d61d08_30_DistributionLogNormalKernel_cu_e7567be543distribution_elementwise_grid_stride_kernelIdLi2EZNS0_9templates4cuda20normal_and_transformIddPNS_17CUDAGeneratorImplEZZZNS4_17log_normal_kernelIS7_EEvRNS_18TensorIteratorBaseEddT_ENKUlvE_clEvENKUlvE_clEvEUldE_EEvSA_T1_T2_EUlP24curandStatePhilox4_32_10E_ZNS1_27distribution_nullary_kernelIdd7double2S7_SJ_SE_EEvSA_SG_RKT3_T4_EUlidE_EEvlNS_15PhiloxCudaStateESF_SG_)
        /*002c*/ 	.word	0x00000000


	//----- nvinfo : EIATTR_REGCOUNT
	.align		4
.L_44:
        /*0030*/ 	.byte	0x04, 0x2f
        /*0032*/ 	.short	(.L_46 - .L_45)
	.align		4
.L_45:
        /*0034*/ 	.word	index@(_ZN2at6native63_GLOBAL__N__11d61d08_30_DistributionLogNormalKernel_cu_e7567be543distribution_elementwise_grid_stride_kernelIdLi2EZNS0_9templates4cuda20normal_and_transformIddPNS_17CUDAGeneratorImplEZZZNS4_17log_normal_kernelIS7_EEvRNS_18TensorIteratorBaseEddT_ENKUlvE_clEvENKUlvE_clEvEUldE_EEvSA_T1_T2_EUlP24curandStatePhilox4_32_10E_ZNS1_27distribution_nullary_kernelIdd7double2S7_SJ_SE_EEvSA_SG_RKT3_T4_EUlidE0_EEvlNS_15PhiloxCudaStateESF_SG_)
        /*0038*/ 	.word	0x00000038


	//----- nvinfo : EIATTR_FRAME_SIZE
	.align		4
.L_46:
        /*003c*/ 	.byte	0x04, 0x11
        /*003e*/ 	.short	(.L_48 - .L_47)
	.align		4
.L_47:
        /*0040*/ 	.word	index@($__internal_21_$__cuda_sm20_dsqrt_rn_f64_mediumpath_v1)
        /*0044*/ 	.word	0x00000000


	//----- nvinfo : EIATTR_FRAME_SIZE
	.align		4
.L_48:
        /*0048*/ 	.byte	0x04, 0x11
        /*004a*/ 	.short	(.L_50 - .L_49)
	.align		4
.L_49:
        /*004c*/ 	.word	index@($__internal_20_$__cuda_sm20_div_s64)
        /*0050*/ 	.word	0x00000000


	//----- nvinfo : EIATTR_FRAME_SIZE
	.align		4
.L_50:
        /*0054*/ 	.byte	0x04, 0x11
        /*0056*/ 	.short	(.L_52 - .L_51)
	.align		4
.L_51:
        /*0058*/ 	.word	index@(_ZN2at6native63_GLOBAL__N__11d61d08_30_DistributionLogNormalKernel_cu_e7567be543distribution_elementwise_grid_stride_kernelIdLi2EZNS0_9templates4cuda20normal_and_transformIddPNS_17CUDAGeneratorImplEZZZNS4_17log_normal_kernelIS7_EEvRNS_18TensorIteratorBaseEddT_ENKUlvE_clEvENKUlvE_clEvEUldE_EEvSA_T1_T2_EUlP24curandStatePhilox4_32_10E_ZNS1_27distribution_nullary_kernelIdd7double2S7_SJ_SE_EEvSA_SG_RKT3_T4_EUlidE0_EEvlNS_15PhiloxCudaStateESF_SG_)
        /*005c*/ 	.word	0x00000000


	//----- nvinfo : EIATTR_REGCOUNT
	.align		4
.L_52:
        /*0060*/ 	.byte	0x04, 0x2f
        /*0062*/ 	.short	(.L_54 - .L_53)
	.align		4
.L_53:
        /*0064*/ 	.word	index@(_ZN2at6native63_GLOBAL__N__11d61d08_30_DistributionLogNormalKernel_cu_e7567be543distribution_elementwise_grid_stride_kernelIdLi2EZNS0_9templates4cuda20normal_and_transformIddPNS_17CUDAGeneratorImplEZZZNS4_17log_normal_kernelIS7_EEvRNS_18TensorIteratorBaseEddT_ENKUlvE_clEvENKUlvE_clEvEUldE_EEvSA_T1_T2_EUlP24curandStatePhilox4_32_10E0_ZNS1_27distribution_nullary_kernelIdd6float4S7_SJ_SE_EEvSA_SG_RKT3_T4_EUlidE_EEvlNS_15PhiloxCudaStateESF_SG_)
        /*0068*/ 	.word	0x0000002d


	//----- nvinfo : EIATTR_FRAME_SIZE
	.align		4
.L_54:
        /*006c*/ 	.byte	0x04, 0x11
        /*006e*/ 	.short	(.L_56 - .L_55)
	.align		4
.L_55:
        /*0070*/ 	.word	index@($__internal_19_$__cuda_sm20_div_s64)
        /*0074*/ 	.word	0x00000000


	//----- nvinfo : EIATTR_FRAME_SIZE
	.align		4
.L_56:
        /*0078*/ 	.byte	0x04, 0x11
        /*007a*/ 	.short	(.L_58 - .L_57)
	.align		4
.L_57:
        /*007c*/ 	.word	index@(_ZN2at6native63_GLOBAL__N__11d61d08_30_DistributionLogNormalKernel_cu_e7567be543distribution_elementwise_grid_stride_kernelIdLi2EZNS0_9templates4cuda20normal_and_transformIddPNS_17CUDAGeneratorImplEZZZNS4_17log_normal_kernelIS7_EEvRNS_18TensorIteratorBaseEddT_ENKUlvE_clEvENKUlvE_clEvEUldE_EEvSA_T1_T2_EUlP24curandStatePhilox4_32_10E0_ZNS1_27distribution_nullary_kernelIdd6float4S7_SJ_SE_EEvSA_SG_RKT3_T4_EUlidE_EEvlNS_15PhiloxCudaStateESF_SG_)
        /*0080*/ 	.word	0x00000000


	//----- nvinfo : EIATTR_REGCOUNT
	.align		4
.L_58:
        /*0084*/ 	.byte	0x04, 0x2f
        /*0086*/ 	.short	(.L_60 - .L_59)
	.align		4
.L_59:
        /*0088*/ 	.word	index@(_ZN2at6native63_GLOBAL__N__11d61d08_30_DistributionLogNormalKernel_cu_e7567be543distribution_elementwise_grid_stride_kernelIdLi2EZNS0_9templates4cuda20normal_and_transformIddPNS_17CUDAGeneratorImplEZZZNS4_17log_normal_kernelIS7_EEvRNS_18TensorIteratorBaseEddT_ENKUlvE_clEvENKUlvE_clEvEUldE_EEvSA_T1_T2_EUlP24curandStatePhilox4_32_10E0_ZNS1_27distribution_nullary_kernelIdd6float4S7_SJ_SE_EEvSA_SG_RKT3_T4_EUlidE0_EEvlNS_15PhiloxCudaStateESF_SG_)
        /*008c*/ 	.word	0x0000002f


	//----- nvinfo : EIATTR_FRAME_SIZE
	.align		4
.L_60:
        /*0090*/ 	.byte	0x04, 0x11
        /*0092*/ 	.short	(.L_62 - .L_61)
	.align		4
.L_61:
        /*0094*/ 	.word	index@($__internal_18_$__cuda_sm20_div_s64)
        /*0098*/ 	.word	0x00000000


	//----- nvinfo : EIATTR_FRAME_SIZE
	.align		4
.L_62:
        /*009c*/ 	.byte	0x04, 0x11
        /*009e*/ 	.short	(.L_64 - .L_63)
	.align		4
.L_63:
        /*00a0*/ 	.word	index@(_ZN2at6native63_GLOBAL__N__11d61d08_30_DistributionLogNormalKernel_cu_e7567be543distribution_elementwise_grid_stride_kernelIdLi2EZNS0_9templates4cuda20normal_and_transformIddPNS_17CUDAGeneratorImplEZZZNS4_17log_normal_kernelIS7_EEvRNS_18TensorIteratorBaseEddT_ENKUlvE_clEvENKUlvE_clEvEUldE_EEvSA_T1_T2_EUlP24curandStatePhilox4_32_10E0_ZNS1_27distribution_nullary_kernelIdd6float4S7_SJ_SE_EEvSA_SG_RKT3_T4_EUlidE0_EEvlNS_15PhiloxCudaStateESF_SG_)
        /*00a4*/ 	.word	0x00000000


	//----- nvinfo : EIATTR_REGCOUNT
	.align		4
.L_64:
        /*00a8*/ 	.byte	0x04, 0x2f
        /*00aa*/ 	.short	(.L_66 - .L_65)
	.align		4
.L_65:
        /*00ac*/ 	.word	index@(_ZN2at6native63_GLOBAL__N__11d61d08_30_DistributionLogNormalKernel_cu_e7567be543distribution_elementwise_grid_stride_kernelIfLi4EZNS0_9templates4cuda20normal_and_transformIffPNS_17CUDAGeneratorImplEZZZNS4_17log_normal_kernelIS7_EEvRNS_18TensorIteratorBaseEddT_ENKUlvE_clEvENKUlvE0_clEvEUlfE_EEvSA_T1_T2_EUlP24curandStatePhilox4_32_10E_ZNS1_27distribution_nullary_kernelIff7double2S7_SJ_SE_EEvSA_SG_RKT3_T4_EUlifE_EEvlNS_15PhiloxCudaStateESF_SG_)
        /*00b0*/ 	.word	0x00000036


	//----- nvinfo : EIATTR_FRAME_SIZE
	.align		4
.L_66:
        /*00b4*/ 	.byte	0x04, 0x11
        /*00b6*/ 	.short	(.L_68 - .L_67)
	.align		4
.L_67:
        /*00b8*/ 	.word	index@($__internal_17_$__cuda_sm20_dsqrt_rn_f64_mediumpath_v1)
        /*00bc*/ 	.word	0x00000000


	//----- nvinfo : EIATTR_FRAME_SIZE
	.align		4
.L_68:
        /*00c0*/ 	.byte	0x04, 0x11
        /*00c2*/ 	.short	(.L_70 - .L_69)
	.align		4
.L_69:
        /*00c4*/ 	.word	index@($__internal_16_$__cuda_sm20_div_s64)
        /*00c8*/ 	.word	0x00000000


	//----- nvinfo : EIATTR_FRAME_SIZE
	.align		4
.L_70:
        /*00cc*/ 	.byte	0x04, 0x11
        /*00ce*/ 	.short	(.L_72 - .L_71)
	.align		4
.L_71:
        /*00d0*/ 	.word	index@(_ZN2at6native63_GLOBAL__N__11d61d08_30_DistributionLogNormalKernel_cu_e7567be543distribution_elementwise_grid_stride_kernelIfLi4EZNS0_9templates4cuda20normal_and_transformIffPNS_17CUDAGeneratorImplEZZZNS4_17log_normal_kernelIS7_EEvRNS_18TensorIteratorBaseEddT_ENKUlvE_clEvENKUlvE0_clEvEUlfE_EEvSA_T1_T2_EUlP24curandStatePhilox4_32_10E_ZNS1_27distribution_nullary_kernelIff7double2S7_SJ_SE_EEvSA_SG_RKT3_T4_EUlifE_EEvlNS_15PhiloxCudaStateESF_SG_)
        /*00d4*/ 	.word	0x00000000


	//----- nvinfo : EIATTR_REGCOUNT
	.align		4
.L_72:
        /*00d8*/ 	.byte	0x04, 0x2f
        /*00da*/ 	.short	(.L_74 - .L_73)
	.align		4
.L_73:
        /*00dc*/ 	.word	index@(_ZN2at6native63_GLOBAL__N__11d61d08_30_DistributionLogNormalKernel_cu_e7567be543distribution_elementwise_grid_stride_kernelIfLi4EZNS0_9templates4cuda20normal_and_transformIffPNS_17CUDAGeneratorImplEZZZNS4_17log_normal_kernelIS7_EEvRNS_18TensorIteratorBaseEddT_ENKUlvE_clEvENKUlvE0_clEvEUlfE_EEvSA_T1_T2_EUlP24curandStatePhilox4_32_10E_ZNS1_27distribution_nullary_kernelIff7double2S7_SJ_SE_EEvSA_SG_RKT3_T4_EUlifE0_EEvlNS_15PhiloxCudaStateESF_SG_)
        /*00e0*/ 	.word	0x00000038


	//----- nvinfo : EIATTR_FRAME_SIZE
	.align		4
.L_74:
        /*00e4*/ 	.byte	0x04, 0x11
        /*00e6*/ 	.short	(.L_76 - .L_75)
	.align		4
.L_75:
        /*00e8*/ 	.word	index@($__internal_15_$__cuda_sm20_dsqrt_rn_f64_mediumpath_v1)
        /*00ec*/ 	.word	0x00000000


	//----- nvinfo : EIATTR_FRAME_SIZE
	.align		4
.L_76:
        /*00f0*/ 	.byte	0x04, 0x11
        /*00f2*/ 	.short	(.L_78 - .L_77)
	.align		4
.L_77:
        /*00f4*/ 	.word	index@($__internal_14_$__cuda_sm20_div_s64)
        /*00f8*/ 	.word	0x00000000


	//----- nvinfo : EIATTR_FRAME_SIZE
	.align		4
.L_78:
        /*00fc*/ 	.byte	0x04, 0x11
        /*00fe*/ 	.short	(.L_80 - .L_79)
	.align		4
.L_79:
        /*0100*/ 	.word	index@(_ZN2at6native63_GLOBAL__N__11d61d08_30_DistributionLogNormalKernel_cu_e7567be543distribution_elementwise_grid_stride_kernelIfLi4EZNS0_9templates4cuda20normal_and_transformIffPNS_17CUDAGeneratorImplEZZZNS4_17log_normal_kernelIS7_EEvRNS_18TensorIteratorBaseEddT_ENKUlvE_clEvENKUlvE0_clEvEUlfE_EEvSA_T1_T2_EUlP24curandStatePhilox4_32_10E_ZNS1_27distribution_nullary_kernelIff7double2S7_SJ_SE_EEvSA_SG_RKT3_T4_EUlifE0_EEvlNS_15PhiloxCudaStateESF_SG_)
        /*0104*/ 	.word	0x00000000


	//----- nvinfo : EIATTR_REGCOUNT
	.align		4
.L_80:
        /*0108*/ 	.byte	0x04, 0x2f
        /*010a*/ 	.short	(.L_82 - .L_81)
	.align		4
.L_81:
        /*010c*/ 	.word	index@(_ZN2at6native63_GLOBAL__N__11d61d08_30_DistributionLogNormalKernel_cu_e7567be543distribution_elementwise_grid_stride_kernelIfLi4EZNS0_9templates4cuda20normal_and_transformIffPNS_17CUDAGeneratorImplEZZZNS4_17log_normal_kernelIS7_EEvRNS_18TensorIteratorBaseEddT_ENKUlvE_clEvENKUlvE0_clEvEUlfE_EEvSA_T1_T2_EUlP24curandStatePhilox4_32_10E0_ZNS1_27distribution_nullary_kernelIff6float4S7_SJ_SE_EEvSA_SG_RKT3_T4_EUlifE_EEvlNS_15PhiloxCudaStateESF_SG_)
        /*0110*/ 	.word	0x00000035


	//----- nvinfo : EIATTR_FRAME_SIZE
	.align		4
.L_82:
        /*0114*/ 	.byte	0x04, 0x11
        /*0116*/ 	.short	(.L_84 - .L_83)
	.align		4
.L_83:
        /*0118*/ 	.word	index@($__internal_13_$__cuda_sm20_div_s64)
        /*011c*/ 	.word	0x00000000


	//----- nvinfo : EIATTR_FRAME_SIZE
	.align		4
.L_84:
        /*0120*/ 	.byte	0x04, 0x11
        /*0122*/ 	.short	(.L_86 - .L_85)
	.align		4
.L_85:
        /*0124*/ 	.word	index@(_ZN2at6native63_GLOBAL__N__11d61d08_30_DistributionLogNormalKernel_cu_e7567be543distribution_elementwise_grid_stride_kernelIfLi4EZNS0_9templates4cuda20normal_and_transformIffPNS_17CUDAGeneratorImplEZZZNS4_17log_normal_kernelIS7_EEvRNS_18TensorIteratorBaseEddT_ENKUlvE_clEvENKUlvE0_clEvEUlfE_EEvSA_T1_T2_EUlP24curandStatePhilox4_32_10E0_ZNS1_27distribution_nullary_kernelIff6float4S7_SJ_SE_EEvSA_SG_RKT3_T4_EUlifE_EEvlNS_15PhiloxCudaStateESF_SG_)
        /*0128*/ 	.word	0x00000000


	//----- nvinfo : EIATTR_REGCOUNT
	.align		4
.L_86:
        /*012c*/ 	.byte	0x04, 0x2f
        /*012e*/ 	.short	(.L_88 - .L_87)
	.align		4
.L_87:
        /*0130*/ 	.word	index@(_ZN2at6native63_GLOBAL__N__11d61d08_30_DistributionLogNormalKernel_cu_e7567be543distribution_elementwise_grid_stride_kernelIfLi4EZNS0_9templates4cuda20normal_and_transformIffPNS_17CUDAGeneratorImplEZZZNS4_17log_normal_kernelIS7_EEvRNS_18TensorIteratorBaseEddT_ENKUlvE_clEvENKUlvE0_clEvEUlfE_EEvSA_T1_T2_EUlP24curandStatePhilox4_32_10E0_ZNS1_27distribution_nullary_kernelIff6float4S7_SJ_SE_EEvSA_SG_RKT3_T4_EUlifE0_EEvlNS_15PhiloxCudaStateESF_SG_)
        /*0134*/ 	.word	0x0000002c


	//----- nvinfo : EIATTR_FRAME_SIZE
	.align		4
.L_88:
        /*0138*/ 	.byte	0x04, 0x11
        /*013a*/ 	.short	(.L_90 - .L_89)
	.align		4
.L_89:
        /*013c*/ 	.word	index@($__internal_12_$__cuda_sm20_div_s64)
        /*0140*/ 	.word	0x00000000


	//----- nvinfo : EIATTR_FRAME_SIZE
	.align		4
.L_90:
        /*0144*/ 	.byte	0x04, 0x11
        /*0146*/ 	.short	(.L_92 - .L_91)
	.align		4
.L_91:
        /*0148*/ 	.word	index@(_ZN2at6native63_GLOBAL__N__11d61d08_30_DistributionLogNormalKernel_cu_e7567be543distribution_elementwise_grid_stride_kernelIfLi4EZNS0_9templates4cuda20normal_and_transformIffPNS_17CUDAGeneratorImplEZZZNS4_17log_normal_kernelIS7_EEvRNS_18TensorIteratorBaseEddT_ENKUlvE_clEvENKUlvE0_clEvEUlfE_EEvSA_T1_T2_EUlP24curandStatePhilox4_32_10E0_ZNS1_27distribution_nullary_kernelIff6float4S7_SJ_SE_EEvSA_SG_RKT3_T4_EUlifE0_EEvlNS_15PhiloxCudaStateESF_SG_)
        /*014c*/ 	.word	0x00000000


	//----- nvinfo : EIATTR_REGCOUNT
	.align		4
.L_92:
        /*0150*/ 	.byte	0x04, 0x2f
        /*0152*/ 	.short	(.L_94 - .L_93)
	.align		4
.L_93:
        /*0154*/ 	.word	index@(_ZN2at6native63_GLOBAL__N__11d61d08_30_DistributionLogNormalKernel_cu_e7567be543distribution_elementwise_grid_stride_kernelIfLi4EZNS0_9templates4cuda20normal_and_transformIN3c104HalfEfPNS_17CUDAGeneratorImplEZZZNS4_17log_normal_kernelIS9_EEvRNS_18TensorIteratorBaseEddT_ENKUlvE_clEvENKUlvE1_clEvEUlfE_EEvSC_T1_T2_EUlP24curandStatePhilox4_32_10E_ZNS1_27distribution_nullary_kernelIS7_f7double2S9_SL_SG_EEvSC_SI_RKT3_T4_EUlifE_EEvlNS_15PhiloxCudaStateESH_SI_)
        /*0158*/ 	.word	0x00000036


	//----- nvinfo : EIATTR_FRAME_SIZE
	.align		4
.L_94:
        /*015c*/ 	.byte	0x04, 0x11
        /*015e*/ 	.short	(.L_96 - .L_95)
	.align		4
.L_95:
        /*0160*/ 	.word	index@($__internal_11_$__cuda_sm20_dsqrt_rn_f64_mediumpath_v1)
        /*0164*/ 	.word	0x00000000


	//----- nvinfo : EIATTR_FRAME_SIZE
	.align		4
.L_96:
        /*0168*/ 	.byte	0x04, 0x11
        /*016a*/ 	.short	(.L_98 - .L_97)
	.align		4
.L_97:
        /*016c*/ 	.word	index@($__internal_10_$__cuda_sm20_div_s64)
        /*0170*/ 	.word	0x00000000


	//----- nvinfo : EIATTR_FRAME_SIZE
	.align		4
.L_98:
        /*0174*/ 	.byte	0x04, 0x11
        /*0176*/ 	.short	(.L_100 - .L_99)
	.align		4
.L_99:
        /*0178*/ 	.word	index@(_ZN2at6native63_GLOBAL__N__11d61d08_30_DistributionLogNormalKernel_cu_e7567be543distribution_elementwise_grid_stride_kernelIfLi4EZNS0_9templates4cuda20normal_and_transformIN3c104HalfEfPNS_17CUDAGeneratorImplEZZZNS4_17log_normal_kernelIS9_EEvRNS_18TensorIteratorBaseEddT_ENKUlvE_clEvENKUlvE1_clEvEUlfE_EEvSC_T1_T2_EUlP24curandStatePhilox4_32_10E_ZNS1_27distribution_nullary_kernelIS7_f7double2S9_SL_SG_EEvSC_SI_RKT3_T4_EUlifE_EEvlNS_15PhiloxCudaStateESH_SI_)
        /*017c*/ 	.word	0x00000000


	//----- nvinfo : EIATTR_REGCOUNT
	.align		4
.L_100:
        /*0180*/ 	.byte	0x04, 0x2f
        /*0182*/ 	.short	(.L_102 - .L_101)
	.align		4
.L_101:
        /*0184*/ 	.word	index@(_ZN2at6native63_GLOBAL__N__11d61d08_30_DistributionLogNormalKernel_cu_e7567be543distribution_elementwise_grid_stride_kernelIfLi4EZNS0_9templates4cuda20normal_and_transformIN3c104HalfEfPNS_17CUDAGeneratorImplEZZZNS4_17log_normal_kernelIS9_EEvRNS_18TensorIteratorBaseEddT_ENKUlvE_clEvENKUlvE1_clEvEUlfE_EEvSC_T1_T2_EUlP24curandStatePhilox4_32_10E_ZNS1_27distribution_nullary_kernelIS7_f7double2S9_SL_SG_EEvSC_SI_RKT3_T4_EUlifE0_EEvlNS_15PhiloxCudaStateESH_SI_)
        /*0188*/ 	.word	0x00000038


	//----- nvinfo : EIATTR_FRAME_SIZE
	.align		4
.L_102:
        /*018c*/ 	.byte	0x04, 0x11
        /*018e*/ 	.short	(.L_104 - .L_103)
	.align		4
.L_103:
        /*0190*/ 	.word	index@($__internal_9_$__cuda_sm20_dsqrt_rn_f64_mediumpath_v1)
        /*0194*/ 	.word	0x00000000


	//----- nvinfo : EIATTR_FRAME_SIZE
	.align		4
.L_104:
        /*0198*/ 	.byte	0x04, 0x11
        /*019a*/ 	.short	(.L_106 - .L_105)
	.align		4
.L_105:
        /*019c*/ 	.word	index@($__internal_8_$__cuda_sm20_div_s64)
        /*01a0*/ 	.word	0x00000000


	//----- nvinfo : EIATTR_FRAME_SIZE
	.align		4
.L_106:
        /*01a4*/ 	.byte	0x04, 0x11
        /*01a6*/ 	.short	(.L_108 - .L_107)
	.align		4
.L_107:
        /*01a8*/ 	.word	index@(_ZN2at6native63_GLOBAL__N__11d61d08_30_DistributionLogNormalKernel_cu_e7567be543distribution_elementwise_grid_stride_kernelIfLi4EZNS0_9templates4cuda20normal_and_transformIN3c104HalfEfPNS_17CUDAGeneratorImplEZZZNS4_17log_normal_kernelIS9_EEvRNS_18TensorIteratorBaseEddT_ENKUlvE_clEvENKUlvE1_clEvEUlfE_EEvSC_T1_T2_EUlP24curandStatePhilox4_32_10E_ZNS1_27distribution_nullary_kernelIS7_f7double2S9_SL_SG_EEvSC_SI_RKT3_T4_EUlifE0_EEvlNS_15PhiloxCudaStateESH_SI_)
        /*01ac*/ 	.word	0x00000000


	//----- nvinfo : EIATTR_REGCOUNT
	.align		4
.L_108:
        /*01b0*/ 	.byte	0x04, 0x2f
        /*01b2*/ 	.short	(.L_110 - .L_109)
	.align		4
.L_109:
        /*01b4*/ 	.word	index@(_ZN2at6native63_GLOBAL__N__11d61d08_30_DistributionLogNormalKernel_cu_e7567be543distribution_elementwise_grid_stride_kernelIfLi4EZNS0_9templates4cuda20normal_and_transformIN3c104HalfEfPNS_17CUDAGeneratorImplEZZZNS4_17log_normal_kernelIS9_EEvRNS_18TensorIteratorBaseEddT_ENKUlvE_clEvENKUlvE1_clEvEUlfE_EEvSC_T1_T2_EUlP24curandStatePhilox4_32_10E0_ZNS1_27distribution_nullary_kernelIS7_f6float4S9_SL_SG_EEvSC_SI_RKT3_T4_EUlifE_EEvlNS_15PhiloxCudaStateESH_SI_)
        /*01b8*/ 	.word	0x00000035


	//----- nvinfo : EIATTR_FRAME_SIZE
	.align		4
.L_110:
        /*01bc*/ 	.byte	0x04, 0x11
        /*01be*/ 	.short	(.L_112 - .L_111)
	.align		4
.L_111:
        /*01c0*/ 	.word	index@($__internal_7_$__cuda_sm20_div_s64)
        /*01c4*/ 	.word	0x00000000


	//----- nvinfo : EIATTR_FRAME_SIZE
	.align		4
.L_112:
        /*01c8*/ 	.byte	0x04, 0x11
        /*01ca*/ 	.short	(.L_114 - .L_113)
	.align		4
.L_113:
        /*01cc*/ 	.word	index@(_ZN2at6native63_GLOBAL__N__11d61d08_30_DistributionLogNormalKernel_cu_e7567be543distribution_elementwise_grid_stride_kernelIfLi4EZNS0_9templates4cuda20normal_and_transformIN3c104HalfEfPNS_17CUDAGeneratorImplEZZZNS4_17log_normal_kernelIS9_EEvRNS_18TensorIteratorBaseEddT_ENKUlvE_clEvENKUlvE1_clEvEUlfE_EEvSC_T1_T2_EUlP24curandStatePhilox4_32_10E0_ZNS1_27distribution_nullary_kernelIS7_f6float4S9_SL_SG_EEvSC_SI_RKT3_T4_EUlifE_EEvlNS_15PhiloxCudaStateESH_SI_)
        /*01d0*/ 	.word	0x00000000


	//----- nvinfo : EIATTR_REGCOUNT
	.align		4
.L_114:
        /*01d4*/ 	.byte	0x04, 0x2f
        /*01d6*/ 	.short	(.L_116 - .L_115)
	.align		4
.L_115:
        /*01d8*/ 	.word	index@(_ZN2at6native63_GLOBAL__N__11d61d08_30_DistributionLogNormalKernel_cu_e7567be543distribution_elementwise_grid_stride_kernelIfLi4EZNS0_9templates4cuda20normal_and_transformIN3c104HalfEfPNS_17CUDAGeneratorImplEZZZNS4_17log_normal_kernelIS9_EEvRNS_18TensorIteratorBaseEddT_ENKUlvE_clEvENKUlvE1_clEvEUlfE_EEvSC_T1_T2_EUlP24curandStatePhilox4_32_10E0_ZNS1_27distribution_nullary_kernelIS7_f6float4S9_SL_SG_EEvSC_SI_RKT3_T4_EUlifE0_EEvlNS_15PhiloxCudaStateESH_SI_)
        /*01dc*/ 	.word	0x0000002c


	//----- nvinfo : EIATTR_FRAME_SIZE
	.align		4
.L_116:
        /*01e0*/ 	.byte	0x04, 0x11
        /*01e2*/ 	.short	(.L_118 - .L_117)
	.align		4
.L_117:
        /*01e4*/ 	.word	index@($__internal_6_$__cuda_sm20_div_s64)
        /*01e8*/ 	.word	0x00000000


	//----- nvinfo : EIATTR_FRAME_SIZE
	.align		4
.L_118:
        /*01ec*/ 	.byte	0x04, 0x11
        /*01ee*/ 	.short	(.L_120 - .L_119)
	.align		4
.L_119:
        /*01f0*/ 	.word	index@(_ZN2at6native63_GLOBAL__N__11d61d08_30_DistributionLogNormalKernel_cu_e7567be543distribution_elementwise_grid_stride_kernelIfLi4EZNS0_9templates4cuda20normal_and_transformIN3c104HalfEfPNS_17CUDAGeneratorImplEZZZNS4_17log_normal_kernelIS9_EEvRNS_18TensorIteratorBaseEddT_ENKUlvE_clEvENKUlvE1_clEvEUlfE_EEvSC_T1_T2_EUlP24curandStatePhilox4_32_10E0_ZNS1_27distribution_nullary_kernelIS7_f6float4S9_SL_SG_EEvSC_SI_RKT3_T4_EUlifE0_EEvlNS_15PhiloxCudaStateESH_SI_)
        /*01f4*/ 	.word	0x00000000


	//----- nvinfo : EIATTR_REGCOUNT
	.align		4
.L_120:
        /*01f8*/ 	.byte	0x04, 0x2f
        /*01fa*/ 	.short	(.L_122 - .L_121)
	.align		4
.L_121:
        /*01fc*/ 	.word	index@(_ZN2at6native63_GLOBAL__N__11d61d08_30_DistributionLogNormalKernel_cu_e7567be543distribution_elementwise_grid_stride_kernelIfLi4EZNS0_9templates4cuda20normal_and_transformIN3c108BFloat16EfPNS_17CUDAGeneratorImplEZZZNS4_17log_normal_kernelIS9_EEvRNS_18TensorIteratorBaseEddT_ENKUlvE_clEvENKUlvE2_clEvEUlfE_EEvSC_T1_T2_EUlP24curandStatePhilox4_32_10E_ZNS1_27distribution_nullary_kernelIS7_f7double2S9_SL_SG_EEvSC_SI_RKT3_T4_EUlifE_EEvlNS_15PhiloxCudaStateESH_SI_)
        /*0200*/ 	.word	0x00000036


	//----- nvinfo : EIATTR_FRAME_SIZE
	.align		4
.L_122:
        /*0204*/ 	.byte	0x04, 0x11
        /*0206*/ 	.short	(.L_124 - .L_123)
	.align		4
.L_123:
        /*0208*/ 	.word	index@($__internal_5_$__cuda_sm20_dsqrt_rn_f64_mediumpath_v1)
        /*020c*/ 	.word	0x00000000


	//----- nvinfo : EIATTR_FRAME_SIZE
	.align		4
.L_124:
        /*0210*/ 	.byte	0x04, 0x11
        /*0212*/ 	.short	(.L_126 - .L_125)
	.align		4
.L_125:
        /*0214*/ 	.word	index@($__internal_4_$__cuda_sm20_div_s64)
        /*0218*/ 	.word	0x00000000


	//----- nvinfo : EIATTR_FRAME_SIZE
	.align		4
.L_126:
        /*021c*/ 	.byte	0x04, 0x11
        /*021e*/ 	.short	(.L_128 - .L_127)
	.align		4
.L_127:
        /*0220*/ 	.word	index@(_ZN2at6native63_GLOBAL__N__11d61d08_30_DistributionLogNormalKernel_cu_e7567be543distribution_elementwise_grid_stride_kernelIfLi4EZNS0_9templates4cuda20normal_and_transformIN3c108BFloat16EfPNS_17CUDAGeneratorImplEZZZNS4_17log_normal_kernelIS9_EEvRNS_18TensorIteratorBaseEddT_ENKUlvE_clEvENKUlvE2_clEvEUlfE_EEvSC_T1_T2_EUlP24curandStatePhilox4_32_10E_ZNS1_27distribution_nullary_kernelIS7_f7double2S9_SL_SG_EEvSC_SI_RKT3_T4_EUlifE_EEvlNS_15PhiloxCudaStateESH_SI_)
        /*0224*/ 	.word	0x00000000


	//----- nvinfo : EIATTR_REGCOUNT
	.align		4
.L_128:
        /*0228*/ 	.byte	0x04, 0x2f
        /*022a*/ 	.short	(.L_130 - .L_129)
	.align		4
.L_129:
        /*022c*/ 	.word	index@(_ZN2at6native63_GLOBAL__N__11d61d08_30_DistributionLogNormalKernel_cu_e7567be543distribution_elementwise_grid_stride_kernelIfLi4EZNS0_9templates4cuda20normal_and_transformIN3c108BFloat16EfPNS_17CUDAGeneratorImplEZZZNS4_17log_normal_kernelIS9_EEvRNS_18TensorIteratorBaseEddT_ENKUlvE_clEvENKUlvE2_clEvEUlfE_EEvSC_T1_T2_EUlP24curandStatePhilox4_32_10E_ZNS1_27distribution_nullary_kernelIS7_f7double2S9_SL_SG_EEvSC_SI_RKT3_T4_EUlifE0_EEvlNS_15PhiloxCudaStateESH_SI_)
        /*0230*/ 	.word	0x00000038


	//----- nvinfo : EIATTR_FRAME_SIZE
	.align		4
.L_130:
        /*0234*/ 	.byte	0x04, 0x11
        /*0236*/ 	.short	(.L_132 - .L_131)
	.align		4
.L_131:
        /*0238*/ 	.word	index@($__internal_3_$__cuda_sm20_dsqrt_rn_f64_mediumpath_v1)
        /*023c*/ 	.word	0x00000000


	//----- nvinfo : EIATTR_FRAME_SIZE
	.align		4
.L_132:
        /*0240*/ 	.byte	0x04, 0x11
        /*0242*/ 	.short	(.L_134 - .L_133)
	.align		4
.L_133:
        /*0244*/ 	.word	index@($__internal_2_$__cuda_sm20_div_s64)
        /*0248*/ 	.word	0x00000000


	//----- nvinfo : EIATTR_FRAME_SIZE
	.align		4
.L_134:
        /*024c*/ 	.byte	0x04, 0x11
        /*024e*/ 	.short	(.L_136 - .L_135)
	.align		4
.L_135:
        /*0250*/ 	.word	index@(_ZN2at6native63_GLOBAL__N__11d61d08_30_DistributionLogNormalKernel_cu_e7567be543distribution_elementwise_grid_stride_kernelIfLi4EZNS0_9templates4cuda20normal_and_transformIN3c108BFloat16EfPNS_17CUDAGeneratorImplEZZZNS4_17log_normal_kernelIS9_EEvRNS_18TensorIteratorBaseEddT_ENKUlvE_clEvENKUlvE2_clEvEUlfE_EEvSC_T1_T2_EUlP24curandStatePhilox4_32_10E_ZNS1_27distribution_nullary_kernelIS7_f7double2S9_SL_SG_EEvSC_SI_RKT3_T4_EUlifE0_EEvlNS_15PhiloxCudaStateESH_SI_)
        /*0254*/ 	.word	0x00000000


	//----- nvinfo : EIATTR_REGCOUNT
	.align		4
.L_136:
        /*0258*/ 	.byte	0x04, 0x2f
        /*025a*/ 	.short	(.L_138 - .L_137)
	.align		4
.L_137:
        /*025c*/ 	.word	index@(_ZN2at6native63_GLOBAL__N__11d61d08_30_DistributionLogNormalKernel_cu_e7567be543distribution_elementwise_grid_stride_kernelIfLi4EZNS0_9templates4cuda20normal_and_transformIN3c108BFloat16EfPNS_17CUDAGeneratorImplEZZZNS4_17log_normal_kernelIS9_EEvRNS_18TensorIteratorBaseEddT_ENKUlvE_clEvENKUlvE2_clEvEUlfE_EEvSC_T1_T2_EUlP24curandStatePhilox4_32_10E0_ZNS1_27distribution_nullary_kernelIS7_f6float4S9_SL_SG_EEvSC_SI_RKT3_T4_EUlifE_EEvlNS_15PhiloxCudaStateESH_SI_)
        /*0260*/ 	.word	0x00000035


	//----- nvinfo : EIATTR_FRAME_SIZE
	.align		4
.L_138:
        /*0264*/ 	.byte	0x04, 0x11
        /*0266*/ 	.short	(.L_140 - .L_139)
	.align		4
.L_139:
        /*0268*/ 	.word	index@($__internal_1_$__cuda_sm20_div_s64)
        /*026c*/ 	.word	0x00000000


	//----- nvinfo : EIATTR_FRAME_SIZE
	.align		4
.L_140:
        /*0270*/ 	.byte	0x04, 0x11
        /*0272*/ 	.short	(.L_142 - .L_141)
	.align		4
.L_141:
        /*0274*/ 	.word	index@(_ZN2at6native63_GLOBAL__N__11d61d08_30_DistributionLogNormalKernel_cu_e7567be543distribution_elementwise_grid_stride_kernelIfLi4EZNS0_9templates4cuda20normal_and_transformIN3c108BFloat16EfPNS_17CUDAGeneratorImplEZZZNS4_17log_normal_kernelIS9_EEvRNS_18TensorIteratorBaseEddT_ENKUlvE_clEvENKUlvE2_clEvEUlfE_EEvSC_T1_T2_EUlP24curandStatePhilox4_32_10E0_ZNS1_27distribution_nullary_kernelIS7_f6float4S9_SL_SG_EEvSC_SI_RKT3_T4_EUlifE_EEvlNS_15PhiloxCudaStateESH_SI_)
        /*0278*/ 	.word	0x00000000


	//----- nvinfo : EIATTR_REGCOUNT
	.align		4
.L_142:
        /*027c*/ 	.byte	0x04, 0x2f
        /*027e*/ 	.short	(.L_144 - .L_143)
	.align		4
.L_143:
        /*0280*/ 	.word	index@(_ZN2at6native63_GLOBAL__N__11d61d08_30_DistributionLogNormalKernel_cu_e7567be543distribution_elementwise_grid_stride_kernelIfLi4EZNS0_9templates4cuda20normal_and_transformIN3c108BFloat16EfPNS_17CUDAGeneratorImplEZZZNS4_17log_normal_kernelIS9_EEvRNS_18TensorIteratorBaseEddT_ENKUlvE_clEvENKUlvE2_clEvEUlfE_EEvSC_T1_T2_EUlP24curandStatePhilox4_32_10E0_ZNS1_27distribution_nullary_kernelIS7_f6float4S9_SL_SG_EEvSC_SI_RKT3_T4_EUlifE0_EEvlNS_15PhiloxCudaStateESH_SI_)
        /*0284*/ 	.word	0x0000002c


	//----- nvinfo : EIATTR_FRAME_SIZE
	.align		4
.L_144:
        /*0288*/ 	.byte	0x04, 0x11
        /*028a*/ 	.short	(.L_146 - .L_145)
	.align		4
.L_145:
        /*028c*/ 	.word	index@($__internal_0_$__cuda_sm20_div_s64)
        /*0290*/ 	.word	0x00000000


	//----- nvinfo : EIATTR_FRAME_SIZE
	.align		4
.L_146:
        /*0294*/ 	.byte	0x04, 0x11
        /*0296*/ 	.short	(.L_148 - .L_147)
	.align		4
.L_147:
        /*0298*/ 	.word	index@(_ZN2at6native63_GLOBAL__N__11d61d08_30_DistributionLogNormalKernel_cu_e7567be543distribution_elementwise_grid_stride_kernelIfLi4EZNS0_9templates4cuda20normal_and_transformIN3c108BFloat16EfPNS_17CUDAGeneratorImplEZZZNS4_17log_normal_kernelIS9_EEvRNS_18TensorIteratorBaseEddT_ENKUlvE_clEvENKUlvE2_clEvEUlfE_EEvSC_T1_T2_EUlP24curandStatePhilox4_32_10E0_ZNS1_27distribution_nullary_kernelIS7_f6float4S9_SL_SG_EEvSC_SI_RKT3_T4_EUlifE0_EEvlNS_15PhiloxCudaStateESH_SI_)
        /*029c*/ 	.word	0x00000000


	//----- nvinfo : EIATTR_MIN_STACK_SIZE
	.align		4
.L_148:
        /*02a0*/ 	.byte	0x04, 0x12
        /*02a2*/ 	.short	(.L_150 - .L_149)
	.align		4
.L_149:
        /*02a4*/ 	.word	index@(_ZN2at6native63_GLOBAL__N__11d61d08_30_DistributionLogNormalKernel_cu_e7567be543distribution_elementwise_grid_stride_kernelIfLi4EZNS0_9templates4cuda20normal_and_transformIN3c108BFloat16EfPNS_17CUDAGeneratorImplEZZZNS4_17log_normal_kernelIS9_EEvRNS_18TensorIteratorBaseEddT_ENKUlvE_clEvENKUlvE2_clEvEUlfE_EEvSC_T1_T2_EUlP24curandStatePhilox4_32_10E0_ZNS1_27distribution_nullary_kernelIS7_f6float4S9_SL_SG_EEvSC_SI_RKT3_T4_EUlifE0_EEvlNS_15PhiloxCudaStateESH_SI_)
        /*02a8*/ 	.word	0x00000000


	//----- nvinfo : EIATTR_MIN_STACK_SIZE
	.align		4
.L_150:
        /*02ac*/ 	.byte	0x04, 0x12
        /*02ae*/ 	.short	(.L_152 - .L_151)
	.align		4
.L_151:
        /*02b0*/ 	.word	index@(_ZN2at6native63_GLOBAL__N__11d61d08_30_DistributionLogNormalKernel_cu_e7567be543distribution_elementwise_grid_stride_kernelIfLi4EZNS0_9templates4cuda20normal_and_transformIN3c108BFloat16EfPNS_17CUDAGeneratorImplEZZZNS4_17log_normal_kernelIS9_EEvRNS_18TensorIteratorBaseEddT_ENKUlvE_clEvENKUlvE2_clEvEUlfE_EEvSC_T1_T2_EUlP24curandStatePhilox4_32_10E0_ZNS1_27distribution_nullary_kernelIS7_f6float4S9_SL_SG_EEvSC_SI_RKT3_T4_EUlifE_EEvlNS_15PhiloxCudaStateESH_SI_)
        /*02b4*/ 	.word	0x00000000


	//----- nvinfo : EIATTR_MIN_STACK_SIZE
	.align		4
.L_152:
        /*02b8*/ 	.byte	0x04, 0x12
        /*02ba*/ 	.short	(.L_154 - .L_153)
	.align		4
.L_153:
        /*02bc*/ 	.word	index@(_ZN2at6native63_GLOBAL__N__11d61d08_30_DistributionLogNormalKernel_cu_e7567be543distribution_elementwise_grid_stride_kernelIfLi4EZNS0_9templates4cuda20normal_and_transformIN3c108BFloat16EfPNS_17CUDAGeneratorImplEZZZNS4_17log_normal_kernelIS9_EEvRNS_18TensorIteratorBaseEddT_ENKUlvE_clEvENKUlvE2_clEvEUlfE_EEvSC_T1_T2_EUlP24curandStatePhilox4_32_10E_ZNS1_27distribution_nullary_kernelIS7_f7double2S9_SL_SG_EEvSC_SI_RKT3_T4_EUlifE0_EEvlNS_15PhiloxCudaStateESH_SI_)
        /*02c0*/ 	.word	0x00000000


	//----- nvinfo : EIATTR_MIN_STACK_SIZE
	.align		4
.L_154:
        /*02c4*/ 	.byte	0x04, 0x12
        /*02c6*/ 	.short	(.L_156 - .L_155)
	.align		4
.L_155:
        /*02c8*/ 	.word	index@(_ZN2at6native63_GLOBAL__N__11d61d08_30_DistributionLogNormalKernel_cu_e7567be543distribution_elementwise_grid_stride_kernelIfLi4EZNS0_9templates4cuda20normal_and_transformIN3c108BFloat16EfPNS_17CUDAGeneratorImplEZZZNS4_17log_normal_kernelIS9_EEvRNS_18TensorIteratorBaseEddT_ENKUlvE_clEvENKUlvE2_clEvEUlfE_EEvSC_T1_T2_EUlP24curandStatePhilox4_32_10E_ZNS1_27distribution_nullary_kernelIS7_f7double2S9_SL_SG_EEvSC_SI_RKT3_T4_EUlifE_EEvlNS_15PhiloxCudaStateESH_SI_)
        /*02cc*/ 	.word	0x00000000


	//----- nvinfo : EIATTR_MIN_STACK_SIZE
	.align		4
.L_156:
        /*02d0*/ 	.byte	0x04, 0x12
        /*02d2*/ 	.short	(.L_158 - .L_157)
	.align		4
.L_157:
        /*02d4*/ 	.word	index@(_ZN2at6native63_GLOBAL__N__11d61d08_30_DistributionLogNormalKernel_cu_e7567be543distribution_elementwise_grid_stride_kernelIfLi4EZNS0_9templates4cuda20normal_and_transformIN3c104HalfEfPNS_17CUDAGeneratorImplEZZZNS4_17log_normal_kernelIS9_EEvRNS_18TensorIteratorBaseEddT_ENKUlvE_clEvENKUlvE1_clEvEUlfE_EEvSC_T1_T2_EUlP24curandStatePhilox4_32_10E0_ZNS1_27distribution_nullary_kernelIS7_f6float4S9_SL_SG_EEvSC_SI_RKT3_T4_EUlifE0_EEvlNS_15PhiloxCudaStateESH_SI_)
        /*02d8*/ 	.word	0x00000000


	//----- nvinfo : EIATTR_MIN_STACK_SIZE
	.align		4
.L_158:
        /*02dc*/ 	.byte	0x04, 0x12
        /*02de*/ 	.short	(.L_160 - .L_159)
	.align		4
.L_159:
        /*02e0*/ 	.word	index@(_ZN2at6native63_GLOBAL__N__11d61d08_30_DistributionLogNormalKernel_cu_e7567be543distribution_elementwise_grid_stride_kernelIfLi4EZNS0_9templates4cuda20normal_and_transformIN3c104HalfEfPNS_17CUDAGeneratorImplEZZZNS4_17log_normal_kernelIS9_EEvRNS_18TensorIteratorBaseEddT_ENKUlvE_clEvENKUlvE1_clEvEUlfE_EEvSC_T1_T2_EUlP24curandStatePhilox4_32_10E0_ZNS1_27distribution_nullary_kernelIS7_f6float4S9_SL_SG_EEvSC_SI_RKT3_T4_EUlifE_EEvlNS_15PhiloxCudaStateESH_SI_)
        /*02e4*/ 	.word	0x00000000


	//----- nvinfo : EIATTR_MIN_STACK_SIZE
	.align		4
.L_160:
        /*02e8*/ 	.byte	0x04, 0x12
        /*02ea*/ 	.short	(.L_162 - .L_161)
	.align		4
.L_161:
        /*02ec*/ 	.word	index@(_ZN2at6native63_GLOBAL__N__11d61d08_30_DistributionLogNormalKernel_cu_e7567be543distribution_elementwise_grid_stride_kernelIfLi4EZNS0_9templates4cuda20normal_and_transformIN3c104HalfEfPNS_17CUDAGeneratorImplEZZZNS4_17log_normal_kernelIS9_EEvRNS_18TensorIteratorBaseEddT_ENKUlvE_clEvENKUlvE1_clEvEUlfE_EEvSC_T1_T2_EUlP24curandStatePhilox4_32_10E_ZNS1_27distribution_nullary_kernelIS7_f7double2S9_SL_SG_EEvSC_SI_RKT3_T4_EUlifE0_EEvlNS_15PhiloxCudaStateESH_SI_)
        /*02f0*/ 	.word	0x00000000


	//----- nvinfo : EIATTR_MIN_STACK_SIZE
	.align		4
.L_162:
        /*02f4*/ 	.byte	0x04, 0x12
        /*02f6*/ 	.short	(.L_164 - .L_163)
	.align		4
.L_163:
        /*02f8*/ 	.word	index@(_ZN2at6native63_GLOBAL__N__11d61d08_30_DistributionLogNormalKernel_cu_e7567be543distribution_elementwise_grid_stride_kernelIfLi4EZNS0_9templates4cuda20normal_and_transformIN3c104HalfEfPNS_17CUDAGeneratorImplEZZZNS4_17log_normal_kernelIS9_EEvRNS_18TensorIteratorBaseEddT_ENKUlvE_clEvENKUlvE1_clEvEUlfE_EEvSC_T1_T2_EUlP24curandStatePhilox4_32_10E_ZNS1_27distribution_nullary_kernelIS7_f7double2S9_SL_SG_EEvSC_SI_RKT3_T4_EUlifE_EEvlNS_15PhiloxCudaStateESH_SI_)
        /*02fc*/ 	.word	0x00000000


	//----- nvinfo : EIATTR_MIN_STACK_SIZE
	.align		4
.L_164:
        /*0300*/ 	.byte	0x04, 0x12
        /*0302*/ 	.short	(.L_166 - .L_165)
	.align		4
.L_165:
        /*0304*/ 	.word	index@(_ZN2at6native63_GLOBAL__N__11d61d08_30_DistributionLogNormalKernel_cu_e7567be543distribution_elementwise_grid_stride_kernelIfLi4EZNS0_9templates4cuda20normal_and_transformIffPNS_17CUDAGeneratorImplEZZZNS4_17log_normal_kernelIS7_EEvRNS_18TensorIteratorBaseEddT_ENKUlvE_clEvENKUlvE0_clEvEUlfE_EEvSA_T1_T2_EUlP24curandStatePhilox4_32_10E0_ZNS1_27distribution_nullary_kernelIff6float4S7_SJ_SE_EEvSA_SG_RKT3_T4_EUlifE0_EEvlNS_15PhiloxCudaStateESF_SG_)
        /*0308*/ 	.word	0x00000000


	//----- nvinfo : EIATTR_MIN_STACK_SIZE
	.align		4
.L_166:
        /*030c*/ 	.byte	0x04, 0x12
        /*030e*/ 	.short	(.L_168 - .L_167)
	.align		4
.L_167:
        /*0310*/ 	.word	index@(_ZN2at6native63_GLOBAL__N__11d61d08_30_DistributionLogNormalKernel_cu_e7567be543distribution_elementwise_grid_stride_kernelIfLi4EZNS0_9templates4cuda20normal_and_transformIffPNS_17CUDAGeneratorImplEZZZNS4_17log_normal_kernelIS7_EEvRNS_18TensorIteratorBaseEddT_ENKUlvE_clEvENKUlvE0_clEvEUlfE_EEvSA_T1_T2_EUlP24curandStatePhilox4_32_10E0_ZNS1_27distribution_nullary_kernelIff6float4S7_SJ_SE_EEvSA_SG_RKT3_T4_EUlifE_EEvlNS_15PhiloxCudaStateESF_SG_)
        /*0314*/ 	.word	0x00000000


	//----- nvinfo : EIATTR_MIN_STACK_SIZE
	.align		4
.L_168:
        /*0318*/ 	.byte	0x04, 0x12
        /*031a*/ 	.short	(.L_170 - .L_169)
	.align		4
.L_169:
        /*031c*/ 	.word	index@(_ZN2at6native63_GLOBAL__N__11d61d08_30_DistributionLogNormalKernel_cu_e7567be543distribution_elementwise_grid_stride_kernelIfLi4EZNS0_9templates4cuda20normal_and_transformIffPNS_17CUDAGeneratorImplEZZZNS4_17log_normal_kernelIS7_EEvRNS_18TensorIteratorBaseEddT_ENKUlvE_clEvENKUlvE0_clEvEUlfE_EEvSA_T1_T2_EUlP24curandStatePhilox4_32_10E_ZNS1_27distribution_nullary_kernelIff7double2S7_SJ_SE_EEvSA_SG_RKT3_T4_EUlifE0_EEvlNS_15PhiloxCudaStateESF_SG_)
        /*0320*/ 	.word	0x00000000


	//----- nvinfo : EIATTR_MIN_STACK_SIZE
	.align		4
.L_170:
        /*0324*/ 	.byte	0x04, 0x12
        /*0326*/ 	.short	(.L_172 - .L_171)
	.align		4
.L_171:
        /*0328*/ 	.word	index@(_ZN2at6native63_GLOBAL__N__11d61d08_30_DistributionLogNormalKernel_cu_e7567be543distribution_elementwise_grid_stride_kernelIfLi4EZNS0_9templates4cuda20normal_and_transformIffPNS_17CUDAGeneratorImplEZZZNS4_17log_normal_kernelIS7_EEvRNS_18TensorIteratorBaseEddT_ENKUlvE_clEvENKUlvE0_clEvEUlfE_EEvSA_T1_T2_EUlP24curandStatePhilox4_32_10E_ZNS1_27distribution_nullary_kernelIff7double2S7_SJ_SE_EEvSA_SG_RKT3_T4_EUlifE_EEvlNS_15PhiloxCudaStateESF_SG_)
        /*032c*/ 	.word	0x00000000


	//----- nvinfo : EIATTR_MIN_STACK_SIZE
	.align		4
.L_172:
        /*0330*/ 	.byte	0x04, 0x12
        /*0332*/ 	.short	(.L_174 - .L_173)
	.align		4
.L_173:
        /*0334*/ 	.word	index@(_ZN2at6native63_GLOBAL__N__11d61d08_30_DistributionLogNormalKernel_cu_e7567be543distribution_elementwise_grid_stride_kernelIdLi2EZNS0_9templates4cuda20normal_and_transformIddPNS_17CUDAGeneratorImplEZZZNS4_17log_normal_kernelIS7_EEvRNS_18TensorIteratorBaseEddT_ENKUlvE_clEvENKUlvE_clEvEUldE_EEvSA_T1_T2_EUlP24curandStatePhilox4_32_10E0_ZNS1_27distribution_nullary_kernelIdd6float4S7_SJ_SE_EEvSA_SG_RKT3_T4_EUlidE0_EEvlNS_15PhiloxCudaStateESF_SG_)
        /*0338*/ 	.word	0x00000000


	//----- nvinfo : EIATTR_MIN_STACK_SIZE
	.align		4
.L_174:
        /*033c*/ 	.byte	0x04, 0x12
        /*033e*/ 	.short	(.L_176 - .L_175)
	.align		4
.L_175:
        /*0340*/ 	.word	index@(_ZN2at6native63_GLOBAL__N__11d61d08_30_DistributionLogNormalKernel_cu_e7567be543distribution_elementwise_grid_stride_kernelIdLi2EZNS0_9templates4cuda20normal_and_transformIddPNS_17CUDAGeneratorImplEZZZNS4_17log_normal_kernelIS7_EEvRNS_18TensorIteratorBaseEddT_ENKUlvE_clEvENKUlvE_clEvEUldE_EEvSA_T1_T2_EUlP24curandStatePhilox4_32_10E0_ZNS1_27distribution_nullary_kernelIdd6float4S7_SJ_SE_EEvSA_SG_RKT3_T4_EUlidE_EEvlNS_15PhiloxCudaStateESF_SG_)
        /*0344*/ 	.word	0x00000000


	//----- nvinfo : EIATTR_MIN_STACK_SIZE
	.align		4
.L_176:
        /*0348*/ 	.byte	0x04, 0x12
        /*034a*/ 	.short	(.L_178 - .L_177)
	.align		4
.L_177:
        /*034c*/ 	.word	index@(_ZN2at6native63_GLOBAL__N__11d61d08_30_DistributionLogNormalKernel_cu_e7567be543distribution_elementwise_grid_stride_kernelIdLi2EZNS0_9templates4cuda20normal_and_transformIddPNS_17CUDAGeneratorImplEZZZNS4_17log_normal_kernelIS7_EEvRNS_18TensorIteratorBaseEddT_ENKUlvE_clEvENKUlvE_clEvEUldE_EEvSA_T1_T2_EUlP24curandStatePhilox4_32_10E_ZNS1_27distribution_nullary_kernelIdd7double2S7_SJ_SE_EEvSA_SG_RKT3_T4_EUlidE0_EEvlNS_15PhiloxCudaStateESF_SG_)
        /*0350*/ 	.word	0x00000000


	//----- nvinfo : EIATTR_MIN_STACK_SIZE
	.align		4
.L_178:
        /*0354*/ 	.byte	0x04, 0x12
        /*0356*/ 	.short	(.L_180 - .L_179)
	.align		4
.L_179:
        /*0358*/ 	.word	index@(_ZN2at6native63_GLOBAL__N__11d61d08_30_DistributionLogNormalKernel_cu_e7567be543distribution_elementwise_grid_stride_kernelIdLi2EZNS0_9templates4cuda20normal_and_transformIddPNS_17CUDAGeneratorImplEZZZNS4_17log_normal_kernelIS7_EEvRNS_18TensorIteratorBaseEddT_ENKUlvE_clEvENKUlvE_clEvEUldE_EEvSA_T1_T2_EUlP24curandStatePhilox4_32_10E_ZNS1_27distribution_nullary_kernelIdd7double2S7_SJ_SE_EEvSA_SG_RKT3_T4_EUlidE_EEvlNS_15PhiloxCudaStateESF_SG_)
        /*035c*/ 	.word	0x00000000
.L_180:


//--------------------- .nv.compat                --------------------------
	.section	.nv.compat,"",@"SHT_CUDA_COMPAT_INFO"
	.align	4
        /*0000*/ 	.byte	0x02, 0x09, 0x01, 0x00, 0x02, 0x02, 0x01, 0x00, 0x02, 0x05, 0x05, 0x00, 0x03, 0x07, 0x01, 0x01
        /*0010*/ 	.byte	0x02, 0x03, 0x00, 0x00, 0x02, 0x06, 0x01, 0x00, 0x04, 0x0b, 0x08, 0x00, 0x00, 0x00, 0x00, 0x00
        /*0020*/ 	.byte	0x00, 0x00, 0x00, 0x00


//--------------------- .nv.info._ZN2at6native63_GLOBAL__N__11d61d08_30_DistributionLogNormalKernel_cu_e7567be543distribution_elementwise_grid_stride_kernelIfLi4EZNS0_9templates4cuda20normal_and_transformIN3c108BFloat16EfPNS_17CUDAGeneratorImplEZZZNS4_17log_normal_kernelIS9_EEvRNS_18TensorIteratorBaseEddT_ENKUlvE_clEvENKUlvE2_clEvEUlfE_EEvSC_T1_T2_EUlP24curandStatePhilox4_32_10E0_ZNS1_27distribution_nullary_kernelIS7_f6float4S9_SL_SG_EEvSC_SI_RKT3_T4_EUlifE0_EEvlNS_15PhiloxCudaStateESH_SI_ --------------------------
	.section	.nv.info._ZN2at6native63_GLOBAL__N__11d61d08_30_DistributionLogNormalKernel_cu_e7567be543distribution_elementwise_grid_stride_kernelIfLi4EZNS0_9templates4cuda20normal_and_transformIN3c108BFloat16EfPNS_17CUDAGeneratorImplEZZZNS4_17log_normal_kernelIS9_EEvRNS_18TensorIteratorBaseEddT_ENKUlvE_clEvENKUlvE2_clEvEUlfE_EEvSC_T1_T2_EUlP24curandStatePhilox4_32_10E0_ZNS1_27distribution_nullary_kernelIS7_f6float4S9_SL_SG_EEvSC_SI_RKT3_T4_EUlifE0_EEvlNS_15PhiloxCudaStateESH_SI_,"",@"SHT_CUDA_INFO"
	.sectionflags	@""
	.align	4


	//----- nvinfo : EIATTR_CUDA_API_VERSION
	.align		4
        /*0000*/ 	.byte	0x04, 0x37
        /*0002*/ 	.short	(.L_182 - .L_181)
.L_181:
        /*0004*/ 	.word	0x00000082


	//----- nvinfo : EIATTR_KPARAM_INFO
	.align		4
.L_182:
        /*0008*/ 	.byte	0x04, 0x17
        /*000a*/ 	.short	(.L_184 - .L_183)
.L_183:
        /*000c*/ 	.word	0x00000000
        /*0010*/ 	.short	0x0003
        /*0012*/ 	.short	0x0028
        /*0014*/ 	.byte	0x00, 0xf0, 0xa1, 0x06


	//----- nvinfo : EIATTR_KPARAM_INFO
	.align		4
.L_184:
        /*0018*/ 	.byte	0x04, 0x17
        /*001a*/ 	.short	(.L_186 - .L_185)
.L_185:
        /*001c*/ 	.word	0x00000000
        /*0020*/ 	.short	0x0002
        /*0022*/ 	.short	0x0020
        /*0024*/ 	.byte	0x00, 0xf0, 0x05, 0x00


	//----- nvinfo : EIATTR_KPARAM_INFO
	.align		4
.L_186:
        /*0028*/ 	.byte	0x04, 0x17
        /*002a*/ 	.short	(.L_188 - .L_187)
.L_187:
        /*002c*/ 	.word	0x00000000
        /*0030*/ 	.short	0x0001
        /*0032*/ 	.short	0x0008
        /*0034*/ 	.byte	0x00, 0xf0, 0x61, 0x00


	//----- nvinfo : EIATTR_KPARAM_INFO
	.align		4
.L_188:
        /*0038*/ 	.byte	0x04, 0x17
        /*003a*/ 	.short	(.L_190 - .L_189)
.L_189:
        /*003c*/ 	.word	0x00000000
        /*0040*/ 	.short	0x0000
        /*0042*/ 	.short	0x0000
        /*0044*/ 	.byte	0x00, 0xf0, 0x21, 0x00


	//----- nvinfo : EIATTR_SPARSE_MMA_MASK
	.align		4
.L_190:
        /*0048*/ 	.byte	0x03, 0x50
        /*004a*/ 	.short	0x0000


	//----- nvinfo : EIATTR_MAXREG_COUNT
	.align		4
        /*004c*/ 	.byte	0x03, 0x1b
        /*004e*/ 	.short	0x0040


	//----- nvinfo : EIATTR_NUM_BARRIERS
	.align		4
        /*0050*/ 	.byte	0x02, 0x4c
        /*0052*/ 	.byte	0x01
	.zero		1


	//----- nvinfo : EIATTR_MERCURY_ISA_VERSION
	.align		4
        /*0054*/ 	.byte	0x03, 0x5f
        /*0056*/ 	.short	0x0101


	//----- nvinfo : EIATTR_EXIT_INSTR_OFFSETS
	.align		4
        /*0058*/ 	.byte	0x04, 0x1c
        /*005a*/ 	.short	(.L_192 - .L_191)


	//   ....[0]....
.L_191:
        /*005c*/ 	.word	0x00000800


	//   ....[1]....
        /*0060*/ 	.word	0x000054f0


	//----- nvinfo : EIATTR_MAX_THREADS
	.align		4
.L_192:
        /*0064*/ 	.byte	0x04, 0x05
        /*0066*/ 	.short	(.L_194 - .L_193)
.L_193:
        /*0068*/ 	.word	0x00000100
        /*006c*/ 	.word	0x00000001
        /*0070*/ 	.word	0x00000001


	//----- nvinfo : EIATTR_CRS_STACK_SIZE
	.align		4
.L_194:
        /*0074*/ 	.byte	0x04, 0x1e
        /*0076*/ 	.short	(.L_196 - .L_195)
.L_195:
        /*0078*/ 	.word	0x00000000


	//----- nvinfo : EIATTR_CBANK_PARAM_SIZE
	.align		4
.L_196:
        /*007c*/ 	.byte	0x03, 0x19
        /*007e*/ 	.short	0x01d0


	//----- nvinfo : EIATTR_PARAM_CBANK
	.align		4
        /*0080*/ 	.byte	0x04, 0x0a
        /*0082*/ 	.short	(.L_198 - .L_197)
	.align		4
.L_197:
        /*0084*/ 	.word	index@(.nv.constant0._ZN2at6native63_GLOBAL__N__11d61d08_30_DistributionLogNormalKernel_cu_e7567be543distribution_elementwise_grid_stride_kernelIfLi4EZNS0_9templates4cuda20normal_and_transformIN3c108BFloat16EfPNS_17CUDAGeneratorImplEZZZNS4_17log_normal_kernelIS9_EEvRNS_18TensorIteratorBaseEddT_ENKUlvE_clEvENKUlvE2_clEvEUlfE_EEvSC_T1_T2_EUlP24curandStatePhilox4_32_10E0_ZNS1_27distribution_nullary_kernelIS7_f6float4S9_SL_SG_EEvSC_SI_RKT3_T4_EUlifE0_EEvlNS_15PhiloxCudaStateESH_SI_)
        /*0088*/ 	.short	0x0210
        /*008a*/ 	.short	0x01d0


	//----- nvinfo : EIATTR_SW_WAR
	.align		4
.L_198:
        /*008c*/ 	.byte	0x04, 0x36
        /*008e*/ 	.short	(.L_200 - .L_199)
.L_199:
        /*0090*/ 	.word	0x00000008
.L_200:


//--------------------- .nv.info._ZN2at6native63_GLOBAL__N__11d61d08_30_DistributionLogNormalKernel_cu_e7567be543distribution_elementwise_grid_stride_kernelIfLi4EZNS0_9templates4cuda20normal_and_transformIN3c108BFloat16EfPNS_17CUDAGeneratorImplEZZZNS4_17log_normal_kernelIS9_EEvRNS_18TensorIteratorBaseEddT_ENKUlvE_clEvENKUlvE2_clEvEUlfE_EEvSC_T1_T2_EUlP24curandStatePhilox4_32_10E0_ZNS1_27distribution_nullary_kernelIS7_f6float4S9_SL_SG_EEvSC_SI_RKT3_T4_EUlifE_EEvlNS_15PhiloxCudaStateESH_SI_ --------------------------
	.section	.nv.info._ZN2at6native63_GLOBAL__N__11d61d08_30_DistributionLogNormalKernel_cu_e7567be543distribution_elementwise_grid_stride_kernelIfLi4EZNS0_9templates4cuda20normal_and_transformIN3c108BFloat16EfPNS_17CUDAGeneratorImplEZZZNS4_17log_normal_kernelIS9_EEvRNS_18TensorIteratorBaseEddT_ENKUlvE_clEvENKUlvE2_clEvEUlfE_EEvSC_T1_T2_EUlP24curandStatePhilox4_32_10E0_ZNS1_27distribution_nullary_kernelIS7_f6float4S9_SL_SG_EEvSC_SI_RKT3_T4_EUlifE_EEvlNS_15PhiloxCudaStateESH_SI_,"",@"SHT_CUDA_INFO"
	.sectionflags	@""
	.align	4


	//----- nvinfo : EIATTR_CUDA_API_VERSION
	.align		4
        /*0000*/ 	.byte	0x04, 0x37
        /*0002*/ 	.short	(.L_202 - .L_201)
.L_201:
        /*0004*/ 	.word	0x00000082


	//----- nvinfo : EIATTR_KPARAM_INFO
	.align		4
.L_202:
        /*0008*/ 	.byte	0x04, 0x17
        /*000a*/ 	.short	(.L_204 - .L_203)
.L_203:
        /*000c*/ 	.word	0x00000000
        /*0010*/ 	.short	0x0003
        /*0012*/ 	.short	0x0028
        /*0014*/ 	.byte	0x00, 0xf0, 0x61, 0x00


	//----- nvinfo : EIATTR_KPARAM_INFO
	.align		4
.L_204:
        /*0018*/ 	.byte	0x04, 0x17
        /*001a*/ 	.short	(.L_206 - .L_205)
.L_205:
        /*001c*/ 	.word	0x00000000
        /*0020*/ 	.short	0x0002
        /*0022*/ 	.short	0x0020
        /*0024*/ 	.byte	0x00, 0xf0, 0x05, 0x00


	//----- nvinfo : EIATTR_KPARAM_INFO
	.align		4
.L_206:
        /*0028*/ 	.byte	0x04, 0x17
        /*002a*/ 	.short	(.L_208 - .L_207)
.L_207:
        /*002c*/ 	.word	0x00000000
        /*0030*/ 	.short	0x0001
        /*0032*/ 	.short	0x0008
        /*0034*/ 	.byte	0x00, 0xf0, 0x61, 0x00


	//----- nvinfo : EIATTR_KPARAM_INFO
	.align		4
.L_208:
        /*0038*/ 	.byte	0x04, 0x17
        /*003a*/ 	.short	(.L_210 - .L_209)
.L_209:
        /*003c*/ 	.word	0x00000000
        /*0040*/ 	.short	0x0000
        /*0042*/ 	.short	0x0000
        /*0044*/ 	.byte	0x00, 0xf0, 0x21, 0x00


	//----- nvinfo : EIATTR_SPARSE_MMA_MASK
	.align		4
.L_210:
        /*0048*/ 	.byte	0x03, 0x50
        /*004a*/ 	.short	0x0000


	//----- nvinfo : EIATTR_MAXREG_COUNT
	.align		4
        /*004c*/ 	.byte	0x03, 0x1b
        /*004e*/ 	.short	0x0040


	//----- nvinfo : EIATTR_NUM_BARRIERS
	.align		4
        /*0050*/ 	.byte	0x02, 0x4c
        /*0052*/ 	.byte	0x01
	.zero		1


	//----- nvinfo : EIATTR_MERCURY_ISA_VERSION
	.align		4
        /*0054*/ 	.byte	0x03, 0x5f
        /*0056*/ 	.short	0x0101


	//----- nvinfo : EIATTR_EXIT_INSTR_OFFSETS
	.align		4
        /*0058*/ 	.byte	0x04, 0x1c
        /*005a*/ 	.short	(.L_212 - .L_211)


	//   ....[0]....
.L_211:
        /*005c*/ 	.word	0x000007a0


	//   ....[1]....
        /*0060*/ 	.word	0x000013e0


	//----- nvinfo : EIATTR_MAX_THREADS
	.align		4
.L_212:
        /*0064*/ 	.byte	0x04, 0x05
        /*0066*/ 	.short	(.L_214 - .L_213)
.L_213:
        /*0068*/ 	.word	0x00000100
        /*006c*/ 	.word	0x00000001
        /*0070*/ 	.word	0x00000001


	//----- nvinfo : EIATTR_CRS_STACK_SIZE
	.align		4
.L_214:
        /*0074*/ 	.byte	0x04, 0x1e
        /*0076*/ 	.short	(.L_216 - .L_215)
.L_215:
        /*0078*/ 	.word	0x00000000


	//----- nvinfo : EIATTR_CBANK_PARAM_SIZE
	.align		4
.L_216:
        /*007c*/ 	.byte	0x03, 0x19
        /*007e*/ 	.short	0x0040


	//----- nvinfo : EIATTR_PARAM_CBANK
	.align		4
        /*0080*/ 	.byte	0x04, 0x0a
        /*0082*/ 	.short	(.L_218 - .L_217)
	.align		4
.L_217:
        /*0084*/ 	.word	index@(.nv.constant0._ZN2at6native63_GLOBAL__N__11d61d08_30_DistributionLogNormalKernel_cu_e7567be543distribution_elementwise_grid_stride_kernelIfLi4EZNS0_9templates4cuda20normal_and_transformIN3c108BFloat16EfPNS_17CUDAGeneratorImplEZZZNS4_17log_normal_kernelIS9_EEvRNS_18TensorIteratorBaseEddT_ENKUlvE_clEvENKUlvE2_clEvEUlfE_EEvSC_T1_T2_EUlP24curandStatePhilox4_32_10E0_ZNS1_27distribution_nullary_kernelIS7_f6float4S9_SL_SG_EEvSC_SI_RKT3_T4_EUlifE_EEvlNS_15PhiloxCudaStateESH_SI_)
        /*0088*/ 	.short	0x0210
        /*008a*/ 	.short	0x0040


	//----- nvinfo : EIATTR_SW_WAR
	.align		4
.L_218:
        /*008c*/ 	.byte	0x04, 0x36
        /*008e*/ 	.short	(.L_220 - .L_219)
.L_219:
        /*0090*/ 	.word	0x00000008
.L_220:


//--------------------- .nv.info._ZN2at6native63_GLOBAL__N__11d61d08_30_DistributionLogNormalKernel_cu_e7567be543distribution_elementwise_grid_stride_kernelIfLi4EZNS0_9templates4cuda20normal_and_transformIN3c108BFloat16EfPNS_17CUDAGeneratorImplEZZZNS4_17log_normal_kernelIS9_EEvRNS_18TensorIteratorBaseEddT_ENKUlvE_clEvENKUlvE2_clEvEUlfE_EEvSC_T1_T2_EUlP24curandStatePhilox4_32_10E_ZNS1_27distribution_nullary_kernelIS7_f7double2S9_SL_SG_EEvSC_SI_RKT3_T4_EUlifE0_EEvlNS_15PhiloxCudaStateESH_SI_ --------------------------
	.section	.nv.info._ZN2at6native63_GLOBAL__N__11d61d08_30_DistributionLogNormalKernel_cu_e7567be543distribution_elementwise_grid_stride_kernelIfLi4EZNS0_9templates4cuda20normal_and_transformIN3c108BFloat16EfPNS_17CUDAGeneratorImplEZZZNS4_17log_normal_kernelIS9_EEvRNS_18TensorIteratorBaseEddT_ENKUlvE_clEvENKUlvE2_clEvEUlfE_EEvSC_T1_T2_EUlP24curandStatePhilox4_32_10E_ZNS1_27distribution_nullary_kernelIS7_f7double2S9_SL_SG_EEvSC_SI_RKT3_T4_EUlifE0_EEvlNS_15PhiloxCudaStateESH_SI_,"",@"SHT_CUDA_INFO"
	.sectionflags	@""
	.align	4


	//----- nvinfo : EIATTR_CUDA_API_VERSION
	.align		4
        /*0000*/ 	.byte	0x04, 0x37
        /*0002*/ 	.short	(.L_222 - .L_221)
.L_221:
        /*0004*/ 	.word	0x00000082


	//----- nvinfo : EIATTR_KPARAM_INFO
	.align		4
.L_222:
        /*0008*/ 	.byte	0x04, 0x17
        /*000a*/ 	.short	(.L_224 - .L_223)
.L_223:
        /*000c*/ 	.word	0x00000000
        /*0010*/ 	.short	0x0003
        /*0012*/ 	.short	0x0028
        /*0014*/ 	.byte	0x00, 0xf0, 0xa1, 0x06


	//----- nvinfo : EIATTR_KPARAM_INFO
	.align		4
.L_224:
        /*0018*/ 	.byte	0x04, 0x17
        /*001a*/ 	.short	(.L_226 - .L_225)
.L_225:
        /*001c*/ 	.word	0x00000000
        /*0020*/ 	.short	0x0002
        /*0022*/ 	.short	0x0020
        /*0024*/ 	.byte	0x00, 0xf0, 0x05, 0x00


	//----- nvinfo : EIATTR_KPARAM_INFO
	.align		4
.L_226:
        /*0028*/ 	.byte	0x04, 0x17
        /*002a*/ 	.short	(.L_228 - .L_227)
.L_227:
        /*002c*/ 	.word	0x00000000
        /*0030*/ 	.short	0x0001
        /*0032*/ 	.short	0x0008
        /*0034*/ 	.byte	0x00, 0xf0, 0x61, 0x00


	//----- nvinfo : EIATTR_KPARAM_INFO
	.align		4
.L_228:
        /*0038*/ 	.byte	0x04, 0x17
        /*003a*/ 	.short	(.L_230 - .L_229)
.L_229:
        /*003c*/ 	.word	0x00000000
        /*0040*/ 	.short	0x0000
        /*0042*/ 	.short	0x0000
        /*0044*/ 	.byte	0x00, 0xf0, 0x21, 0x00


	//----- nvinfo : EIATTR_SPARSE_MMA_MASK
	.align		4
.L_230:
        /*0048*/ 	.byte	0x03, 0x50
        /*004a*/ 	.short	0x0000


	//----- nvinfo : EIATTR_MAXREG_COUNT
	.align		4
        /*004c*/ 	.byte	0x03, 0x1b
        /*004e*/ 	.short	0x0040


	//----- nvinfo : EIATTR_NUM_BARRIERS
	.align		4
        /*0050*/ 	.byte	0x02, 0x4c
        /*0052*/ 	.byte	0x01
	.zero		1


	//----- nvinfo : EIATTR_MERCURY_ISA_VERSION
	.align		4
        /*0054*/ 	.byte	0x03, 0x5f
        /*0056*/ 	.short	0x0101


	//----- nvinfo : EIATTR_EXIT_INSTR_OFFSETS
	.align		4
        /*0058*/ 	.byte	0x04, 0x1c
        /*005a*/ 	.short	(.L_232 - .L_231)


	//   ....[0]....
.L_231:
        /*005c*/ 	.word	0x00000820


	//   ....[1]....
        /*0060*/ 	.word	0x00005f90


	//----- nvinfo : EIATTR_MAX_THREADS
	.align		4
.L_232:
        /*0064*/ 	.byte	0x04, 0x05
        /*0066*/ 	.short	(.L_234 - .L_233)
.L_233:
        /*0068*/ 	.word	0x00000100
        /*006c*/ 	.word	0x00000001
        /*0070*/ 	.word	0x00000001


	//----- nvinfo : EIATTR_CRS_STACK_SIZE
	.align		4
.L_234:
        /*0074*/ 	.byte	0x04, 0x1e
        /*0076*/ 	.short	(.L_236 - .L_235)
.L_235:
        /*0078*/ 	.word	0x00000000


	//----- nvinfo : EIATTR_CBANK_PARAM_SIZE
	.align		4
.L_236:
        /*007c*/ 	.byte	0x03, 0x19
        /*007e*/ 	.short	0x01d0


	//----- nvinfo : EIATTR_PARAM_CBANK
	.align		4
        /*0080*/ 	.byte	0x04, 0x0a
        /*0082*/ 	.short	(.L_238 - .L_237)
	.align		4
.L_237:
        /*0084*/ 	.word	index@(.nv.constant0._ZN2at6native63_GLOBAL__N__11d61d08_30_DistributionLogNormalKernel_cu_e7567be543distribution_elementwise_grid_stride_kernelIfLi4EZNS0_9templates4cuda20normal_and_transformIN3c108BFloat16EfPNS_17CUDAGeneratorImplEZZZNS4_17log_normal_kernelIS9_EEvRNS_18TensorIteratorBaseEddT_ENKUlvE_clEvENKUlvE2_clEvEUlfE_EEvSC_T1_T2_EUlP24curandStatePhilox4_32_10E_ZNS1_27distribution_nullary_kernelIS7_f7double2S9_SL_SG_EEvSC_SI_RKT3_T4_EUlifE0_EEvlNS_15PhiloxCudaStateESH_SI_)
        /*0088*/ 	.short	0x0210
        /*008a*/ 	.short	0x01d0


	//----- nvinfo : EIATTR_SW_WAR
	.align		4
.L_238:
        /*008c*/ 	.byte	0x04, 0x36
        /*008e*/ 	.short	(.L_240 - .L_239)
.L_239:
        /*0090*/ 	.word	0x00000008
.L_240:


//--------------------- .nv.info._ZN2at6native63_GLOBAL__N__11d61d08_30_DistributionLogNormalKernel_cu_e7567be543distribution_elementwise_grid_stride_kernelIfLi4EZNS0_9templates4cuda20normal_and_transformIN3c108BFloat16EfPNS_17CUDAGeneratorImplEZZZNS4_17log_normal_kernelIS9_EEvRNS_18TensorIteratorBaseEddT_ENKUlvE_clEvENKUlvE2_clEvEUlfE_EEvSC_T1_T2_EUlP24curandStatePhilox4_32_10E_ZNS1_27distribution_nullary_kernelIS7_f7double2S9_SL_SG_EEvSC_SI_RKT3_T4_EUlifE_EEvlNS_15PhiloxCudaStateESH_SI_ --------------------------
	.section	.nv.info._ZN2at6native63_GLOBAL__N__11d61d08_30_DistributionLogNormalKernel_cu_e7567be543distribution_elementwise_grid_stride_kernelIfLi4EZNS0_9templates4cuda20normal_and_transformIN3c108BFloat16EfPNS_17CUDAGeneratorImplEZZZNS4_17log_normal_kernelIS9_EEvRNS_18TensorIteratorBaseEddT_ENKUlvE_clEvENKUlvE2_clEvEUlfE_EEvSC_T1_T2_EUlP24curandStatePhilox4_32_10E_ZNS1_27distribution_nullary_kernelIS7_f7double2S9_SL_SG_EEvSC_SI_RKT3_T4_EUlifE_EEvlNS_15PhiloxCudaStateESH_SI_,"",@"SHT_CUDA_INFO"
	.sectionflags	@""
	.align	4


	//----- nvinfo : EIATTR_CUDA_API_VERSION
	.align		4
        /*0000*/ 	.byte	0x04, 0x37
        /*0002*/ 	.short	(.L_242 - .L_241)
.L_241:
        /*0004*/ 	.word	0x00000082


	//----- nvinfo : EIATTR_KPARAM_INFO
	.align		4
.L_242:
        /*0008*/ 	.byte	0x04, 0x17
        /*000a*/ 	.short	(.L_244 - .L_243)
.L_243:
        /*000c*/ 	.word	0x00000000
        /*0010*/ 	.short	0x0003
        /*0012*/ 	.short	0x0028
        /*0014*/ 	.byte	0x00, 0xf0, 0x61, 0x00


	//----- nvinfo : EIATTR_KPARAM_INFO
	.align		4
.L_244:
        /*0018*/ 	.byte	0x04, 0x17
        /*001a*/ 	.short	(.L_246 - .L_245)
.L_245:
        /*001c*/ 	.word	0x00000000
        /*0020*/ 	.short	0x0002
        /*0022*/ 	.short	0x0020
        /*0024*/ 	.byte	0x00, 0xf0, 0x05, 0x00


	//----- nvinfo : EIATTR_KPARAM_INFO
	.align		4
.L_246:
        /*0028*/ 	.byte	0x04, 0x17
        /*002a*/ 	.short	(.L_248 - .L_247)
.L_247:
        /*002c*/ 	.word	0x00000000
        /*0030*/ 	.short	0x0001
        /*0032*/ 	.short	0x0008
        /*0034*/ 	.byte	0x00, 0xf0, 0x61, 0x00


	//----- nvinfo : EIATTR_KPARAM_INFO
	.align		4
.L_248:
        /*0038*/ 	.byte	0x04, 0x17
        /*003a*/ 	.short	(.L_250 - .L_249)
.L_249:
        /*003c*/ 	.word	0x00000000
        /*0040*/ 	.short	0x0000
        /*0042*/ 	.short	0x0000
        /*0044*/ 	.byte	0x00, 0xf0, 0x21, 0x00


	//----- nvinfo : EIATTR_SPARSE_MMA_MASK
	.align		4
.L_250:
        /*0048*/ 	.byte	0x03, 0x50
        /*004a*/ 	.short	0x0000


	//----- nvinfo : EIATTR_MAXREG_COUNT
	.align		4
        /*004c*/ 	.byte	0x03, 0x1b
        /*004e*/ 	.short	0x0040


	//----- nvinfo : EIATTR_NUM_BARRIERS
	.align		4
        /*0050*/ 	.byte	0x02, 0x4c
        /*0052*/ 	.byte	0x01
	.zero		1


	//----- nvinfo : EIATTR_MERCURY_ISA_VERSION
	.align		4
        /*0054*/ 	.byte	0x03, 0x5f
        /*0056*/ 	.short	0x0101


	//----- nvinfo : EIATTR_EXIT_INSTR_OFFSETS
	.align		4
        /*0058*/ 	.byte	0x04, 0x1c
        /*005a*/ 	.short	(.L_252 - .L_251)


	//   ....[0]....
.L_251:
        /*005c*/ 	.word	0x000007e0


	//   ....[1]....
        /*0060*/ 	.word	0x00001f60


	//----- nvinfo : EIATTR_MAX_THREADS
	.align		4
.L_252:
        /*0064*/ 	.byte	0x04, 0x05
        /*0066*/ 	.short	(.L_254 - .L_253)
.L_253:
        /*0068*/ 	.word	0x00000100
        /*006c*/ 	.word	0x00000001
        /*0070*/ 	.word	0x00000001


	//----- nvinfo : EIATTR_CRS_STACK_SIZE
	.align		4
.L_254:
        /*0074*/ 	.byte	0x04, 0x1e
        /*0076*/ 	.short	(.L_256 - .L_255)
.L_255:
        /*0078*/ 	.word	0x00000000


	//----- nvinfo : EIATTR_CBANK_PARAM_SIZE
	.align		4
.L_256:
        /*007c*/ 	.byte	0x03, 0x19
        /*007e*/ 	.short	0x0040


	//----- nvinfo : EIATTR_PARAM_CBANK
	.align		4
        /*0080*/ 	.byte	0x04, 0x0a
        /*0082*/ 	.short	(.L_258 - .L_257)
	.align		4
.L_257:
        /*0084*/ 	.word	index@(.nv.constant0._ZN2at6native63_GLOBAL__N__11d61d08_30_DistributionLogNormalKernel_cu_e7567be543distribution_elementwise_grid_stride_kernelIfLi4EZNS0_9templates4cuda20normal_and_transformIN3c108BFloat16EfPNS_17CUDAGeneratorImplEZZZNS4_17log_normal_kernelIS9_EEvRNS_18TensorIteratorBaseEddT_ENKUlvE_clEvENKUlvE2_clEvEUlfE_EEvSC_T1_T2_EUlP24curandStatePhilox4_32_10E_ZNS1_27distribution_nullary_kernelIS7_f7double2S9_SL_SG_EEvSC_SI_RKT3_T4_EUlifE_EEvlNS_15PhiloxCudaStateESH_SI_)
        /*0088*/ 	.short	0x0210
        /*008a*/ 	.short	0x0040


	//----- nvinfo : EIATTR_SW_WAR
	.align		4
.L_258:
        /*008c*/ 	.byte	0x04, 0x36
        /*008e*/ 	.short	(.L_260 - .L_259)
.L_259:
        /*0090*/ 	.word	0x00000008
.L_260:


//--------------------- .nv.info._ZN2at6native63_GLOBAL__N__11d61d08_30_DistributionLogNormalKernel_cu_e7567be543distribution_elementwise_grid_stride_kernelIfLi4EZNS0_9templates4cuda20normal_and_transformIN3c104HalfEfPNS_17CUDAGeneratorImplEZZZNS4_17log_normal_kernelIS9_EEvRNS_18TensorIteratorBaseEddT_ENKUlvE_clEvENKUlvE1_clEvEUlfE_EEvSC_T1_T2_EUlP24curandStatePhilox4_32_10E0_ZNS1_27distribution_nullary_kernelIS7_f6float4S9_SL_SG_EEvSC_SI_RKT3_T4_EUlifE0_EEvlNS_15PhiloxCudaStateESH_SI_ --------------------------
	.section	.nv.info._ZN2at6native63_GLOBAL__N__11d61d08_30_DistributionLogNormalKernel_cu_e7567be543distribution_elementwise_grid_stride_kernelIfLi4EZNS0_9templates4cuda20normal_and_transformIN3c104HalfEfPNS_17CUDAGeneratorImplEZZZNS4_17log_normal_kernelIS9_EEvRNS_18TensorIteratorBaseEddT_ENKUlvE_clEvENKUlvE1_clEvEUlfE_EEvSC_T1_T2_EUlP24curandStatePhilox4_32_10E0_ZNS1_27distribution_nullary_kernelIS7_f6float4S9_SL_SG_EEvSC_SI_RKT3_T4_EUlifE0_EEvlNS_15PhiloxCudaStateESH_SI_,"",@"SHT_CUDA_INFO"
	.sectionflags	@""
	.align	4


	//----- nvinfo : EIATTR_CUDA_API_VERSION
	.align		4
        /*0000*/ 	.byte	0x04, 0x37
        /*0002*/ 	.short	(.L_262 - .L_261)
.L_261:
        /*0004*/ 	.word	0x00000082


	//----- nvinfo : EIATTR_KPARAM_INFO
	.align		4
.L_262:
        /*0008*/ 	.byte	0x04, 0x17
        /*000a*/ 	.short	(.L_264 - .L_263)
.L_263:
        /*000c*/ 	.word	0x00000000
        /*0010*/ 	.short	0x0003
        /*0012*/ 	.short	0x0028
        /*0014*/ 	.byte	0x00, 0xf0, 0xa1, 0x06


	//----- nvinfo : EIATTR_KPARAM_INFO
	.align		4
.L_264:
        /*0018*/ 	.byte	0x04, 0x17
        /*001a*/ 	.short	(.L_266 - .L_265)
.L_265:
        /*001c*/ 	.word	0x00000000
        /*0020*/ 	.short	0x0002
        /*0022*/ 	.short	0x0020
        /*0024*/ 	.byte	0x00, 0xf0, 0x05, 0x00


	//----- nvinfo : EIATTR_KPARAM_INFO
	.align		4
.L_266:
        /*0028*/ 	.byte	0x04, 0x17
        /*002a*/ 	.short	(.L_268 - .L_267)
.L_267:
        /*002c*/ 	.word	0x00000000
        /*0030*/ 	.short	0x0001
        /*0032*/ 	.short	0x0008
        /*0034*/ 	.byte	0x00, 0xf0, 0x61, 0x00


	//----- nvinfo : EIATTR_KPARAM_INFO
	.align		4
.L_268:
        /*0038*/ 	.byte	0x04, 0x17
        /*003a*/ 	.short	(.L_270 - .L_269)
.L_269:
        /*003c*/ 	.word	0x00000000
        /*0040*/ 	.short	0x0000
        /*0042*/ 	.short	0x0000
        /*0044*/ 	.byte	0x00, 0xf0, 0x21, 0x00


	//----- nvinfo : EIATTR_SPARSE_MMA_MASK
	.align		4
.L_270:
        /*0048*/ 	.byte	0x03, 0x50
        /*004a*/ 	.short	0x0000


	//----- nvinfo : EIATTR_MAXREG_COUNT
	.align		4
        /*004c*/ 	.byte	0x03, 0x1b
        /*004e*/ 	.short	0x0040


	//----- nvinfo : EIATTR_NUM_BARRIERS
	.align		4
        /*0050*/ 	.byte	0x02, 0x4c
        /*0052*/ 	.byte	0x01
	.zero		1


	//----- nvinfo : EIATTR_MERCURY_ISA_VERSION
	.align		4
        /*0054*/ 	.byte	0x03, 0x5f
        /*0056*/ 	.short	0x0101


	//----- nvinfo : EIATTR_EXIT_INSTR_OFFSETS
	.align		4
        /*0058*/ 	.byte	0x04, 0x1c
        /*005a*/ 	.short	(.L_272 - .L_271)


	//   ....[0]....
.L_271:
        /*005c*/ 	.word	0x00000800


	//   ....[1]....
        /*0060*/ 	.word	0x000054f0


	//----- nvinfo : EIATTR_MAX_THREADS
	.align		4
.L_272:
        /*0064*/ 	.byte	0x04, 0x05
        /*0066*/ 	.short	(.L_274 - .L_273)
.L_273:
        /*0068*/ 	.word	0x00000100
        /*006c*/ 	.word	0x00000001
        /*0070*/ 	.word	0x00000001


	//----- nvinfo : EIATTR_CRS_STACK_SIZE
	.align		4
.L_274:
        /*0074*/ 	.byte	0x04, 0x1e
        /*0076*/ 	.short	(.L_276 - .L_275)
.L_275:
        /*0078*/ 	.word	0x00000000


	//----- nvinfo : EIATTR_CBANK_PARAM_SIZE
	.align		4
.L_276:
        /*007c*/ 	.byte	0x03, 0x19
        /*007e*/ 	.short	0x01d0


	//----- nvinfo : EIATTR_PARAM_CBANK
	.align		4
        /*0080*/ 	.byte	0x04, 0x0a
        /*0082*/ 	.short	(.L_278 - .L_277)
	.align		4
.L_277:
        /*0084*/ 	.word	index@(.nv.constant0._ZN2at6native63_GLOBAL__N__11d61d08_30_DistributionLogNormalKernel_cu_e7567be543distribution_elementwise_grid_stride_kernelIfLi4EZNS0_9templates4cuda20normal_and_transformIN3c104HalfEfPNS_17CUDAGeneratorImplEZZZNS4_17log_normal_kernelIS9_EEvRNS_18TensorIteratorBaseEddT_ENKUlvE_clEvENKUlvE1_clEvEUlfE_EEvSC_T1_T2_EUlP24curandStatePhilox4_32_10E0_ZNS1_27distribution_nullary_kernelIS7_f6float4S9_SL_SG_EEvSC_SI_RKT3_T4_EUlifE0_EEvlNS_15PhiloxCudaStateESH_SI_)
        /*0088*/ 	.short	0x0210
        /*008a*/ 	.short	0x01d0


	//----- nvinfo : EIATTR_SW_WAR
	.align		4
.L_278:
        /*008c*/ 	.byte	0x04, 0x36
        /*008e*/ 	.short	(.L_280 - .L_279)
.L_279:
        /*0090*/ 	.word	0x00000008
.L_280:


//--------------------- .nv.info._ZN2at6native63_GLOBAL__N__11d61d08_30_DistributionLogNormalKernel_cu_e7567be543distribution_elementwise_grid_stride_kernelIfLi4EZNS0_9templates4cuda20normal_and_transformIN3c104HalfEfPNS_17CUDAGeneratorImplEZZZNS4_17log_normal_kernelIS9_EEvRNS_18TensorIteratorBaseEddT_ENKUlvE_clEvENKUlvE1_clEvEUlfE_EEvSC_T1_T2_EUlP24curandStatePhilox4_32_10E0_ZNS1_27distribution_nullary_kernelIS7_f6float4S9_SL_SG_EEvSC_SI_RKT3_T4_EUlifE_EEvlNS_15PhiloxCudaStateESH_SI_ --------------------------
	.section	.nv.info._ZN2at6native63_GLOBAL__N__11d61d08_30_DistributionLogNormalKernel_cu_e7567be543distribution_elementwise_grid_stride_kernelIfLi4EZNS0_9templates4cuda20normal_and_transformIN3c104HalfEfPNS_17CUDAGeneratorImplEZZZNS4_17log_normal_kernelIS9_EEvRNS_18TensorIteratorBaseEddT_ENKUlvE_clEvENKUlvE1_clEvEUlfE_EEvSC_T1_T2_EUlP24curandStatePhilox4_32_10E0_ZNS1_27distribution_nullary_kernelIS7_f6float4S9_SL_SG_EEvSC_SI_RKT3_T4_EUlifE_EEvlNS_15PhiloxCudaStateESH_SI_,"",@"SHT_CUDA_INFO"
	.sectionflags	@""
	.align	4


	//----- nvinfo : EIATTR_CUDA_API_VERSION
	.align		4
        /*0000*/ 	.byte	0x04, 0x37
        /*0002*/ 	.short	(.L_282 - .L_281)
.L_281:
        /*0004*/ 	.word	0x00000082


	//----- nvinfo : EIATTR_KPARAM_INFO
	.align		4
.L_282:
        /*0008*/ 	.byte	0x04, 0x17
        /*000a*/ 	.short	(.L_284 - .L_283)
.L_283:
        /*000c*/ 	.word	0x00000000
        /*0010*/ 	.short	0x0003
        /*0012*/ 	.short	0x0028
        /*0014*/ 	.byte	0x00, 0xf0, 0x61, 0x00


	//----- nvinfo : EIATTR_KPARAM_INFO
	.align		4
.L_284:
        /*0018*/ 	.byte	0x04, 0x17
        /*001a*/ 	.short	(.L_286 - .L_285)
.L_285:
        /*001c*/ 	.word	0x00000000
        /*0020*/ 	.short	0x0002
        /*0022*/ 	.short	0x0020
        /*0024*/ 	.byte	0x00, 0xf0, 0x05, 0x00


	//----- nvinfo : EIATTR_KPARAM_INFO
	.align		4
.L_286:
        /*0028*/ 	.byte	0x04, 0x17
        /*002a*/ 	.short	(.L_288 - .L_287)
.L_287:
        /*002c*/ 	.word	0x00000000
        /*0030*/ 	.short	0x0001
        /*0032*/ 	.short	0x0008
        /*0034*/ 	.byte	0x00, 0xf0, 0x61, 0x00


	//----- nvinfo : EIATTR_KPARAM_INFO
	.align		4
.L_288:
        /*0038*/ 	.byte	0x04, 0x17
        /*003a*/ 	.short	(.L_290 - .L_289)
.L_289:
        /*003c*/ 	.word	0x00000000
        /*0040*/ 	.short	0x0000
        /*0042*/ 	.short	0x0000
        /*0044*/ 	.byte	0x00, 0xf0, 0x21, 0x00


	//----- nvinfo : EIATTR_SPARSE_MMA_MASK
	.align		4
.L_290:
        /*0048*/ 	.byte	0x03, 0x50
        /*004a*/ 	.short	0x0000


	//----- nvinfo : EIATTR_MAXREG_COUNT
	.align		4
        /*004c*/ 	.byte	0x03, 0x1b
        /*004e*/ 	.short	0x0040


	//----- nvinfo : EIATTR_NUM_BARRIERS
	.align		4
        /*0050*/ 	.byte	0x02, 0x4c
        /*0052*/ 	.byte	0x01
	.zero		1


	//----- nvinfo : EIATTR_MERCURY_ISA_VERSION
	.align		4
        /*0054*/ 	.byte	0x03, 0x5f
        /*0056*/ 	.short	0x0101


	//----- nvinfo : EIATTR_EXIT_INSTR_OFFSETS
	.align		4
        /*0058*/ 	.byte	0x04, 0x1c
        /*005a*/ 	.short	(.L_292 - .L_291)


	//   ....[0]....
.L_291:
        /*005c*/ 	.word	0x000007a0


	//   ....[1]....
        /*0060*/ 	.word	0x000013e0


	//----- nvinfo : EIATTR_MAX_THREADS
	.align		4
.L_292:
        /*0064*/ 	.byte	0x04, 0x05
        /*0066*/ 	.short	(.L_294 - .L_293)
.L_293:
        /*0068*/ 	.word	0x00000100
        /*006c*/ 	.word	0x00000001
        /*0070*/ 	.word	0x00000001


	//----- nvinfo : EIATTR_CRS_STACK_SIZE
	.align		4
.L_294:
        /*0074*/ 	.byte	0x04, 0x1e
        /*0076*/ 	.short	(.L_296 - .L_295)
.L_295:
        /*0078*/ 	.word	0x00000000


	//----- nvinfo : EIATTR_CBANK_PARAM_SIZE
	.align		4
.L_296:
        /*007c*/ 	.byte	0x03, 0x19
        /*007e*/ 	.short	0x0040


	//----- nvinfo : EIATTR_PARAM_CBANK
	.align		4
        /*0080*/ 	.byte	0x04, 0x0a
        /*0082*/ 	.short	(.L_298 - .L_297)
	.align		4
.L_297:
        /*0084*/ 	.word	index@(.nv.constant0._ZN2at6native63_GLOBAL__N__11d61d08_30_DistributionLogNormalKernel_cu_e7567be543distribution_elementwise_grid_stride_kernelIfLi4EZNS0_9templates4cuda20normal_and_transformIN3c104HalfEfPNS_17CUDAGeneratorImplEZZZNS4_17log_normal_kernelIS9_EEvRNS_18TensorIteratorBaseEddT_ENKUlvE_clEvENKUlvE1_clEvEUlfE_EEvSC_T1_T2_EUlP24curandStatePhilox4_32_10E0_ZNS1_27distribution_nullary_kernelIS7_f6float4S9_SL_SG_EEvSC_SI_RKT3_T4_EUlifE_EEvlNS_15PhiloxCudaStateESH_SI_)
        /*0088*/ 	.short	0x0210
        /*008a*/ 	.short	0x0040


	//----- nvinfo : EIATTR_SW_WAR
	.align		4
.L_298:
        /*008c*/ 	.byte	0x04, 0x36
        /*008e*/ 	.short	(.L_300 - .L_299)
.L_299:
        /*0090*/ 	.word	0x00000008
.L_300:


//--------------------- .nv.info._ZN2at6native63_GLOBAL__N__11d61d08_30_DistributionLogNormalKernel_cu_e7567be543distribution_elementwise_grid_stride_kernelIfLi4EZNS0_9templates4cuda20normal_and_transformIN3c104HalfEfPNS_17CUDAGeneratorImplEZZZNS4_17log_normal_kernelIS9_EEvRNS_18TensorIteratorBaseEddT_ENKUlvE_clEvENKUlvE1_clEvEUlfE_EEvSC_T1_T2_EUlP24curandStatePhilox4_32_10E_ZNS1_27distribution_nullary_kernelIS7_f7double2S9_SL_SG_EEvSC_SI_RKT3_T4_EUlifE0_EEvlNS_15PhiloxCudaStateESH_SI_ --------------------------
	.section	.nv.info._ZN2at6native63_GLOBAL__N__11d61d08_30_DistributionLogNormalKernel_cu_e7567be543distribution_elementwise_grid_stride_kernelIfLi4EZNS0_9templates4cuda20normal_and_transformIN3c104HalfEfPNS_17CUDAGeneratorImplEZZZNS4_17log_normal_kernelIS9_EEvRNS_18TensorIteratorBaseEddT_ENKUlvE_clEvENKUlvE1_clEvEUlfE_EEvSC_T1_T2_EUlP24curandStatePhilox4_32_10E_ZNS1_27distribution_nullary_kernelIS7_f7double2S9_SL_SG_EEvSC_SI_RKT3_T4_EUlifE0_EEvlNS_15PhiloxCudaStateESH_SI_,"",@"SHT_CUDA_INFO"
	.sectionflags	@""
	.align	4


	//----- nvinfo : EIATTR_CUDA_API_VERSION
	.align		4
        /*0000*/ 	.byte	0x04, 0x37
        /*0002*/ 	.short	(.L_302 - .L_301)
.L_301:
        /*0004*/ 	.word	0x00000082


	//----- nvinfo : EIATTR_KPARAM_INFO
	.align		4
.L_302:
        /*0008*/ 	.byte	0x04, 0x17
        /*000a*/ 	.short	(.L_304 - .L_303)
.L_303:
        /*000c*/ 	.word	0x00000000
        /*0010*/ 	.short	0x0003
        /*0012*/ 	.short	0x0028
        /*0014*/ 	.byte	0x00, 0xf0, 0xa1, 0x06


	//----- nvinfo : EIATTR_KPARAM_INFO
	.align		4
.L_304:
        /*0018*/ 	.byte	0x04, 0x17
        /*001a*/ 	.short	(.L_306 - .L_305)
.L_305:
        /*001c*/ 	.word	0x00000000
        /*0020*/ 	.short	0x0002
        /*0022*/ 	.short	0x0020
        /*0024*/ 	.byte	0x00, 0xf0, 0x05, 0x00


	//----- nvinfo : EIATTR_KPARAM_INFO
	.align		4
.L_306:
        /*0028*/ 	.byte	0x04, 0x17
        /*002a*/ 	.short	(.L_308 - .L_307)
.L_307:
        /*002c*/ 	.word	0x00000000
        /*0030*/ 	.short	0x0001
        /*0032*/ 	.short	0x0008
        /*0034*/ 	.byte	0x00, 0xf0, 0x61, 0x00


	//----- nvinfo : EIATTR_KPARAM_INFO
	.align		4
.L_308:
        /*0038*/ 	.byte	0x04, 0x17
        /*003a*/ 	.short	(.L_310 - .L_309)
.L_309:
        /*003c*/ 	.word	0x00000000
        /*0040*/ 	.short	0x0000
        /*0042*/ 	.short	0x0000
        /*0044*/ 	.byte	0x00, 0xf0, 0x21, 0x00


	//----- nvinfo : EIATTR_SPARSE_MMA_MASK
	.align		4
.L_310:
        /*0048*/ 	.byte	0x03, 0x50
        /*004a*/ 	.short	0x0000


	//----- nvinfo : EIATTR_MAXREG_COUNT
	.align		4
        /*004c*/ 	.byte	0x03, 0x1b
        /*004e*/ 	.short	0x0040


	//----- nvinfo : EIATTR_NUM_BARRIERS
	.align		4
        /*0050*/ 	.byte	0x02, 0x4c
        /*0052*/ 	.byte	0x01
	.zero		1


	//----- nvinfo : EIATTR_MERCURY_ISA_VERSION
	.align		4
        /*0054*/ 	.byte	0x03, 0x5f
        /*0056*/ 	.short	0x0101


	//----- nvinfo : EIATTR_EXIT_INSTR_OFFSETS
	.align		4
        /*0058*/ 	.byte	0x04, 0x1c
        /*005a*/ 	.short	(.L_312 - .L_311)


	//   ....[0]....
.L_311:
        /*005c*/ 	.word	0x00000820


	//   ....[1]....
        /*0060*/ 	.word	0x00005f90


	//----- nvinfo : EIATTR_MAX_THREADS
	.align		4
.L_312:
        /*0064*/ 	.byte	0x04, 0x05
        /*0066*/ 	.short	(.L_314 - .L_313)
.L_313:
        /*0068*/ 	.word	0x00000100
        /*006c*/ 	.word	0x00000001
        /*0070*/ 	.word	0x00000001


	//----- nvinfo : EIATTR_CRS_STACK_SIZE
	.align		4
.L_314:
        /*0074*/ 	.byte	0x04, 0x1e
        /*0076*/ 	.short	(.L_316 - .L_315)
.L_315:
        /*0078*/ 	.word	0x00000000


	//----- nvinfo : EIATTR_CBANK_PARAM_SIZE
	.align		4
.L_316:
        /*007c*/ 	.byte	0x03, 0x19
        /*007e*/ 	.short	0x01d0


	//----- nvinfo : EIATTR_PARAM_CBANK
	.align		4
        /*0080*/ 	.byte	0x04, 0x0a
        /*0082*/ 	.short	(.L_318 - .L_317)
	.align		4
.L_317:
        /*0084*/ 	.word	index@(.nv.constant0._ZN2at6native63_GLOBAL__N__11d61d08_30_DistributionLogNormalKernel_cu_e7567be543distribution_elementwise_grid_stride_kernelIfLi4EZNS0_9templates4cuda20normal_and_transformIN3c104HalfEfPNS_17CUDAGeneratorImplEZZZNS4_17log_normal_kernelIS9_EEvRNS_18TensorIteratorBaseEddT_ENKUlvE_clEvENKUlvE1_clEvEUlfE_EEvSC_T1_T2_EUlP24curandStatePhilox4_32_10E_ZNS1_27distribution_nullary_kernelIS7_f7double2S9_SL_SG_EEvSC_SI_RKT3_T4_EUlifE0_EEvlNS_15PhiloxCudaStateESH_SI_)
        /*0088*/ 	.short	0x0210
        /*008a*/ 	.short	0x01d0


	//----- nvinfo : EIATTR_SW_WAR
	.align		4
.L_318:
        /*008c*/ 	.byte	0x04, 0x36
        /*008e*/ 	.short	(.L_320 - .L_319)
.L_319:
        /*0090*/ 	.word	0x00000008
.L_320:


//--------------------- .nv.info._ZN2at6native63_GLOBAL__N__11d61d08_30_DistributionLogNormalKernel_cu_e7567be543distribution_elementwise_grid_stride_kernelIfLi4EZNS0_9templates4cuda20normal_and_transformIN3c104HalfEfPNS_17CUDAGeneratorImplEZZZNS4_17log_normal_kernelIS9_EEvRNS_18TensorIteratorBaseEddT_ENKUlvE_clEvENKUlvE1_clEvEUlfE_EEvSC_T1_T2_EUlP24curandStatePhilox4_32_10E_ZNS1_27distribution_nullary_kernelIS7_f7double2S9_SL_SG_EEvSC_SI_RKT3_T4_EUlifE_EEvlNS_15PhiloxCudaStateESH_SI_ --------------------------
	.section	.nv.info._ZN2at6native63_GLOBAL__N__11d61d08_30_DistributionLogNormalKernel_cu_e7567be543distribution_elementwise_grid_stride_kernelIfLi4EZNS0_9templates4cuda20normal_and_transformIN3c104HalfEfPNS_17CUDAGeneratorImplEZZZNS4_17log_normal_kernelIS9_EEvRNS_18TensorIteratorBaseEddT_ENKUlvE_clEvENKUlvE1_clEvEUlfE_EEvSC_T1_T2_EUlP24curandStatePhilox4_32_10E_ZNS1_27distribution_nullary_kernelIS7_f7double2S9_SL_SG_EEvSC_SI_RKT3_T4_EUlifE_EEvlNS_15PhiloxCudaStateESH_SI_,"",@"SHT_CUDA_INFO"
	.sectionflags	@""
	.align	4


	//----- nvinfo : EIATTR_CUDA_API_VERSION
	.align		4
        /*0000*/ 	.byte	0x04, 0x37
        /*0002*/ 	.short	(.L_322 - .L_321)
.L_321:
        /*0004*/ 	.word	0x00000082


	//----- nvinfo : EIATTR_KPARAM_INFO
	.align		4
.L_322:
        /*0008*/ 	.byte	0x04, 0x17
        /*000a*/ 	.short	(.L_324 - .L_323)
.L_323:
        /*000c*/ 	.word	0x00000000
        /*0010*/ 	.short	0x0003
        /*0012*/ 	.short	0x0028
        /*0014*/ 	.byte	0x00, 0xf0, 0x61, 0x00


	//----- nvinfo : EIATTR_KPARAM_INFO
	.align		4
.L_324:
        /*0018*/ 	.byte	0x04, 0x17
        /*001a*/ 	.short	(.L_326 - .L_325)
.L_325:
        /*001c*/ 	.word	0x00000000
        /*0020*/ 	.short	0x0002
        /*0022*/ 	.short	0x0020
        /*0024*/ 	.byte	0x00, 0xf0, 0x05, 0x00


	//----- nvinfo : EIATTR_KPARAM_INFO
	.align		4
.L_326:
        /*0028*/ 	.byte	0x04, 0x17
        /*002a*/ 	.short	(.L_328 - .L_327)
.L_327:
        /*002c*/ 	.word	0x00000000
        /*0030*/ 	.short	0x0001
        /*0032*/ 	.short	0x0008
        /*0034*/ 	.byte	0x00, 0xf0, 0x61, 0x00


	//----- nvinfo : EIATTR_KPARAM_INFO
	.align		4
.L_328:
        /*0038*/ 	.byte	0x04, 0x17
        /*003a*/ 	.short	(.L_330 - .L_329)
.L_329:
        /*003c*/ 	.word	0x00000000
        /*0040*/ 	.short	0x0000
        /*0042*/ 	.short	0x0000
        /*0044*/ 	.byte	0x00, 0xf0, 0x21, 0x00


	//----- nvinfo : EIATTR_SPARSE_MMA_MASK
	.align		4
.L_330:
        /*0048*/ 	.byte	0x03, 0x50
        /*004a*/ 	.short	0x0000


	//----- nvinfo : EIATTR_MAXREG_COUNT
	.align		4
        /*004c*/ 	.byte	0x03, 0x1b
        /*004e*/ 	.short	0x0040


	//----- nvinfo : EIATTR_NUM_BARRIERS
	.align		4
        /*0050*/ 	.byte	0x02, 0x4c
        /*0052*/ 	.byte	0x01
	.zero		1


	//----- nvinfo : EIATTR_MERCURY_ISA_VERSION
	.align		4
        /*0054*/ 	.byte	0x03, 0x5f
        /*0056*/ 	.short	0x0101


	//----- nvinfo : EIATTR_EXIT_INSTR_OFFSETS
	.align		4
        /*0058*/ 	.byte	0x04, 0x1c
        /*005a*/ 	.short	(.L_332 - .L_331)


	//   ....[0]....
.L_331:
        /*005c*/ 	.word	0x000007e0


	//   ....[1]....
        /*0060*/ 	.word	0x00001f60


	//----- nvinfo : EIATTR_MAX_THREADS
	.align		4
.L_332:
        /*0064*/ 	.byte	0x04, 0x05
        /*0066*/ 	.short	(.L_334 - .L_333)
.L_333:
        /*0068*/ 	.word	0x00000100
        /*006c*/ 	.word	0x00000001
        /*0070*/ 	.word	0x00000001


	//----- nvinfo : EIATTR_CRS_STACK_SIZE
	.align		4
.L_334:
        /*0074*/ 	.byte	0x04, 0x1e
        /*0076*/ 	.short	(.L_336 - .L_335)
.L_335:
        /*0078*/ 	.word	0x00000000


	//----- nvinfo : EIATTR_CBANK_PARAM_SIZE
	.align		4
.L_336:
        /*007c*/ 	.byte	0x03, 0x19
        /*007e*/ 	.short	0x0040


	//----- nvinfo : EIATTR_PARAM_CBANK
	.align		4
        /*0080*/ 	.byte	0x04, 0x0a
        /*0082*/ 	.short	(.L_338 - .L_337)
	.align		4
.L_337:
        /*0084*/ 	.word	index@(.nv.constant0._ZN2at6native63_GLOBAL__N__11d61d08_30_DistributionLogNormalKernel_cu_e7567be543distribution_elementwise_grid_stride_kernelIfLi4EZNS0_9templates4cuda20normal_and_transformIN3c104HalfEfPNS_17CUDAGeneratorImplEZZZNS4_17log_normal_kernelIS9_EEvRNS_18TensorIteratorBaseEddT_ENKUlvE_clEvENKUlvE1_clEvEUlfE_EEvSC_T1_T2_EUlP24curandStatePhilox4_32_10E_ZNS1_27distribution_nullary_kernelIS7_f7double2S9_SL_SG_EEvSC_SI_RKT3_T4_EUlifE_EEvlNS_15PhiloxCudaStateESH_SI_)
        /*0088*/ 	.short	0x0210
        /*008a*/ 	.short	0x0040


	//----- nvinfo : EIATTR_SW_WAR
	.align		4
.L_338:
        /*008c*/ 	.byte	0x04, 0x36
        /*008e*/ 	.short	(.L_340 - .L_339)
.L_339:
        /*0090*/ 	.word	0x00000008
.L_340:


//--------------------- .nv.info._ZN2at6native63_GLOBAL__N__11d61d08_30_DistributionLogNormalKernel_cu_e7567be543distribution_elementwise_grid_stride_kernelIfLi4EZNS0_9templates4cuda20normal_and_transformIffPNS_17CUDAGeneratorImplEZZZNS4_17log_normal_kernelIS7_EEvRNS_18TensorIteratorBaseEddT_ENKUlvE_clEvENKUlvE0_clEvEUlfE_EEvSA_T1_T2_EUlP24curandStatePhilox4_32_10E0_ZNS1_27distribution_nullary_kernelIff6float4S7_SJ_SE_EEvSA_SG_RKT3_T4_EUlifE0_EEvlNS_15PhiloxCudaStateESF_SG_ --------------------------
	.section	.nv.info._ZN2at6native63_GLOBAL__N__11d61d08_30_DistributionLogNormalKernel_cu_e7567be543distribution_elementwise_grid_stride_kernelIfLi4EZNS0_9templates4cuda20normal_and_transformIffPNS_17CUDAGeneratorImplEZZZNS4_17log_normal_kernelIS7_EEvRNS_18TensorIteratorBaseEddT_ENKUlvE_clEvENKUlvE0_clEvEUlfE_EEvSA_T1_T2_EUlP24curandStatePhilox4_32_10E0_ZNS1_27distribution_nullary_kernelIff6float4S7_SJ_SE_EEvSA_SG_RKT3_T4_EUlifE0_EEvlNS_15PhiloxCudaStateESF_SG_,"",@"SHT_CUDA_INFO"
	.sectionflags	@""
	.align	4


	//----- nvinfo : EIATTR_CUDA_API_VERSION
	.align		4
        /*0000*/ 	.byte	0x04, 0x37
        /*0002*/ 	.short	(.L_342 - .L_341)
.L_341:
        /*0004*/ 	.word	0x00000082


	//----- nvinfo : EIATTR_KPARAM_INFO
	.align		4
.L_342:
        /*0008*/ 	.byte	0x04, 0x17
        /*000a*/ 	.short	(.L_344 - .L_343)
.L_343:
        /*000c*/ 	.word	0x00000000
        /*0010*/ 	.short	0x0003
        /*0012*/ 	.short	0x0028
        /*0014*/ 	.byte	0x00, 0xf0, 0xa1, 0x06


	//----- nvinfo : EIATTR_KPARAM_INFO
	.align		4
.L_344:
        /*0018*/ 	.byte	0x04, 0x17
        /*001a*/ 	.short	(.L_346 - .L_345)
.L_345:
        /*001c*/ 	.word	0x00000000
        /*0020*/ 	.short	0x0002
        /*0022*/ 	.short	0x0020
        /*0024*/ 	.byte	0x00, 0xf0, 0x05, 0x00


	//----- nvinfo : EIATTR_KPARAM_INFO
	.align		4
.L_346:
        /*0028*/ 	.byte	0x04, 0x17
        /*002a*/ 	.short	(.L_348 - .L_347)
.L_347:
        /*002c*/ 	.word	0x00000000
        /*0030*/ 	.short	0x0001
        /*0032*/ 	.short	0x0008
        /*0034*/ 	.byte	0x00, 0xf0, 0x61, 0x00


	//----- nvinfo : EIATTR_KPARAM_INFO
	.align		4
.L_348:
        /*0038*/ 	.byte	0x04, 0x17
        /*003a*/ 	.short	(.L_350 - .L_349)
.L_349:
        /*003c*/ 	.word	0x00000000
        /*0040*/ 	.short	0x0000
        /*0042*/ 	.short	0x0000
        /*0044*/ 	.byte	0x00, 0xf0, 0x21, 0x00


	//----- nvinfo : EIATTR_SPARSE_MMA_MASK
	.align		4
.L_350:
        /*0048*/ 	.byte	0x03, 0x50
        /*004a*/ 	.short	0x0000


	//----- nvinfo : EIATTR_MAXREG_COUNT
	.align		4
        /*004c*/ 	.byte	0x03, 0x1b
        /*004e*/ 	.short	0x0040


	//----- nvinfo : EIATTR_NUM_BARRIERS
	.align		4
        /*0050*/ 	.byte	0x02, 0x4c
        /*0052*/ 	.byte	0x01
	.zero		1


	//----- nvinfo : EIATTR_MERCURY_ISA_VERSION
	.align		4
        /*0054*/ 	.byte	0x03, 0x5f
        /*0056*/ 	.short	0x0101


	//----- nvinfo : EIATTR_EXIT_INSTR_OFFSETS
	.align		4
        /*0058*/ 	.byte	0x04, 0x1c
        /*005a*/ 	.short	(.L_352 - .L_351)


	//   ....[0]....
.L_351:
        /*005c*/ 	.word	0x00000800


	//   ....[1]....
        /*0060*/ 	.word	0x000054b0


	//----- nvinfo : EIATTR_MAX_THREADS
	.align		4
.L_352:
        /*0064*/ 	.byte	0x04, 0x05
        /*0066*/ 	.short	(.L_354 - .L_353)
.L_353:
        /*0068*/ 	.word	0x00000100
        /*006c*/ 	.word	0x00000001
        /*0070*/ 	.word	0x00000001


	//----- nvinfo : EIATTR_CRS_STACK_SIZE
	.align		4
.L_354:
        /*0074*/ 	.byte	0x04, 0x1e
        /*0076*/ 	.short	(.L_356 - .L_355)
.L_355:
        /*0078*/ 	.word	0x00000000


	//----- nvinfo : EIATTR_CBANK_PARAM_SIZE
	.align		4
.L_356:
        /*007c*/ 	.byte	0x03, 0x19
        /*007e*/ 	.short	0x01d0


	//----- nvinfo : EIATTR_PARAM_CBANK
	.align		4
        /*0080*/ 	.byte	0x04, 0x0a
        /*0082*/ 	.short	(.L_358 - .L_357)
	.align		4
.L_357:
        /*0084*/ 	.word	index@(.nv.constant0._ZN2at6native63_GLOBAL__N__11d61d08_30_DistributionLogNormalKernel_cu_e7567be543distribution_elementwise_grid_stride_kernelIfLi4EZNS0_9templates4cuda20normal_and_transformIffPNS_17CUDAGeneratorImplEZZZNS4_17log_normal_kernelIS7_EEvRNS_18TensorIteratorBaseEddT_ENKUlvE_clEvENKUlvE0_clEvEUlfE_EEvSA_T1_T2_EUlP24curandStatePhilox4_32_10E0_ZNS1_27distribution_nullary_kernelIff6float4S7_SJ_SE_EEvSA_SG_RKT3_T4_EUlifE0_EEvlNS_15PhiloxCudaStateESF_SG_)
        /*0088*/ 	.short	0x0210
        /*008a*/ 	.short	0x01d0


	//----- nvinfo : EIATTR_SW_WAR
	.align		4
.L_358:
        /*008c*/ 	.byte	0x04, 0x36
        /*008e*/ 	.short	(.L_360 - .L_359)
.L_359:
        /*0090*/ 	.word	0x00000008
.L_360:


//--------------------- .nv.info._ZN2at6native63_GLOBAL__N__11d61d08_30_DistributionLogNormalKernel_cu_e7567be543distribution_elementwise_grid_stride_kernelIfLi4EZNS0_9templates4cuda20normal_and_transformIffPNS_17CUDAGeneratorImplEZZZNS4_17log_normal_kernelIS7_EEvRNS_18TensorIteratorBaseEddT_ENKUlvE_clEvENKUlvE0_clEvEUlfE_EEvSA_T1_T2_EUlP24curandStatePhilox4_32_10E0_ZNS1_27distribution_nullary_kernelIff6float4S7_SJ_SE_EEvSA_SG_RKT3_T4_EUlifE_EEvlNS_15PhiloxCudaStateESF_SG_ --------------------------
	.section	.nv.info._ZN2at6native63_GLOBAL__N__11d61d08_30_DistributionLogNormalKernel_cu_e7567be543distribution_elementwise_grid_stride_kernelIfLi4EZNS0_9templates4cuda20normal_and_transformIffPNS_17CUDAGeneratorImplEZZZNS4_17log_normal_kernelIS7_EEvRNS_18TensorIteratorBaseEddT_ENKUlvE_clEvENKUlvE0_clEvEUlfE_EEvSA_T1_T2_EUlP24curandStatePhilox4_32_10E0_ZNS1_27distribution_nullary_kernelIff6float4S7_SJ_SE_EEvSA_SG_RKT3_T4_EUlifE_EEvlNS_15PhiloxCudaStateESF_SG_,"",@"SHT_CUDA_INFO"
	.sectionflags	@""
	.align	4


	//----- nvinfo : EIATTR_CUDA_API_VERSION
	.align		4
        /*0000*/ 	.byte	0x04, 0x37
        /*0002*/ 	.short	(.L_362 - .L_361)
.L_361:
        /*0004*/ 	.word	0x00000082


	//----- nvinfo : EIATTR_KPARAM_INFO
	.align		4
.L_362:
        /*0008*/ 	.byte	0x04, 0x17
        /*000a*/ 	.short	(.L_364 - .L_363)
.L_363:
        /*000c*/ 	.word	0x00000000
        /*0010*/ 	.short	0x0003
        /*0012*/ 	.short	0x0028
        /*0014*/ 	.byte	0x00, 0xf0, 0x61, 0x00


	//----- nvinfo : EIATTR_KPARAM_INFO
	.align		4
.L_364:
        /*0018*/ 	.byte	0x04, 0x17
        /*001a*/ 	.short	(.L_366 - .L_365)
.L_365:
        /*001c*/ 	.word	0x00000000
        /*0020*/ 	.short	0x0002
        /*0022*/ 	.short	0x0020
        /*0024*/ 	.byte	0x00, 0xf0, 0x05, 0x00


	//----- nvinfo : EIATTR_KPARAM_INFO
	.align		4
.L_366:
        /*0028*/ 	.byte	0x04, 0x17
        /*002a*/ 	.short	(.L_368 - .L_367)
.L_367:
        /*002c*/ 	.word	0x00000000
        /*0030*/ 	.short	0x0001
        /*0032*/ 	.short	0x0008
        /*0034*/ 	.byte	0x00, 0xf0, 0x61, 0x00


	//----- nvinfo : EIATTR_KPARAM_INFO
	.align		4
.L_368:
        /*0038*/ 	.byte	0x04, 0x17
        /*003a*/ 	.short	(.L_370 - .L_369)
.L_369:
        /*003c*/ 	.word	0x00000000
        /*0040*/ 	.short	0x0000
        /*0042*/ 	.short	0x0000
        /*0044*/ 	.byte	0x00, 0xf0, 0x21, 0x00


	//----- nvinfo : EIATTR_SPARSE_MMA_MASK
	.align		4
.L_370:
        /*0048*/ 	.byte	0x03, 0x50
        /*004a*/ 	.short	0x0000


	//----- nvinfo : EIATTR_MAXREG_COUNT
	.align		4
        /*004c*/ 	.byte	0x03, 0x1b
        /*004e*/ 	.short	0x0040


	//----- nvinfo : EIATTR_NUM_BARRIERS
	.align		4
        /*0050*/ 	.byte	0x02, 0x4c
        /*0052*/ 	.byte	0x01
	.zero		1


	//----- nvinfo : EIATTR_MERCURY_ISA_VERSION
	.align		4
        /*0054*/ 	.byte	0x03, 0x5f
        /*0056*/ 	.short	0x0101


	//----- nvinfo : EIATTR_EXIT_INSTR_OFFSETS
	.align		4
        /*0058*/ 	.byte	0x04, 0x1c
        /*005a*/ 	.short	(.L_372 - .L_371)


	//   ....[0]....
.L_371:
        /*005c*/ 	.word	0x000007a0


	//   ....[1]....
        /*0060*/ 	.word	0x000013a0


	//----- nvinfo : EIATTR_MAX_THREADS
	.align		4
.L_372:
        /*0064*/ 	.byte	0x04, 0x05
        /*0066*/ 	.short	(.L_374 - .L_373)
.L_373:
        /*0068*/ 	.word	0x00000100
        /*006c*/ 	.word	0x00000001
        /*0070*/ 	.word	0x00000001


	//----- nvinfo : EIATTR_CRS_STACK_SIZE
	.align		4
.L_374:
        /*0074*/ 	.byte	0x04, 0x1e
        /*0076*/ 	.short	(.L_376 - .L_375)
.L_375:
        /*0078*/ 	.word	0x00000000


	//----- nvinfo : EIATTR_CBANK_PARAM_SIZE
	.align		4
.L_376:
        /*007c*/ 	.byte	0x03, 0x19
        /*007e*/ 	.short	0x0040


	//----- nvinfo : EIATTR_PARAM_CBANK
	.align		4
        /*0080*/ 	.byte	0x04, 0x0a
        /*0082*/ 	.short	(.L_378 - .L_377)
	.align		4
.L_377:
        /*0084*/ 	.word	index@(.nv.constant0._ZN2at6native63_GLOBAL__N__11d61d08_30_DistributionLogNormalKernel_cu_e7567be543distribution_elementwise_grid_stride_kernelIfLi4EZNS0_9templates4cuda20normal_and_transformIffPNS_17CUDAGeneratorImplEZZZNS4_17log_normal_kernelIS7_EEvRNS_18TensorIteratorBaseEddT_ENKUlvE_clEvENKUlvE0_clEvEUlfE_EEvSA_T1_T2_EUlP24curandStatePhilox4_32_10E0_ZNS1_27distribution_nullary_kernelIff6float4S7_SJ_SE_EEvSA_SG_RKT3_T4_EUlifE_EEvlNS_15PhiloxCudaStateESF_SG_)
        /*0088*/ 	.short	0x0210
        /*008a*/ 	.short	0x0040


	//----- nvinfo : EIATTR_SW_WAR
	.align		4
.L_378:
        /*008c*/ 	.byte	0x04, 0x36
        /*008e*/ 	.short	(.L_380 - .L_379)
.L_379:
        /*0090*/ 	.word	0x00000008
.L_380:


//--------------------- .nv.info._ZN2at6native63_GLOBAL__N__11d61d08_30_DistributionLogNormalKernel_cu_e7567be543distribution_elementwise_grid_stride_kernelIfLi4EZNS0_9templates4cuda20normal_and_transformIffPNS_17CUDAGeneratorImplEZZZNS4_17log_normal_kernelIS7_EEvRNS_18TensorIteratorBaseEddT_ENKUlvE_clEvENKUlvE0_clEvEUlfE_EEvSA_T1_T2_EUlP24curandStatePhilox4_32_10E_ZNS1_27distribution_nullary_kernelIff7double2S7_SJ_SE_EEvSA_SG_RKT3_T4_EUlifE0_EEvlNS_15PhiloxCudaStateESF_SG_ --------------------------
	.section	.nv.info._ZN2at6native63_GLOBAL__N__11d61d08_30_DistributionLogNormalKernel_cu_e7567be543distribution_elementwise_grid_stride_kernelIfLi4EZNS0_9templates4cuda20normal_and_transformIffPNS_17CUDAGeneratorImplEZZZNS4_17log_normal_kernelIS7_EEvRNS_18TensorIteratorBaseEddT_ENKUlvE_clEvENKUlvE0_clEvEUlfE_EEvSA_T1_T2_EUlP24curandStatePhilox4_32_10E_ZNS1_27distribution_nullary_kernelIff7double2S7_SJ_SE_EEvSA_SG_RKT3_T4_EUlifE0_EEvlNS_15PhiloxCudaStateESF_SG_,"",@"SHT_CUDA_INFO"
	.sectionflags	@""
	.align	4


	//----- nvinfo : EIATTR_CUDA_API_VERSION
	.align		4
        /*0000*/ 	.byte	0x04, 0x37
        /*0002*/ 	.short	(.L_382 - .L_381)
.L_381:
        /*0004*/ 	.word	0x00000082


	//----- nvinfo : EIATTR_KPARAM_INFO
	.align		4
.L_382:
        /*0008*/ 	.byte	0x04, 0x17
        /*000a*/ 	.short	(.L_384 - .L_383)
.L_383:
        /*000c*/ 	.word	0x00000000
        /*0010*/ 	.short	0x0003
        /*0012*/ 	.short	0x0028
        /*0014*/ 	.byte	0x00, 0xf0, 0xa1, 0x06


	//----- nvinfo : EIATTR_KPARAM_INFO
	.align		4
.L_384:
        /*0018*/ 	.byte	0x04, 0x17
        /*001a*/ 	.short	(.L_386 - .L_385)
.L_385:
        /*001c*/ 	.word	0x00000000
        /*0020*/ 	.short	0x0002
        /*0022*/ 	.short	0x0020
        /*0024*/ 	.byte	0x00, 0xf0, 0x05, 0x00


	//----- nvinfo : EIATTR_KPARAM_INFO
	.align		4
.L_386:
        /*0028*/ 	.byte	0x04, 0x17
        /*002a*/ 	.short	(.L_388 - .L_387)
.L_387:
        /*002c*/ 	.word	0x00000000
        /*0030*/ 	.short	0x0001
        /*0032*/ 	.short	0x0008
        /*0034*/ 	.byte	0x00, 0xf0, 0x61, 0x00


	//----- nvinfo : EIATTR_KPARAM_INFO
	.align		4
.L_388:
        /*0038*/ 	.byte	0x04, 0x17
        /*003a*/ 	.short	(.L_390 - .L_389)
.L_389:
        /*003c*/ 	.word	0x00000000
        /*0040*/ 	.short	0x0000
        /*0042*/ 	.short	0x0000
        /*0044*/ 	.byte	0x00, 0xf0, 0x21, 0x00


	//----- nvinfo : EIATTR_SPARSE_MMA_MASK
	.align		4
.L_390:
        /*0048*/ 	.byte	0x03, 0x50
        /*004a*/ 	.short	0x0000


	//----- nvinfo : EIATTR_MAXREG_COUNT
	.align		4
        /*004c*/ 	.byte	0x03, 0x1b
        /*004e*/ 	.short	0x0040


	//----- nvinfo : EIATTR_NUM_BARRIERS
	.align		4
        /*0050*/ 	.byte	0x02, 0x4c
        /*0052*/ 	.byte	0x01
	.zero		1


	//----- nvinfo : EIATTR_MERCURY_ISA_VERSION
	.align		4
        /*0054*/ 	.byte	0x03, 0x5f
        /*0056*/ 	.short	0x0101


	//----- nvinfo : EIATTR_EXIT_INSTR_OFFSETS
	.align		4
        /*0058*/ 	.byte	0x04, 0x1c
        /*005a*/ 	.short	(.L_392 - .L_391)


	//   ....[0]....
.L_391:
        /*005c*/ 	.word	0x00000820


	//   ....[1]....
        /*0060*/ 	.word	0x00005f40


	//----- nvinfo : EIATTR_MAX_THREADS
	.align		4
.L_392:
        /*0064*/ 	.byte	0x04, 0x05
        /*0066*/ 	.short	(.L_394 - .L_393)
.L_393:
        /*0068*/ 	.word	0x00000100
        /*006c*/ 	.word	0x00000001
        /*0070*/ 	.word	0x00000001


	//----- nvinfo : EIATTR_CRS_STACK_SIZE
	.align		4
.L_394:
        /*0074*/ 	.byte	0x04, 0x1e
        /*0076*/ 	.short	(.L_396 - .L_395)
.L_395:
        /*0078*/ 	.word	0x00000000


	//----- nvinfo : EIATTR_CBANK_PARAM_SIZE
	.align		4
.L_396:
        /*007c*/ 	.byte	0x03, 0x19
        /*007e*/ 	.short	0x01d0


	//----- nvinfo : EIATTR_PARAM_CBANK
	.align		4
        /*0080*/ 	.byte	0x04, 0x0a
        /*0082*/ 	.short	(.L_398 - .L_397)
	.align		4
.L_397:
        /*0084*/ 	.word	index@(.nv.constant0._ZN2at6native63_GLOBAL__N__11d61d08_30_DistributionLogNormalKernel_cu_e7567be543distribution_elementwise_grid_stride_kernelIfLi4EZNS0_9templates4cuda20normal_and_transformIffPNS_17CUDAGeneratorImplEZZZNS4_17log_normal_kernelIS7_EEvRNS_18TensorIteratorBaseEddT_ENKUlvE_clEvENKUlvE0_clEvEUlfE_EEvSA_T1_T2_EUlP24curandStatePhilox4_32_10E_ZNS1_27distribution_nullary_kernelIff7double2S7_SJ_SE_EEvSA_SG_RKT3_T4_EUlifE0_EEvlNS_15PhiloxCudaStateESF_SG_)
        /*0088*/ 	.short	0x0210
        /*008a*/ 	.short	0x01d0


	//----- nvinfo : EIATTR_SW_WAR
	.align		4
.L_398:
        /*008c*/ 	.byte	0x04, 0x36
        /*008e*/ 	.short	(.L_400 - .L_399)
.L_399:
        /*0090*/ 	.word	0x00000008
.L_400:


//--------------------- .nv.info._ZN2at6native63_GLOBAL__N__11d61d08_30_DistributionLogNormalKernel_cu_e7567be543distribution_elementwise_grid_stride_kernelIfLi4EZNS0_9templates4cuda20normal_and_transformIffPNS_17CUDAGeneratorImplEZZZNS4_17log_normal_kernelIS7_EEvRNS_18TensorIteratorBaseEddT_ENKUlvE_clEvENKUlvE0_clEvEUlfE_EEvSA_T1_T2_EUlP24curandStatePhilox4_32_10E_ZNS1_27distribution_nullary_kernelIff7double2S7_SJ_SE_EEvSA_SG_RKT3_T4_EUlifE_EEvlNS_15PhiloxCudaStateESF_SG_ --------------------------
	.section	.nv.info._ZN2at6native63_GLOBAL__N__11d61d08_30_DistributionLogNormalKernel_cu_e7567be543distribution_elementwise_grid_stride_kernelIfLi4EZNS0_9templates4cuda20normal_and_transformIffPNS_17CUDAGeneratorImplEZZZNS4_17log_normal_kernelIS7_EEvRNS_18TensorIteratorBaseEddT_ENKUlvE_clEvENKUlvE0_clEvEUlfE_EEvSA_T1_T2_EUlP24curandStatePhilox4_32_10E_ZNS1_27distribution_nullary_kernelIff7double2S7_SJ_SE_EEvSA_SG_RKT3_T4_EUlifE_EEvlNS_15PhiloxCudaStateESF_SG_,"",@"SHT_CUDA_INFO"
	.sectionflags	@""
	.align	4


	//----- nvinfo : EIATTR_CUDA_API_VERSION
	.align		4
        /*0000*/ 	.byte	0x04, 0x37
        /*0002*/ 	.short	(.L_402 - .L_401)
.L_401:
        /*0004*/ 	.word	0x00000082


	//----- nvinfo : EIATTR_KPARAM_INFO
	.align		4
.L_402:
        /*0008*/ 	.byte	0x04, 0x17
        /*000a*/ 	.short	(.L_404 - .L_403)
.L_403:
        /*000c*/ 	.word	0x00000000
        /*0010*/ 	.short	0x0003
        /*0012*/ 	.short	0x0028
        /*0014*/ 	.byte	0x00, 0xf0, 0x61, 0x00


	//----- nvinfo : EIATTR_KPARAM_INFO
	.align		4
.L_404:
        /*0018*/ 	.byte	0x04, 0x17
        /*001a*/ 	.short	(.L_406 - .L_405)
.L_405:
        /*001c*/ 	.word	0x00000000
        /*0020*/ 	.short	0x0002
        /*0022*/ 	.short	0x0020
        /*0024*/ 	.byte	0x00, 0xf0, 0x05, 0x00


	//----- nvinfo : EIATTR_KPARAM_INFO
	.align		4
.L_406:
        /*0028*/ 	.byte	0x04, 0x17
        /*002a*/ 	.short	(.L_408 - .L_407)
.L_407:
        /*002c*/ 	.word	0x00000000
        /*0030*/ 	.short	0x0001
        /*0032*/ 	.short	0x0008
        /*0034*/ 	.byte	0x00, 0xf0, 0x61, 0x00


	//----- nvinfo : EIATTR_KPARAM_INFO
	.align		4
.L_408:
        /*0038*/ 	.byte	0x04, 0x17
        /*003a*/ 	.short	(.L_410 - .L_409)
.L_409:
        /*003c*/ 	.word	0x00000000
        /*0040*/ 	.short	0x0000
        /*0042*/ 	.short	0x0000
        /*0044*/ 	.byte	0x00, 0xf0, 0x21, 0x00


	//----- nvinfo : EIATTR_SPARSE_MMA_MASK
	.align		4
.L_410:
        /*0048*/ 	.byte	0x03, 0x50
        /*004a*/ 	.short	0x0000


	//----- nvinfo : EIATTR_MAXREG_COUNT
	.align		4
        /*004c*/ 	.byte	0x03, 0x1b
        /*004e*/ 	.short	0x0040


	//----- nvinfo : EIATTR_NUM_BARRIERS
	.align		4
        /*0050*/ 	.byte	0x02, 0x4c
        /*0052*/ 	.byte	0x01
	.zero		1


	//----- nvinfo : EIATTR_MERCURY_ISA_VERSION
	.align		4
        /*0054*/ 	.byte	0x03, 0x5f
        /*0056*/ 	.short	0x0101


	//----- nvinfo : EIATTR_EXIT_INSTR_OFFSETS
	.align		4
        /*0058*/ 	.byte	0x04, 0x1c
        /*005a*/ 	.short	(.L_412 - .L_411)


	//   ....[0]....
.L_411:
        /*005c*/ 	.word	0x000007e0


	//   ....[1]....
        /*0060*/ 	.word	0x00001f00


	//----- nvinfo : EIATTR_MAX_THREADS
	.align		4
.L_412:
        /*0064*/ 	.byte	0x04, 0x05
        /*0066*/ 	.short	(.L_414 - .L_413)
.L_413:
        /*0068*/ 	.word	0x00000100
        /*006c*/ 	.word	0x00000001
        /*0070*/ 	.word	0x00000001


	//----- nvinfo : EIATTR_CRS_STACK_SIZE
	.align		4
.L_414:
        /*0074*/ 	.byte	0x04, 0x1e
        /*0076*/ 	.short	(.L_416 - .L_415)
.L_415:
        /*0078*/ 	.word	0x00000000


	//----- nvinfo : EIATTR_CBANK_PARAM_SIZE
	.align		4
.L_416:
        /*007c*/ 	.byte	0x03, 0x19
        /*007e*/ 	.short	0x0040


	//----- nvinfo : EIATTR_PARAM_CBANK
	.align		4
        /*0080*/ 	.byte	0x04, 0x0a
        /*0082*/ 	.short	(.L_418 - .L_417)
	.align		4
.L_417:
        /*0084*/ 	.word	index@(.nv.constant0._ZN2at6native63_GLOBAL__N__11d61d08_30_DistributionLogNormalKernel_cu_e7567be543distribution_elementwise_grid_stride_kernelIfLi4EZNS0_9templates4cuda20normal_and_transformIffPNS_17CUDAGeneratorImplEZZZNS4_17log_normal_kernelIS7_EEvRNS_18TensorIteratorBaseEddT_ENKUlvE_clEvENKUlvE0_clEvEUlfE_EEvSA_T1_T2_EUlP24curandStatePhilox4_32_10E_ZNS1_27distribution_nullary_kernelIff7double2S7_SJ_SE_EEvSA_SG_RKT3_T4_EUlifE_EEvlNS_15PhiloxCudaStateESF_SG_)
        /*0088*/ 	.short	0x0210
        /*008a*/ 	.short	0x0040


	//----- nvinfo : EIATTR_SW_WAR
	.align		4
.L_418:
        /*008c*/ 	.byte	0x04, 0x36
        /*008e*/ 	.short	(.L_420 - .L_419)
.L_419:
        /*0090*/ 	.word	0x00000008
.L_420:


//--------------------- .nv.info._ZN2at6native63_GLOBAL__N__11d61d08_30_DistributionLogNormalKernel_cu_e7567be543distribution_elementwise_grid_stride_kernelIdLi2EZNS0_9templates4cuda20normal_and_transformIddPNS_17CUDAGeneratorImplEZZZNS4_17log_normal_kernelIS7_EEvRNS_18TensorIteratorBaseEddT_ENKUlvE_clEvENKUlvE_clEvEUldE_EEvSA_T1_T2_EUlP24curandStatePhilox4_32_10E0_ZNS1_27distribution_nullary_kernelIdd6float4S7_SJ_SE_EEvSA_SG_RKT3_T4_EUlidE0_EEvlNS_15PhiloxCudaStateESF_SG_ --------------------------
	.section	.nv.info._ZN2at6native63_GLOBAL__N__11d61d08_30_DistributionLogNormalKernel_cu_e7567be543distribution_elementwise_grid_stride_kernelIdLi2EZNS0_9templates4cuda20normal_and_transformIddPNS_17CUDAGeneratorImplEZZZNS4_17log_normal_kernelIS7_EEvRNS_18TensorIteratorBaseEddT_ENKUlvE_clEvENKUlvE_clEvEUldE_EEvSA_T1_T2_EUlP24curandStatePhilox4_32_10E0_ZNS1_27distribution_nullary_kernelIdd6float4S7_SJ_SE_EEvSA_SG_RKT3_T4_EUlidE0_EEvlNS_15PhiloxCudaStateESF_SG_,"",@"SHT_CUDA_INFO"
	.sectionflags	@""
	.align	4


	//----- nvinfo : EIATTR_CUDA_API_VERSION
	.align		4
        /*0000*/ 	.byte	0x04, 0x37
        /*0002*/ 	.short	(.L_422 - .L_421)
.L_421:
        /*0004*/ 	.word	0x00000082


	//----- nvinfo : EIATTR_KPARAM_INFO
	.align		4
.L_422:
        /*0008*/ 	.byte	0x04, 0x17
        /*000a*/ 	.short	(.L_424 - .L_423)
.L_423:
        /*000c*/ 	.word	0x00000000
        /*0010*/ 	.short	0x0003
        /*0012*/ 	.short	0x0028
        /*0014*/ 	.byte	0x00, 0xf0, 0xc1, 0x06


	//----- nvinfo : EIATTR_KPARAM_INFO
	.align		4
.L_424:
        /*0018*/ 	.byte	0x04, 0x17
        /*001a*/ 	.short	(.L_426 - .L_425)
.L_425:
        /*001c*/ 	.word	0x00000000
        /*0020*/ 	.short	0x0002
        /*0022*/ 	.short	0x0020
        /*0024*/ 	.byte	0x00, 0xf0, 0x05, 0x00


	//----- nvinfo : EIATTR_KPARAM_INFO
	.align		4
.L_426:
        /*0028*/ 	.byte	0x04, 0x17
        /*002a*/ 	.short	(.L_428 - .L_427)
.L_427:
        /*002c*/ 	.word	0x00000000
        /*0030*/ 	.short	0x0001
        /*0032*/ 	.short	0x0008
        /*0034*/ 	.byte	0x00, 0xf0, 0x61, 0x00


	//----- nvinfo : EIATTR_KPARAM_INFO
	.align		4
.L_428:
        /*0038*/ 	.byte	0x04, 0x17
        /*003a*/ 	.short	(.L_430 - .L_429)
.L_429:
        /*003c*/ 	.word	0x00000000
        /*0040*/ 	.short	0x0000
        /*0042*/ 	.short	0x0000
        /*0044*/ 	.byte	0x00, 0xf0, 0x21, 0x00


	//----- nvinfo : EIATTR_SPARSE_MMA_MASK
	.align		4
.L_430:
        /*0048*/ 	.byte	0x03, 0x50
        /*004a*/ 	.short	0x0000


	//----- nvinfo : EIATTR_MAXREG_COUNT
	.align		4
        /*004c*/ 	.byte	0x03, 0x1b
        /*004e*/ 	.short	0x0040


	//----- nvinfo : EIATTR_NUM_BARRIERS
	.align		4
        /*0050*/ 	.byte	0x02, 0x4c
        /*0052*/ 	.byte	0x01
	.zero		1


	//----- nvinfo : EIATTR_MERCURY_ISA_VERSION
	.align		4
        /*0054*/ 	.byte	0x03, 0x5f
        /*0056*/ 	.short	0x0101


	//----- nvinfo : EIATTR_EXIT_INSTR_OFFSETS
	.align		4
        /*0058*/ 	.byte	0x04, 0x1c
        /*005a*/ 	.short	(.L_432 - .L_431)


	//   ....[0]....
.L_431:
        /*005c*/ 	.word	0x00000810


	//   ....[1]....
        /*0060*/ 	.word	0x00003a60


	//----- nvinfo : EIATTR_MAX_THREADS
	.align		4
.L_432:
        /*0064*/ 	.byte	0x04, 0x05
        /*0066*/ 	.short	(.L_434 - .L_433)
.L_433:
        /*0068*/ 	.word	0x00000100
        /*006c*/ 	.word	0x00000001
        /*0070*/ 	.word	0x00000001


	//----- nvinfo : EIATTR_CRS_STACK_SIZE
	.align		4
.L_434:
        /*0074*/ 	.byte	0x04, 0x1e
        /*0076*/ 	.short	(.L_436 - .L_435)
.L_435:
        /*0078*/ 	.word	0x00000000


	//----- nvinfo : EIATTR_CBANK_PARAM_SIZE
	.align		4
.L_436:
        /*007c*/ 	.byte	0x03, 0x19
        /*007e*/ 	.short	0x01d8


	//----- nvinfo : EIATTR_PARAM_CBANK
	.align		4
        /*0080*/ 	.byte	0x04, 0x0a
        /*0082*/ 	.short	(.L_438 - .L_437)
	.align		4
.L_437:
        /*0084*/ 	.word	index@(.nv.constant0._ZN2at6native63_GLOBAL__N__11d61d08_30_DistributionLogNormalKernel_cu_e7567be543distribution_elementwise_grid_stride_kernelIdLi2EZNS0_9templates4cuda20normal_and_transformIddPNS_17CUDAGeneratorImplEZZZNS4_17log_normal_kernelIS7_EEvRNS_18TensorIteratorBaseEddT_ENKUlvE_clEvENKUlvE_clEvEUldE_EEvSA_T1_T2_EUlP24curandStatePhilox4_32_10E0_ZNS1_27distribution_nullary_kernelIdd6float4S7_SJ_SE_EEvSA_SG_RKT3_T4_EUlidE0_EEvlNS_15PhiloxCudaStateESF_SG_)
        /*0088*/ 	.short	0x0210
        /*008a*/ 	.short	0x01d8


	//----- nvinfo : EIATTR_SW_WAR
	.align		4
.L_438:
        /*008c*/ 	.byte	0x04, 0x36
        /*008e*/ 	.short	(.L_440 - .L_439)
.L_439:
        /*0090*/ 	.word	0x00000008
.L_440:


//--------------------- .nv.info._ZN2at6native63_GLOBAL__N__11d61d08_30_DistributionLogNormalKernel_cu_e7567be543distribution_elementwise_grid_stride_kernelIdLi2EZNS0_9templates4cuda20normal_and_transformIddPNS_17CUDAGeneratorImplEZZZNS4_17log_normal_kernelIS7_EEvRNS_18TensorIteratorBaseEddT_ENKUlvE_clEvENKUlvE_clEvEUldE_EEvSA_T1_T2_EUlP24curandStatePhilox4_32_10E0_ZNS1_27distribution_nullary_kernelIdd6float4S7_SJ_SE_EEvSA_SG_RKT3_T4_EUlidE_EEvlNS_15PhiloxCudaStateESF_SG_ --------------------------
	.section	.nv.info._ZN2at6native63_GLOBAL__N__11d61d08_30_DistributionLogNormalKernel_cu_e7567be543distribution_elementwise_grid_stride_kernelIdLi2EZNS0_9templates4cuda20normal_and_transformIddPNS_17CUDAGeneratorImplEZZZNS4_17log_normal_kernelIS7_EEvRNS_18TensorIteratorBaseEddT_ENKUlvE_clEvENKUlvE_clEvEUldE_EEvSA_T1_T2_EUlP24curandStatePhilox4_32_10E0_ZNS1_27distribution_nullary_kernelIdd6float4S7_SJ_SE_EEvSA_SG_RKT3_T4_EUlidE_EEvlNS_15PhiloxCudaStateESF_SG_,"",@"SHT_CUDA_INFO"
	.sectionflags	@""
	.align	4


	//----- nvinfo : EIATTR_CUDA_API_VERSION
	.align		4
        /*0000*/ 	.byte	0x04, 0x37
        /*0002*/ 	.short	(.L_442 - .L_441)
.L_441:
        /*0004*/ 	.word	0x00000082


	//----- nvinfo : EIATTR_KPARAM_INFO
	.align		4
.L_442:
        /*0008*/ 	.byte	0x04, 0x17
        /*000a*/ 	.short	(.L_444 - .L_443)
.L_443:
        /*000c*/ 	.word	0x00000000
        /*0010*/ 	.short	0x0003
        /*0012*/ 	.short	0x0028
        /*0014*/ 	.byte	0x00, 0xf0, 0x81, 0x00


	//----- nvinfo : EIATTR_KPARAM_INFO
	.align		4
.L_444:
        /*0018*/ 	.byte	0x04, 0x17
        /*001a*/ 	.short	(.L_446 - .L_445)
.L_445:
        /*001c*/ 	.word	0x00000000
        /*0020*/ 	.short	0x0002
        /*0022*/ 	.short	0x0020
        /*0024*/ 	.byte	0x00, 0xf0, 0x05, 0x00


	//----- nvinfo : EIATTR_KPARAM_INFO
	.align		4
.L_446:
        /*0028*/ 	.byte	0x04, 0x17
        /*002a*/ 	.short	(.L_448 - .L_447)
.L_447:
        /*002c*/ 	.word	0x00000000
        /*0030*/ 	.short	0x0001
        /*0032*/ 	.short	0x0008
        /*0034*/ 	.byte	0x00, 0xf0, 0x61, 0x00


	//----- nvinfo : EIATTR_KPARAM_INFO
	.align		4
.L_448:
        /*0038*/ 	.byte	0x04, 0x17
        /*003a*/ 	.short	(.L_450 - .L_449)
.L_449:
        /*003c*/ 	.word	0x00000000
        /*0040*/ 	.short	0x0000
        /*0042*/ 	.short	0x0000
        /*0044*/ 	.byte	0x00, 0xf0, 0x21, 0x00


	//----- nvinfo : EIATTR_SPARSE_MMA_MASK
	.align		4
.L_450:
        /*0048*/ 	.byte	0x03, 0x50
        /*004a*/ 	.short	0x0000


	//----- nvinfo : EIATTR_MAXREG_COUNT
	.align		4
        /*004c*/ 	.byte	0x03, 0x1b
        /*004e*/ 	.short	0x0040


	//----- nvinfo : EIATTR_NUM_BARRIERS
	.align		4
        /*0050*/ 	.byte	0x02, 0x4c
        /*0052*/ 	.byte	0x01
	.zero		1


	//----- nvinfo : EIATTR_MERCURY_ISA_VERSION
	.align		4
        /*0054*/ 	.byte	0x03, 0x5f
        /*0056*/ 	.short	0x0101


	//----- nvinfo : EIATTR_EXIT_INSTR_OFFSETS
	.align		4
        /*0058*/ 	.byte	0x04, 0x1c
        /*005a*/ 	.short	(.L_452 - .L_451)


	//   ....[0]....
.L_451:
        /*005c*/ 	.word	0x000007b0


	//   ....[1]....
        /*0060*/ 	.word	0x00001840


	//----- nvinfo : EIATTR_MAX_THREADS
	.align		4
.L_452:
        /*0064*/ 	.byte	0x04, 0x05
        /*0066*/ 	.short	(.L_454 - .L_453)
.L_453:
        /*0068*/ 	.word	0x00000100
        /*006c*/ 	.word	0x00000001
        /*0070*/ 	.word	0x00000001


	//----- nvinfo : EIATTR_CRS_STACK_SIZE
	.align		4
.L_454:
        /*0074*/ 	.byte	0x04, 0x1e
        /*0076*/ 	.short	(.L_456 - .L_455)
.L_455:
        /*0078*/ 	.word	0x00000000


	//----- nvinfo : EIATTR_CBANK_PARAM_SIZE
	.align		4
.L_456:
        /*007c*/ 	.byte	0x03, 0x19
        /*007e*/ 	.short	0x0048


	//----- nvinfo : EIATTR_PARAM_CBANK
	.align		4
        /*0080*/ 	.byte	0x04, 0x0a
        /*0082*/ 	.short	(.L_458 - .L_457)
	.align		4
.L_457:
        /*0084*/ 	.word	index@(.nv.constant0._ZN2at6native63_GLOBAL__N__11d61d08_30_DistributionLogNormalKernel_cu_e7567be543distribution_elementwise_grid_stride_kernelIdLi2EZNS0_9templates4cuda20normal_and_transformIddPNS_17CUDAGeneratorImplEZZZNS4_17log_normal_kernelIS7_EEvRNS_18TensorIteratorBaseEddT_ENKUlvE_clEvENKUlvE_clEvEUldE_EEvSA_T1_T2_EUlP24curandStatePhilox4_32_10E0_ZNS1_27distribution_nullary_kernelIdd6float4S7_SJ_SE_EEvSA_SG_RKT3_T4_EUlidE_EEvlNS_15PhiloxCudaStateESF_SG_)
        /*0088*/ 	.short	0x0210
        /*008a*/ 	.short	0x0048


	//----- nvinfo : EIATTR_SW_WAR
	.align		4
.L_458:
        /*008c*/ 	.byte	0x04, 0x36
        /*008e*/ 	.short	(.L_460 - .L_459)
.L_459:
        /*0090*/ 	.word	0x00000008
.L_460:


//--------------------- .nv.info._ZN2at6native63_GLOBAL__N__11d61d08_30_DistributionLogNormalKernel_cu_e7567be543distribution_elementwise_grid_stride_kernelIdLi2EZNS0_9templates4cuda20normal_and_transformIddPNS_17CUDAGeneratorImplEZZZNS4_17log_normal_kernelIS7_EEvRNS_18TensorIteratorBaseEddT_ENKUlvE_clEvENKUlvE_clEvEUldE_EEvSA_T1_T2_EUlP24curandStatePhilox4_32_10E_ZNS1_27distribution_nullary_kernelIdd7double2S7_SJ_SE_EEvSA_SG_RKT3_T4_EUlidE0_EEvlNS_15PhiloxCudaStateESF_SG_ --------------------------
	.section	.nv.info._ZN2at6native63_GLOBAL__N__11d61d08_30_DistributionLogNormalKernel_cu_e7567be543distribution_elementwise_grid_stride_kernelIdLi2EZNS0_9templates4cuda20normal_and_transformIddPNS_17CUDAGeneratorImplEZZZNS4_17log_normal_kernelIS7_EEvRNS_18TensorIteratorBaseEddT_ENKUlvE_clEvENKUlvE_clEvEUldE_EEvSA_T1_T2_EUlP24curandStatePhilox4_32_10E_ZNS1_27distribution_nullary_kernelIdd7double2S7_SJ_SE_EEvSA_SG_RKT3_T4_EUlidE0_EEvlNS_15PhiloxCudaStateESF_SG_,"",@"SHT_CUDA_INFO"
	.sectionflags	@""
	.align	4


	//----- nvinfo : EIATTR_CUDA_API_VERSION
	.align		4
        /*0000*/ 	.byte	0x04, 0x37
        /*0002*/ 	.short	(.L_462 - .L_461)
.L_461:
        /*0004*/ 	.word	0x00000082


	//----- nvinfo : EIATTR_KPARAM_INFO
	.align		4
.L_462:
        /*0008*/ 	.byte	0x04, 0x17
        /*000a*/ 	.short	(.L_464 - .L_463)
.L_463:
        /*000c*/ 	.word	0x00000000
        /*0010*/ 	.short	0x0003
        /*0012*/ 	.short	0x0028
        /*0014*/ 	.byte	0x00, 0xf0, 0xc1, 0x06


	//----- nvinfo : EIATTR_KPARAM_INFO
	.align		4
.L_464:
        /*0018*/ 	.byte	0x04, 0x17
        /*001a*/ 	.short	(.L_466 - .L_465)
.L_465:
        /*001c*/ 	.word	0x00000000
        /*0020*/ 	.short	0x0002
        /*0022*/ 	.short	0x0020
        /*0024*/ 	.byte	0x00, 0xf0, 0x05, 0x00


	//----- nvinfo : EIATTR_KPARAM_INFO
	.align		4
.L_466:
        /*0028*/ 	.byte	0x04, 0x17
        /*002a*/ 	.short	(.L_468 - .L_467)
.L_467:
        /*002c*/ 	.word	0x00000000
        /*0030*/ 	.short	0x0001
        /*0032*/ 	.short	0x0008
        /*0034*/ 	.byte	0x00, 0xf0, 0x61, 0x00


	//----- nvinfo : EIATTR_KPARAM_INFO
	.align		4
.L_468:
        /*0038*/ 	.byte	0x04, 0x17
        /*003a*/ 	.short	(.L_470 - .L_469)
.L_469:
        /*003c*/ 	.word	0x00000000
        /*0040*/ 	.short	0x0000
        /*0042*/ 	.short	0x0000
        /*0044*/ 	.byte	0x00, 0xf0, 0x21, 0x00


	//----- nvinfo : EIATTR_SPARSE_MMA_MASK
	.align		4
.L_470:
        /*0048*/ 	.byte	0x03, 0x50
        /*004a*/ 	.short	0x0000


	//----- nvinfo : EIATTR_MAXREG_COUNT
	.align		4
        /*004c*/ 	.byte	0x03, 0x1b
        /*004e*/ 	.short	0x0040


	//----- nvinfo : EIATTR_NUM_BARRIERS
	.align		4
        /*0050*/ 	.byte	0x02, 0x4c
        /*0052*/ 	.byte	0x01
	.zero		1


	//----- nvinfo : EIATTR_MERCURY_ISA_VERSION
	.align		4
        /*0054*/ 	.byte	0x03, 0x5f
        /*0056*/ 	.short	0x0101


	//----- nvinfo : EIATTR_EXIT_INSTR_OFFSETS
	.align		4
        /*0058*/ 	.byte	0x04, 0x1c
        /*005a*/ 	.short	(.L_472 - .L_471)


	//   ....[0]....
.L_471:
        /*005c*/ 	.word	0x00000820


	//   ....[1]....
        /*0060*/ 	.word	0x000045e0


	//----- nvinfo : EIATTR_MAX_THREADS
	.align		4
.L_472:
        /*0064*/ 	.byte	0x04, 0x05
        /*0066*/ 	.short	(.L_474 - .L_473)
.L_473:
        /*0068*/ 	.word	0x00000100
        /*006c*/ 	.word	0x00000001
        /*0070*/ 	.word	0x00000001


	//----- nvinfo : EIATTR_CRS_STACK_SIZE
	.align		4
.L_474:
        /*0074*/ 	.byte	0x04, 0x1e
        /*0076*/ 	.short	(.L_476 - .L_475)
.L_475:
        /*0078*/ 	.word	0x00000000


	//----- nvinfo : EIATTR_CBANK_PARAM_SIZE
	.align		4
.L_476:
        /*007c*/ 	.byte	0x03, 0x19
        /*007e*/ 	.short	0x01d8


	//----- nvinfo : EIATTR_PARAM_CBANK
	.align		4
        /*0080*/ 	.byte	0x04, 0x0a
        /*0082*/ 	.short	(.L_478 - .L_477)
	.align		4
.L_477:
        /*0084*/ 	.word	index@(.nv.constant0._ZN2at6native63_GLOBAL__N__11d61d08_30_DistributionLogNormalKernel_cu_e7567be543distribution_elementwise_grid_stride_kernelIdLi2EZNS0_9templates4cuda20normal_and_transformIddPNS_17CUDAGeneratorImplEZZZNS4_17log_normal_kernelIS7_EEvRNS_18TensorIteratorBaseEddT_ENKUlvE_clEvENKUlvE_clEvEUldE_EEvSA_T1_T2_EUlP24curandStatePhilox4_32_10E_ZNS1_27distribution_nullary_kernelIdd7double2S7_SJ_SE_EEvSA_SG_RKT3_T4_EUlidE0_EEvlNS_15PhiloxCudaStateESF_SG_)
        /*0088*/ 	.short	0x0210
        /*008a*/ 	.short	0x01d8


	//----- nvinfo : EIATTR_SW_WAR
	.align		4
.L_478:
        /*008c*/ 	.byte	0x04, 0x36
        /*008e*/ 	.short	(.L_480 - .L_479)
.L_479:
        /*0090*/ 	.word	0x00000008
.L_480:


//--------------------- .nv.info._ZN2at6native63_GLOBAL__N__11d61d08_30_DistributionLogNormalKernel_cu_e7567be543distribution_elementwise_grid_stride_kernelIdLi2EZNS0_9templates4cuda20normal_and_transformIddPNS_17CUDAGeneratorImplEZZZNS4_17log_normal_kernelIS7_EEvRNS_18TensorIteratorBaseEddT_ENKUlvE_clEvENKUlvE_clEvEUldE_EEvSA_T1_T2_EUlP24curandStatePhilox4_32_10E_ZNS1_27distribution_nullary_kernelIdd7double2S7_SJ_SE_EEvSA_SG_RKT3_T4_EUlidE_EEvlNS_15PhiloxCudaStateESF_SG_ --------------------------
	.section	.nv.info._ZN2at6native63_GLOBAL__N__11d61d08_30_DistributionLogNormalKernel_cu_e7567be543distribution_elementwise_grid_stride_kernelIdLi2EZNS0_9templates4cuda20normal_and_transformIddPNS_17CUDAGeneratorImplEZZZNS4_17log_normal_kernelIS7_EEvRNS_18TensorIteratorBaseEddT_ENKUlvE_clEvENKUlvE_clEvEUldE_EEvSA_T1_T2_EUlP24curandStatePhilox4_32_10E_ZNS1_27distribution_nullary_kernelIdd7double2S7_SJ_SE_EEvSA_SG_RKT3_T4_EUlidE_EEvlNS_15PhiloxCudaStateESF_SG_,"",@"SHT_CUDA_INFO"
	.sectionflags	@""
	.align	4


	//----- nvinfo : EIATTR_CUDA_API_VERSION
	.align		4
        /*0000*/ 	.byte	0x04, 0x37
        /*0002*/ 	.short	(.L_482 - .L_481)
.L_481:
        /*0004*/ 	.word	0x00000082


	//----- nvinfo : EIATTR_KPARAM_INFO
	.align		4
.L_482:
        /*0008*/ 	.byte	0x04, 0x17
        /*000a*/ 	.short	(.L_484 - .L_483)
.L_483:
        /*000c*/ 	.word	0x00000000
        /*0010*/ 	.short	0x0003
        /*0012*/ 	.short	0x0028
        /*0014*/ 	.byte	0x00, 0xf0, 0x81, 0x00


	//----- nvinfo : EIATTR_KPARAM_INFO
	.align		4
.L_484:
        /*0018*/ 	.byte	0x04, 0x17
        /*001a*/ 	.short	(.L_486 - .L_485)
.L_485:
        /*001c*/ 	.word	0x00000000
        /*0020*/ 	.short	0x0002
        /*0022*/ 	.short	0x0020
        /*0024*/ 	.byte	0x00, 0xf0, 0x05, 0x00


	//----- nvinfo : EIATTR_KPARAM_INFO
	.align		4
.L_486:
        /*0028*/ 	.byte	0x04, 0x17
        /*002a*/ 	.short	(.L_488 - .L_487)
.L_487:
        /*002c*/ 	.word	0x00000000
        /*0030*/ 	.short	0x0001
        /*0032*/ 	.short	0x0008
        /*0034*/ 	.byte	0x00, 0xf0, 0x61, 0x00


	//----- nvinfo : EIATTR_KPARAM_INFO
	.align		4
.L_488:
        /*0038*/ 	.byte	0x04, 0x17
        /*003a*/ 	.short	(.L_490 - .L_489)
.L_489:
        /*003c*/ 	.word	0x00000000
        /*0040*/ 	.short	0x0000
        /*0042*/ 	.short	0x0000
        /*0044*/ 	.byte	0x00, 0xf0, 0x21, 0x00


	//----- nvinfo : EIATTR_SPARSE_MMA_MASK
	.align		4
.L_490:
        /*0048*/ 	.byte	0x03, 0x50
        /*004a*/ 	.short	0x0000


	//----- nvinfo : EIATTR_MAXREG_COUNT
	.align		4
        /*004c*/ 	.byte	0x03, 0x1b
        /*004e*/ 	.short	0x0040


	//----- nvinfo : EIATTR_NUM_BARRIERS
	.align		4
        /*0050*/ 	.byte	0x02, 0x4c
        /*0052*/ 	.byte	0x01
	.zero		1


	//----- nvinfo : EIATTR_MERCURY_ISA_VERSION
	.align		4
        /*0054*/ 	.byte	0x03, 0x5f
        /*0056*/ 	.short	0x0101


	//----- nvinfo : EIATTR_EXIT_INSTR_OFFSETS
	.align		4
        /*0058*/ 	.byte	0x04, 0x1c
        /*005a*/ 	.short	(.L_492 - .L_491)


	//   ....[0]....
.L_491:
        /*005c*/ 	.word	0x000007b0


	//   ....[1]....
        /*0060*/ 	.word	0x000023b0


	//----- nvinfo : EIATTR_MAX_THREADS
	.align		4
.L_492:
        /*0064*/ 	.byte	0x04, 0x05
        /*0066*/ 	.short	(.L_494 - .L_493)
.L_493:
        /*0068*/ 	.word	0x00000100
        /*006c*/ 	.word	0x00000001
        /*0070*/ 	.word	0x00000001


	//----- nvinfo : EIATTR_CRS_STACK_SIZE
	.align		4
.L_494:
        /*0074*/ 	.byte	0x04, 0x1e
        /*0076*/ 	.short	(.L_496 - .L_495)
.L_495:
        /*0078*/ 	.word	0x00000000


	//----- nvinfo : EIATTR_CBANK_PARAM_SIZE
	.align		4
.L_496:
        /*007c*/ 	.byte	0x03, 0x19
        /*007e*/ 	.short	0x0048


	//----- nvinfo : EIATTR_PARAM_CBANK
	.align		4
        /*0080*/ 	.byte	0x04, 0x0a
        /*0082*/ 	.short	(.L_498 - .L_497)
	.align		4
.L_497:
        /*0084*/ 	.word	index@(.nv.constant0._ZN2at6native63_GLOBAL__N__11d61d08_30_DistributionLogNormalKernel_cu_e7567be543distribution_elementwise_grid_stride_kernelIdLi2EZNS0_9templates4cuda20normal_and_transformIddPNS_17CUDAGeneratorImplEZZZNS4_17log_normal_kernelIS7_EEvRNS_18TensorIteratorBaseEddT_ENKUlvE_clEvENKUlvE_clEvEUldE_EEvSA_T1_T2_EUlP24curandStatePhilox4_32_10E_ZNS1_27distribution_nullary_kernelIdd7double2S7_SJ_SE_EEvSA_SG_RKT3_T4_EUlidE_EEvlNS_15PhiloxCudaStateESF_SG_)
        /*0088*/ 	.short	0x0210
        /*008a*/ 	.short	0x0048


	//----- nvinfo : EIATTR_SW_WAR
	.align		4
.L_498:
        /*008c*/ 	.byte	0x04, 0x36
        /*008e*/ 	.short	(.L_500 - .L_499)
.L_499:
        /*0090*/ 	.word	0x00000008
.L_500:


//--------------------- .nv.callgraph             --------------------------
	.section	.nv.callgraph,"",@"SHT_CUDA_CALLGRAPH"
	.align	4
	.sectionentsize	8
	.align		4
        /*0000*/ 	.word	0x00000000
	.align		4
        /*0004*/ 	.word	0xffffffff
	.align		4
        /*0008*/ 	.word	0x00000000
	.align		4
        /*000c*/ 	.word	0xfffffffe
	.align		4
        /*0010*/ 	.word	0x00000000
	.align		4
        /*0014*/ 	.word	0xfffffffd
	.align		4
        /*0018*/ 	.word	0x00000000
	.align		4
        /*001c*/ 	.word	0xfffffffc


//--------------------- .nv.constant4             --------------------------
	.section	.nv.constant4,"a",@progbits
	.align	8
	.align		8
.nv.constant4:
        /*0000*/ 	.dword	precalc_xorwow_matrix
	.align		8
        /*0008*/ 	.dword	precalc_xorwow_offset_matrix
	.align		8
        /*0010*/ 	.dword	mrg32k3aM1
	.align		8
        /*0018*/ 	.dword	mrg32k3aM2
	.align		8
        /*0020*/ 	.dword	mrg32k3aM1SubSeq
	.align		8
        /*0028*/ 	.dword	mrg32k3aM2SubSeq
	.align		8
        /*0030*/ 	.dword	mrg32k3aM1Seq
	.align		8
        /*0038*/ 	.dword	mrg32k3aM2Seq
	.align		8
        /*0040*/ 	.dword	_ZN61_INTERNAL_11d61d08_30_DistributionLogNormalKernel_cu_e7567be54cuda3std3__45__cpo5beginE
	.align		8
        /*0048*/ 	.dword	_ZN61_INTERNAL_11d61d08_30_DistributionLogNormalKernel_cu_e7567be54cuda3std3__45__cpo3endE
	.align		8
        /*0050*/ 	.dword	_ZN61_INTERNAL_11d61d08_30_DistributionLogNormalKernel_cu_e7567be54cuda3std3__45__cpo6cbeginE
	.align		8
        /*0058*/ 	.dword	_ZN61_INTERNAL_11d61d08_30_DistributionLogNormalKernel_cu_e7567be54cuda3std3__45__cpo4cendE
	.align		8
        /*0060*/ 	.dword	_ZN61_INTERNAL_11d61d08_30_DistributionLogNormalKernel_cu_e7567be54cuda3std3__45__cpo6rbeginE
	.align		8
        /*0068*/ 	.dword	_ZN61_INTERNAL_11d61d08_30_DistributionLogNormalKernel_cu_e7567be54cuda3std3__45__cpo4rendE
	.align		8
        /*0070*/ 	.dword	_ZN61_INTERNAL_11d61d08_30_DistributionLogNormalKernel_cu_e7567be54cuda3std3__45__cpo7crbeginE
	.align		8
        /*0078*/ 	.dword	_ZN61_INTERNAL_11d61d08_30_DistributionLogNormalKernel_cu_e7567be54cuda3std3__45__cpo5crendE
	.align		8
        /*0080*/ 	.dword	_ZN61_INTERNAL_11d61d08_30_DistributionLogNormalKernel_cu_e7567be54cuda3std3__463_GLOBAL__N__11d61d08_30_DistributionLogNormalKernel_cu_e7567be56ignoreE
	.align		8
        /*0088*/ 	.dword	_ZN61_INTERNAL_11d61d08_30_DistributionLogNormalKernel_cu_e7567be54cuda3std3__419piecewise_constructE
	.align		8
        /*0090*/ 	.dword	_ZN61_INTERNAL_11d61d08_30_DistributionLogNormalKernel_cu_e7567be54cuda3std3__48in_placeE
	.align		8
        /*0098*/ 	.dword	_ZN61_INTERNAL_11d61d08_30_DistributionLogNormalKernel_cu_e7567be54cuda3std3__420unreachable_sentinelE
	.align		8
        /*00a0*/ 	.dword	_ZN61_INTERNAL_11d61d08_30_DistributionLogNormalKernel_cu_e7567be54cuda3std6ranges3__45__cpo4swapE
	.align		8
        /*00a8*/ 	.dword	_ZN61_INTERNAL_11d61d08_30_DistributionLogNormalKernel_cu_e7567be54cuda3std6ranges3__45__cpo9iter_moveE
	.align		8
        /*00b0*/ 	.dword	_ZN61_INTERNAL_11d61d08_30_DistributionLogNormalKernel_cu_e7567be54cuda3std6ranges3__45__cpo5beginE
	.align		8
        /*00b8*/ 	.dword	_ZN61_INTERNAL_11d61d08_30_DistributionLogNormalKernel_cu_e7567be54cuda3std6ranges3__45__cpo3endE
	.align		8
        /*00c0*/ 	.dword	_ZN61_INTERNAL_11d61d08_30_DistributionLogNormalKernel_cu_e7567be54cuda3std6ranges3__45__cpo6cbeginE
	.align		8
        /*00c8*/ 	.dword	_ZN61_INTERNAL_11d61d08_30_DistributionLogNormalKernel_cu_e7567be54cuda3std6ranges3__45__cpo4cendE
	.align		8
        /*00d0*/ 	.dword	_ZN61_INTERNAL_11d61d08_30_DistributionLogNormalKernel_cu_e7567be54cuda3std6ranges3__45__cpo7advanceE
	.align		8
        /*00d8*/ 	.dword	_ZN61_INTERNAL_11d61d08_30_DistributionLogNormalKernel_cu_e7567be54cuda3std6ranges3__45__cpo9iter_swapE
	.align		8
        /*00e0*/ 	.dword	_ZN61_INTERNAL_11d61d08_30_DistributionLogNormalKernel_cu_e7567be54cuda3std6ranges3__45__cpo4nextE
	.align		8
        /*00e8*/ 	.dword	_ZN61_INTERNAL_11d61d08_30_DistributionLogNormalKernel_cu_e7567be54cuda3std6ranges3__45__cpo4prevE
	.align		8
        /*00f0*/ 	.dword	_ZN61_INTERNAL_11d61d08_30_DistributionLogNormalKernel_cu_e7567be54cuda3std6ranges3__45__cpo4dataE
	.align		8
        /*00f8*/ 	.dword	_ZN61_INTERNAL_11d61d08_30_DistributionLogNormalKernel_cu_e7567be54cuda3std6ranges3__45__cpo5cdataE
	.align		8
        /*0100*/ 	.dword	_ZN61_INTERNAL_11d61d08_30_DistributionLogNormalKernel_cu_e7567be54cuda3std6ranges3__45__cpo4sizeE
	.align		8
        /*0108*/ 	.dword	_ZN61_INTERNAL_11d61d08_30_DistributionLogNormalKernel_cu_e7567be54cuda3std6ranges3__45__cpo5ssizeE
	.align		8
        /*0110*/ 	.dword	_ZN61_INTERNAL_11d61d08_30_DistributionLogNormalKernel_cu_e7567be54cuda3std6ranges3__45__cpo8distanceE
	.align		8
        /*0118*/ 	.dword	_ZN61_INTERNAL_11d61d08_30_DistributionLogNormalKernel_cu_e7567be56thrust23THRUST_300001_SM_900_NS6system6detail10sequential3seqE


//--------------------- .nv.constant3             --------------------------
	.section	.nv.constant3,"a",@progbits
	.align	8
.nv.constant3:
	.type		__cr_lgamma_table,@object
	.size		__cr_lgamma_table,(.L_8 - __cr_lgamma_table)
__cr_lgamma_table:
        /*0000*/ 	.byte	0x00, 0x00, 0x00, 0x00, 0x00, 0x00, 0x00, 0x00, 0x00, 0x00, 0x00, 0x00, 0x00, 0x00, 0x00, 0x00
        /*0010*/ 	.byte	0xef, 0x39, 0xfa, 0xfe, 0x42, 0x2e, 0xe6, 0x3f, 0x02, 0x20, 0x2a, 0xfa, 0x0b, 0xab, 0xfc, 0x3f
        /*0020*/ 	.byte	0xf9, 0x2c, 0x92, 0x7c, 0xa7, 0x6c, 0x09, 0x40, 0xc9, 0x79, 0x44, 0x3c, 0x64, 0x26, 0x13, 0x40
        /*0030*/ 	.byte	0xca, 0x01, 0xcf, 0x3a, 0x27, 0x51, 0x1a, 0x40, 0x30, 0xcc, 0x2d, 0xf3, 0xe1, 0x0c, 0x21, 0x40
        /*0040*/ 	.byte	0x0d, 0xb7, 0xfc, 0x82, 0x8e, 0x35, 0x25, 0x40
.L_8:


//--------------------- .text._ZN2at6native63_GLOBAL__N__11d61d08_30_DistributionLogNormalKernel_cu_e7567be543distribution_elementwise_grid_stride_kernelIfLi4EZNS0_9templates4cuda20normal_and_transformIN3c108BFloat16EfPNS_17CUDAGeneratorImplEZZZNS4_17log_normal_kernelIS9_EEvRNS_18TensorIteratorBaseEddT_ENKUlvE_clEvENKUlvE2_clEvEUlfE_EEvSC_T1_T2_EUlP24curandStatePhilox4_32_10E0_ZNS1_27distribution_nullary_kernelIS7_f6float4S9_SL_SG_EEvSC_SI_RKT3_T4_EUlifE0_EEvlNS_15PhiloxCudaStateESH_SI_ --------------------------
	.section	.text._ZN2at6native63_GLOBAL__N__11d61d08_30_DistributionLogNormalKernel_cu_e7567be543distribution_elementwise_grid_stride_kernelIfLi4EZNS0_9templates4cuda20normal_and_transformIN3c108BFloat16EfPNS_17CUDAGeneratorImplEZZZNS4_17log_normal_kernelIS9_EEvRNS_18TensorIteratorBaseEddT_ENKUlvE_clEvENKUlvE2_clEvEUlfE_EEvSC_T1_T2_EUlP24curandStatePhilox4_32_10E0_ZNS1_27distribution_nullary_kernelIS7_f6float4S9_SL_SG_EEvSC_SI_RKT3_T4_EUlifE0_EEvlNS_15PhiloxCudaStateESH_SI_,"ax",@progbits
	.align	128
.text._ZN2at6native63_GLOBAL__N__11d61d08_30_DistributionLogNormalKernel_cu_e7567be543distribution_elementwise_grid_stride_kernelIfLi4EZNS0_9templates4cuda20normal_and_transformIN3c108BFloat16EfPNS_17CUDAGeneratorImplEZZZNS4_17log_normal_kernelIS9_EEvRNS_18TensorIteratorBaseEddT_ENKUlvE_clEvENKUlvE2_clEvEUlfE_EEvSC_T1_T2_EUlP24curandStatePhilox4_32_10E0_ZNS1_27distribution_nullary_kernelIS7_f6float4S9_SL_SG_EEvSC_SI_RKT3_T4_EUlifE0_EEvlNS_15PhiloxCudaStateESH_SI_:
        .type           _ZN2at6native63_GLOBAL__N__11d61d08_30_DistributionLogNormalKernel_cu_e7567be543distribution_elementwise_grid_stride_kernelIfLi4EZNS0_9templates4cuda20normal_and_transformIN3c108BFloat16EfPNS_17CUDAGeneratorImplEZZZNS4_17log_normal_kernelIS9_EEvRNS_18TensorIteratorBaseEddT_ENKUlvE_clEvENKUlvE2_clEvEUlfE_EEvSC_T1_T2_EUlP24curandStatePhilox4_32_10E0_ZNS1_27distribution_nullary_kernelIS7_f6float4S9_SL_SG_EEvSC_SI_RKT3_T4_EUlifE0_EEvlNS_15PhiloxCudaStateESH_SI_,@function
        .size           _ZN2at6native63_GLOBAL__N__11d61d08_30_DistributionLogNormalKernel_cu_e7567be543distribution_elementwise_grid_stride_kernelIfLi4EZNS0_9templates4cuda20normal_and_transformIN3c108BFloat16EfPNS_17CUDAGeneratorImplEZZZNS4_17log_normal_kernelIS9_EEvRNS_18TensorIteratorBaseEddT_ENKUlvE_clEvENKUlvE2_clEvEUlfE_EEvSC_T1_T2_EUlP24curandStatePhilox4_32_10E0_ZNS1_27distribution_nullary_kernelIS7_f6float4S9_SL_SG_EEvSC_SI_RKT3_T4_EUlifE0_EEvlNS_15PhiloxCudaStateESH_SI_,(.L_x_329 - _ZN2at6native63_GLOBAL__N__11d61d08_30_DistributionLogNormalKernel_cu_e7567be543distribution_elementwise_grid_stride_kernelIfLi4EZNS0_9templates4cuda20normal_and_transformIN3c108BFloat16EfPNS_17CUDAGeneratorImplEZZZNS4_17log_normal_kernelIS9_EEvRNS_18TensorIteratorBaseEddT_ENKUlvE_clEvENKUlvE2_clEvEUlfE_EEvSC_T1_T2_EUlP24curandStatePhilox4_32_10E0_ZNS1_27distribution_nullary_kernelIS7_f6float4S9_SL_SG_EEvSC_SI_RKT3_T4_EUlifE0_EEvlNS_15PhiloxCudaStateESH_SI_)
        .other          _ZN2at6native63_GLOBAL__N__11d61d08_30_DistributionLogNormalKernel_cu_e7567be543distribution_elementwise_grid_stride_kernelIfLi4EZNS0_9templates4cuda20normal_and_transformIN3c108BFloat16EfPNS_17CUDAGeneratorImplEZZZNS4_17log_normal_kernelIS9_EEvRNS_18TensorIteratorBaseEddT_ENKUlvE_clEvENKUlvE2_clEvEUlfE_EEvSC_T1_T2_EUlP24curandStatePhilox4_32_10E0_ZNS1_27distribution_nullary_kernelIS7_f6float4S9_SL_SG_EEvSC_SI_RKT3_T4_EUlifE0_EEvlNS_15PhiloxCudaStateESH_SI_,@"STO_CUDA_ENTRY STV_DEFAULT"
_ZN2at6native63_GLOBAL__N__11d61d08_30_DistributionLogNormalKernel_cu_e7567be543distribution_elementwise_grid_stride_kernelIfLi4EZNS0_9templates4cuda20normal_and_transformIN3c108BFloat16EfPNS_17CUDAGeneratorImplEZZZNS4_17log_normal_kernelIS9_EEvRNS_18TensorIteratorBaseEddT_ENKUlvE_clEvENKUlvE2_clEvEUlfE_EEvSC_T1_T2_EUlP24curandStatePhilox4_32_10E0_ZNS1_27distribution_nullary_kernelIS7_f6float4S9_SL_SG_EEvSC_SI_RKT3_T4_EUlifE0_EEvlNS_15PhiloxCudaStateESH_SI_:
[----:B------:R-:W-:Y:S08]  /*0000*/  LDC R1, c[0x0][0x28] ;  /* 0x00000a00ff017b82 */ /* 0x000ff00000000800 */
[----:B------:R-:W0:Y:S01]  /*0010*/  LDC R30, c[0x0][0x220] ;  /* 0x00008800ff1e7b82 */ /* 0x000e220000000800 */
[----:B------:R-:W-:Y:S01]  /*0020*/  ULDC.U8 UR4, c[0x0][0x22c] ;  /* 0x00008b0000047ab9 */ /* 0x000fe20000000000 */
[----:B------:R-:W-:Y:S01]  /*0030*/  ULDC.64 UR58, c[0x0][0x208] ;  /* 0x00008200003a7ab9 */ /* 0x000fe20000000a00 */
[----:B------:R-:W-:-:S05]  /*0040*/  ISETP.NE.AND P0, PT, RZ, UR4, PT ;  /* 0x00000004ff007c0c */ /* 0x000fca000bf05270 */
[----:B------:R-:W1:Y:S01]  /*0050*/  LDC R31, c[0x0][0x224] ;  /* 0x00008900ff1f7b82 */ /* 0x000e620000000800 */
[----:B------:R-:W-:Y:S01]  /*0060*/  ULDC.64 UR4, c[0x0][0x218] ;  /* 0x0000860000047ab9 */ /* 0x000fe20000000a00 */
[----:B------:R-:W2:Y:S06]  /*0070*/  S2R R16, SR_TID.X ;  /* 0x0000000000107919 */ /* 0x000eac0000002100 */
[----:B------:R-:W3:Y:S01]  /*0080*/  @P0 LDC R5, c[0x0][0x228] ;  /* 0x00008a00ff050b82 */ /* 0x000ee20000000800 */
[----:B0-----:R-:W-:Y:S01]  /*0090*/  @P0 MOV R2, R30 ;  /* 0x0000001e00020202 */ /* 0x001fe20000000f00 */
[----:B-1----:R-:W-:-:S06]  /*00a0*/  @P0 IMAD.MOV.U32 R3, RZ, RZ, R31 ;  /* 0x000000ffff030224 */ /* 0x002fcc00078e001f */
[----:B------:R-:W3:Y:S01]  /*00b0*/  @P0 LDG.E.64 R2, desc[UR58][R2.64] ;  /* 0x0000003a02020981 */ /* 0x000ee2000c1e1b00 */
[----:B------:R-:W-:Y:S01]  /*00c0*/  MOV R18, UR4 ;  /* 0x0000000400127c02 */ /* 0x000fe20008000f00 */
[----:B------:R-:W-:-:S06]  /*00d0*/  IMAD.U32 R19, RZ, RZ, UR5 ;  /* 0x00000005ff137e24 */ /* 0x000fcc000f8e00ff */
[----:B------:R-:W4:Y:S01]  /*00e0*/  @P0 LDG.E.64 R18, desc[UR58][R18.64] ;  /* 0x0000003a12120981 */ /* 0x000f22000c1e1b00 */
[----:B------:R-:W2:Y:S01]  /*00f0*/  S2UR UR4, SR_CTAID.X ;  /* 0x00000000000479c3 */ /* 0x000ea20000002500 */
[----:B------:R-:W-:-:S07]  /*0100*/  HFMA2.MMA R17, -RZ, RZ, 0, 0 ;  /* 0x00000000ff117435 */ /* 0x000fce00000001ff */
[----:B------:R-:W2:Y:S02]  /*0110*/  LDC R0, c[0x0][RZ] ;  /* 0x00000000ff007b82 */ /* 0x000ea40000000800 */
[----:B--2---:R-:W-:Y:S01]  /*0120*/  IMAD.WIDE.U32 R16, R0, UR4, R16 ;  /* 0x0000000400107c25 */ /* 0x004fe2000f8e0010 */
[----:B------:R-:W-:Y:S02]  /*0130*/  ULDC.64 UR4, c[0x0][0x210] ;  /* 0x0000840000047ab9 */ /* 0x000fe40000000a00 */
[----:B------:R-:W-:Y:S01]  /*0140*/  UIADD3 UR4, UP0, UR4, -0x1, URZ ;  /* 0xffffffff04047890 */ /* 0x000fe2000ff1e03f */
[----:B------:R-:W-:-:S03]  /*0150*/  IMAD.WIDE.U32 R8, R16, -0x326172a9, RZ ;  /* 0xcd9e8d5710087825 */ /* 0x000fc600078e00ff */
[----:B------:R-:W-:Y:S01]  /*0160*/  UIADD3.X UR5, UR5, -0x1, URZ, UP0, !UPT ;  /* 0xffffffff05057890 */ /* 0x000fe200087fe43f */
[----:B---3--:R-:W-:-:S05]  /*0170*/  @P0 IADD3 R30, P1, R2, R5, RZ ;  /* 0x00000005021e0210 */ /* 0x008fca0007f3e0ff */
[----:B------:R-:W-:Y:S01]  /*0180*/  @P0 IMAD.X R31, RZ, RZ, R3, P1 ;  /* 0x000000ffff1f0224 */ /* 0x000fe200008e0603 */
[----:B------:R-:W-:Y:S02]  /*0190*/  ISETP.NE.U32.AND P0, PT, RZ, UR5, PT ;  /* 0x00000005ff007c0c */ /* 0x000fe4000bf05070 */
[----:B----4-:R-:W-:Y:S01]  /*01a0*/  IADD3 R4, R19, -0x4498517b, RZ ;  /* 0xbb67ae8513047810 */ /* 0x010fe20007ffe0ff */
[----:B------:R-:W-:Y:S01]  /*01b0*/  VIADD R5, R18, 0x9e3779b9 ;  /* 0x9e3779b912057836 */ /* 0x000fe20000000000 */
[--C-:B------:R-:W-:Y:S02]  /*01c0*/  SHF.R.U64 R2, R30, 0x2, R31.reuse ;  /* 0x000000021e027819 */ /* 0x100fe4000000121f */
[----:B------:R-:W-:-:S03]  /*01d0*/  SHF.R.U32.HI R3, RZ, 0x2, R31 ;  /* 0x00000002ff037819 */ /* 0x000fc6000001161f */
[----:B------:R-:W-:Y:S01]  /*01e0*/  IMAD.WIDE.U32 R6, R2, -0x2daee0ad, RZ ;  /* 0xd2511f5302067825 */ /* 0x000fe200078e00ff */
[----:B------:R-:W-:-:S04]  /*01f0*/  LOP3.LUT R10, R9, R3, R18, 0x96, !PT ;  /* 0x00000003090a7212 */ /* 0x000fc800078e9612 */
[----:B------:R-:W-:Y:S01]  /*0200*/  LOP3.LUT R12, R19, R7, R17, 0x96, !PT ;  /* 0x00000007130c7212 */ /* 0x000fe200078e9611 */
[----:B------:R-:W-:Y:S01]  /*0210*/  IMAD.WIDE.U32 R10, R10, -0x2daee0ad, RZ ;  /* 0xd2511f530a0a7825 */ /* 0x000fe200078e00ff */
[----:B------:R-:W-:-:S03]  /*0220*/  IADD3 R7, R18, 0x3c6ef372, RZ ;  /* 0x3c6ef37212077810 */ /* 0x000fc60007ffe0ff */
[----:B------:R-:W-:Y:S01]  /*0230*/  IMAD.WIDE.U32 R12, R12, -0x326172a9, RZ ;  /* 0xcd9e8d570c0c7825 */ /* 0x000fe200078e00ff */
[----:B------:R-:W-:Y:S02]  /*0240*/  LOP3.LUT R14, R11, R6, R4, 0x96, !PT ;  /* 0x000000060b0e7212 */ /* 0x000fe400078e9604 */
[----:B------:R-:W-:Y:S02]  /*0250*/  IADD3 R6, R19, 0x32370b8f, RZ ;  /* 0x32370b8f13067810 */ /* 0x000fe40007ffe0ff */
[----:B------:R-:W-:Y:S01]  /*0260*/  LOP3.LUT R8, R13, R5, R8, 0x96, !PT ;  /* 0x000000050d087212 */ /* 0x000fe200078e9608 */
[----:B------:R-:W-:-:S04]  /*0270*/  IMAD.WIDE.U32 R14, R14, -0x326172a9, RZ ;  /* 0xcd9e8d570e0e7825 */ /* 0x000fc800078e00ff */
[----:B------:R-:W-:Y:S01]  /*0280*/  IMAD.WIDE.U32 R8, R8, -0x2daee0ad, RZ ;  /* 0xd2511f5308087825 */ /* 0x000fe200078e00ff */
[----:B------:R-:W-:-:S03]  /*0290*/  LOP3.LUT R12, R15, R12, R7, 0x96, !PT ;  /* 0x0000000c0f0c7212 */ /* 0x000fc600078e9607 */
[----:B------:R-:W-:Y:S02]  /*02a0*/  VIADD R5, R19, 0x76cf5d0a ;  /* 0x76cf5d0a13057836 */ /* 0x000fe40000000000 */
[----:B------:R-:W-:-:S03]  /*02b0*/  IMAD.WIDE.U32 R12, R12, -0x2daee0ad, RZ ;  /* 0xd2511f530c0c7825 */ /* 0x000fc600078e00ff */
[----:B------:R-:W-:Y:S01]  /*02c0*/  LOP3.LUT R20, R9, R10, R5, 0x96, !PT ;  /* 0x0000000a09147212 */ /* 0x000fe200078e9605 */
[C---:B------:R-:W-:Y:S01]  /*02d0*/  VIADD R7, R18.reuse, 0xdaa66d2b ;  /* 0xdaa66d2b12077836 */ /* 0x040fe20000000000 */
[----:B------:R-:W-:Y:S02]  /*02e0*/  LOP3.LUT R10, R13, R8, R6, 0x96, !PT ;  /* 0x000000080d0a7212 */ /* 0x000fe400078e9606 */
[----:B------:R-:W-:Y:S01]  /*02f0*/  IADD3 R9, R18, 0x78dde6e4, RZ ;  /* 0x78dde6e412097810 */ /* 0x000fe20007ffe0ff */
[----:B------:R-:W-:Y:S01]  /*0300*/  IMAD.WIDE.U32 R20, R20, -0x326172a9, RZ ;  /* 0xcd9e8d5714147825 */ /* 0x000fe200078e00ff */
[----:B------:R-:W-:-:S03]  /*0310*/  IADD3 R8, R19, -0x56f99767, RZ ;  /* 0xa906689913087810 */ /* 0x000fc60007ffe0ff */
[----:B------:R-:W-:Y:S01]  /*0320*/  IMAD.WIDE.U32 R10, R10, -0x326172a9, RZ ;  /* 0xcd9e8d570a0a7825 */ /* 0x000fe200078e00ff */
[----:B------:R-:W-:-:S03]  /*0330*/  LOP3.LUT R14, R21, R14, R7, 0x96, !PT ;  /* 0x0000000e150e7212 */ /* 0x000fc600078e9607 */
[----:B------:R-:W-:Y:S01]  /*0340*/  VIADD R7, R19, 0xed9eba14 ;  /* 0xed9eba1413077836 */ /* 0x000fe20000000000 */
[----:B------:R-:W-:Y:S01]  /*0350*/  LOP3.LUT R9, R11, R20, R9, 0x96, !PT ;  /* 0x000000140b097212 */ /* 0x000fe200078e9609 */
[----:B------:R-:W-:Y:S01]  /*0360*/  IMAD.WIDE.U32 R14, R14, -0x2daee0ad, RZ ;  /* 0xd2511f530e0e7825 */ /* 0x000fe200078e00ff */
[----:B------:R-:W-:-:S04]  /*0370*/  IADD3 R11, R18, -0x4ab325aa, RZ ;  /* 0xb54cda56120b7810 */ /* 0x000fc80007ffe0ff */
[----:B------:R-:W-:Y:S01]  /*0380*/  LOP3.LUT R22, R15, R12, R7, 0x96, !PT ;  /* 0x0000000c0f167212 */ /* 0x000fe200078e9607 */
[----:B------:R-:W-:-:S04]  /*0390*/  IMAD.WIDE.U32 R12, R9, -0x2daee0ad, RZ ;  /* 0xd2511f53090c7825 */ /* 0x000fc800078e00ff */
[----:B------:R-:W-:Y:S01]  /*03a0*/  IMAD.WIDE.U32 R22, R22, -0x326172a9, RZ ;  /* 0xcd9e8d5716167825 */ /* 0x000fe200078e00ff */
[----:B------:R-:W-:-:S03]  /*03b0*/  LOP3.LUT R14, R13, R14, R8, 0x96, !PT ;  /* 0x0000000e0d0e7212 */ /* 0x000fc600078e9608 */
[----:B------:R-:W-:Y:S02]  /*03c0*/  VIADD R9, R18, 0x1715609d ;  /* 0x1715609d12097836 */ /* 0x000fe40000000000 */
[----:B------:R-:W-:-:S03]  /*03d0*/  IMAD.WIDE.U32 R14, R14, -0x326172a9, RZ ;  /* 0xcd9e8d570e0e7825 */ /* 0x000fc600078e00ff */
[----:B------:R-:W-:Y:S02]  /*03e0*/  LOP3.LUT R9, R23, R10, R9, 0x96, !PT ;  /* 0x0000000a17097212 */ /* 0x000fe400078e9609 */
[----:B------:R-:W-:Y:S02]  /*03f0*/  LOP3.LUT R11, R15, R22, R11, 0x96, !PT ;  /* 0x000000160f0b7212 */ /* 0x000fe400078e960b */
[----:B------:R-:W-:Y:S01]  /*0400*/  IADD3 R10, R19, 0x1fd5c5a3, RZ ;  /* 0x1fd5c5a3130a7810 */ /* 0x000fe20007ffe0ff */
[----:B------:R-:W-:Y:S01]  /*0410*/  IMAD.WIDE.U32 R20, R9, -0x2daee0ad, RZ ;  /* 0xd2511f5309147825 */ /* 0x000fe200078e00ff */
[----:B------:R-:W-:-:S03]  /*0420*/  IADD3 R15, R19, -0x695add53, RZ ;  /* 0x96a522ad130f7810 */ /* 0x000fc60007ffe0ff */
[----:B------:R-:W-:Y:S02]  /*0430*/  VIADD R9, R19, 0x646e171e ;  /* 0x646e171e13097836 */ /* 0x000fe40000000000 */
[----:B------:R-:W-:-:S03]  /*0440*/  IMAD.WIDE.U32 R38, R11, -0x2daee0ad, RZ ;  /* 0xd2511f530b267825 */ /* 0x000fc600078e00ff */
[----:B------:R-:W-:Y:S01]  /*0450*/  LOP3.LUT R12, R21, R12, R9, 0x96, !PT ;  /* 0x0000000c150c7212 */ /* 0x000fe200078e9609 */
[----:B------:R-:W-:Y:S01]  /*0460*/  VIADD R11, R18, 0x5384540f ;  /* 0x5384540f120b7836 */ /* 0x000fe20000000000 */
[----:B------:R-:W-:-:S03]  /*0470*/  LOP3.LUT R20, R39, R20, R10, 0x96, !PT ;  /* 0x0000001427147212 */ /* 0x000fc600078e960a */
[----:B------:R-:W-:-:S04]  /*0480*/  IMAD.WIDE.U32 R12, R12, -0x326172a9, RZ ;  /* 0xcd9e8d570c0c7825 */ /* 0x000fc800078e00ff */
[----:B------:R-:W-:Y:S01]  /*0490*/  IMAD.WIDE.U32 R20, R20, -0x326172a9, RZ ;  /* 0xcd9e8d5714147825 */ /* 0x000fe200078e00ff */
[----:B------:R-:W-:Y:S02]  /*04a0*/  LOP3.LUT R11, R13, R14, R11, 0x96, !PT ;  /* 0x0000000e0d0b7212 */ /* 0x000fe400078e960b */
[----:B------:R-:W-:Y:S01]  /*04b0*/  IADD3 R13, R18, -0xe443238, RZ ;  /* 0xf1bbcdc8120d7810 */ /* 0x000fe20007ffe0ff */
[----:B------:R-:W-:Y:S02]  /*04c0*/  IMAD.MOV.U32 R14, RZ, RZ, R17 ;  /* 0x000000ffff0e7224 */ /* 0x000fe400078e0011 */
[----:B------:R-:W-:Y:S01]  /*04d0*/  IMAD.WIDE.U32 R36, R11, -0x2daee0ad, RZ ;  /* 0xd2511f530b247825 */ /* 0x000fe200078e00ff */
[----:B------:R-:W-:Y:S02]  /*04e0*/  LOP3.LUT R12, R21, R12, R13, 0x96, !PT ;  /* 0x0000000c150c7212 */ /* 0x000fe400078e960d */
[----:B------:R-:W-:Y:S01]  /*04f0*/  MOV R13, R16 ;  /* 0x00000010000d7202 */ /* 0x000fe20000000f00 */
[----:B------:R-:W-:-:S02]  /*0500*/  VIADD R11, R19, 0xdb3d7428 ;  /* 0xdb3d7428130b7836 */ /* 0x000fc40000000000 */
[----:B------:R-:W-:-:S03]  /*0510*/  IMAD.HI.U32 R21, R12, -0x2daee0ad, RZ ;  /* 0xd2511f530c157827 */ /* 0x000fc600078e00ff */
[----:B------:R-:W-:Y:S01]  /*0520*/  LOP3.LUT R38, R37, R38, R11, 0x96, !PT ;  /* 0x0000002625267212 */ /* 0x000fe200078e960b */
[----:B------:R-:W-:Y:S01]  /*0530*/  VIADD R37, R18, 0x8ff34781 ;  /* 0x8ff3478112257836 */ /* 0x000fe20000000000 */
[----:B------:R-:W-:-:S03]  /*0540*/  LOP3.LUT R36, R21, R36, R15, 0x96, !PT ;  /* 0x0000002415247212 */ /* 0x000fc600078e960f */
[----:B------:R-:W-:-:S05]  /*0550*/  IMAD.HI.U32 R22, R38, -0x326172a9, RZ ;  /* 0xcd9e8d5726167827 */ /* 0x000fca00078e00ff */
[----:B------:R-:W-:Y:S01]  /*0560*/  LOP3.LUT R37, R22, R20, R37, 0x96, !PT ;  /* 0x0000001416257212 */ /* 0x000fe200078e9625 */
[----:B------:R-:W-:Y:S06]  /*0570*/  @!P0 BRA `(.L_x_0) ;  /* 0x0000000000188947 */ /* 0x000fec0003800000 */
[----:B------:R-:W-:Y:S01]  /*0580*/  ULDC UR6, c[0x0][0xc] ;  /* 0x0000030000067ab9 */ /* 0x000fe20000000800 */
[----:B------:R-:W-:Y:S01]  /*0590*/  MOV R26, 0x5d0 ;  /* 0x000005d0001a7802 */ /* 0x000fe20000000f00 */
[----:B------:R-:W-:-:S05]  /*05a0*/  IMAD R27, R0, UR6, RZ ;  /* 0x00000006001b7c24 */ /* 0x000fca000f8e02ff */
[----:B------:R-:W-:-:S07]  /*05b0*/  SHF.L.U32 R27, R27, 0x2, RZ ;  /* 0x000000021b1b7819 */ /* 0x000fce00000006ff */
[----:B------:R-:W-:Y:S05]  /*05c0*/  CALL.REL.NOINC `($__internal_0_$__cuda_sm20_div_s64) ;  /* 0x0000004c00cc7944 */ /* 0x000fea0003c00000 */
[----:B------:R-:W-:Y:S05]  /*05d0*/  BRA `(.L_x_1) ;  /* 0x0000000000587947 */ /* 0x000fea0003800000 */
.L_x_0:
[----:B------:R-:W0:Y:S02]  /*05e0*/  LDC R21, c[0x0][0xc] ;  /* 0x00000300ff157b82 */ /* 0x000e240000000800 */
[----:B0-----:R-:W-:-:S04]  /*05f0*/  IMAD R20, R0, R21, RZ ;  /* 0x0000001500147224 */ /* 0x001fc800078e02ff */
[----:B------:R-:W-:-:S04]  /*0600*/  IMAD.SHL.U32 R22, R20, 0x4, RZ ;  /* 0x0000000414167824 */ /* 0x000fc800078e00ff */
[----:B------:R-:W0:Y:S01]  /*0610*/  I2F.U32.RP R23, R22 ;  /* 0x0000001600177306 */ /* 0x000e220000209000 */
[----:B------:R-:W-:Y:S01]  /*0620*/  IMAD.MOV R25, RZ, RZ, -R22 ;  /* 0x000000ffff197224 */ /* 0x000fe200078e0a16 */
[----:B------:R-:W-:-:S06]  /*0630*/  ISETP.NE.U32.AND P2, PT, R22, RZ, PT ;  /* 0x000000ff1600720c */ /* 0x000fcc0003f45070 */
[----:B0-----:R-:W0:Y:S02]  /*0640*/  MUFU.RCP R23, R23 ;  /* 0x0000001700177308 */ /* 0x001e240000001000 */
[----:B0-----:R-:W-:-:S06]  /*0650*/  IADD3 R20, R23, 0xffffffe, RZ ;  /* 0x0ffffffe17147810 */ /* 0x001fcc0007ffe0ff */
[----:B------:R0:W1:Y:S02]  /*0660*/  F2I.FTZ.U32.TRUNC.NTZ R21, R20 ;  /* 0x0000001400157305 */ /* 0x000064000021f000 */
[----:B0-----:R-:W-:Y:S01]  /*0670*/  MOV R20, RZ ;  /* 0x000000ff00147202 */ /* 0x001fe20000000f00 */
[----:B-1----:R-:W-:-:S04]  /*0680*/  IMAD R25, R25, R21, RZ ;  /* 0x0000001519197224 */ /* 0x002fc800078e02ff */
[----:B------:R-:W-:-:S06]  /*0690*/  IMAD.HI.U32 R21, R21, R25, R20 ;  /* 0x0000001915157227 */ /* 0x000fcc00078e0014 */
[----:B------:R-:W-:-:S04]  /*06a0*/  IMAD.HI.U32 R20, R21, UR4, RZ ;  /* 0x0000000415147c27 */ /* 0x000fc8000f8e00ff */
[----:B------:R-:W-:-:S04]  /*06b0*/  IMAD.MOV R21, RZ, RZ, -R20 ;  /* 0x000000ffff157224 */ /* 0x000fc800078e0a14 */
[----:B------:R-:W-:-:S05]  /*06c0*/  IMAD R21, R22, R21, UR4 ;  /* 0x0000000416157e24 */ /* 0x000fca000f8e0215 */
[----:B------:R-:W-:-:S13]  /*06d0*/  ISETP.GE.U32.AND P0, PT, R21, R22, PT ;  /* 0x000000161500720c */ /* 0x000fda0003f06070 */
[----:B------:R-:W-:Y:S01]  /*06e0*/  @P0 IADD3 R21, -R22, R21, RZ ;  /* 0x0000001516150210 */ /* 0x000fe20007ffe1ff */
[----:B------:R-:W-:-:S03]  /*06f0*/  @P0 VIADD R20, R20, 0x1 ;  /* 0x0000000114140836 */ /* 0x000fc60000000000 */
[----:B------:R-:W-:Y:S01]  /*0700*/  ISETP.GE.U32.AND P1, PT, R21, R22, PT ;  /* 0x000000161500720c */ /* 0x000fe20003f26070 */
[----:B------:R-:W-:-:S12]  /*0710*/  IMAD.MOV.U32 R21, RZ, RZ, RZ ;  /* 0x000000ffff157224 */ /* 0x000fd800078e00ff */
[----:B------:R-:W-:Y:S02]  /*0720*/  @P1 IADD3 R20, R20, 0x1, RZ ;  /* 0x0000000114141810 */ /* 0x000fe40007ffe0ff */
[----:B------:R-:W-:-:S07]  /*0730*/  @!P2 LOP3.LUT R20, RZ, R22, RZ, 0x33, !PT ;  /* 0x00000016ff14a212 */ /* 0x000fce00078e33ff */
.L_x_1:
[----:B------:R-:W-:Y:S01]  /*0740*/  ULDC UR4, c[0x0][0xc] ;  /* 0x0000030000047ab9 */ /* 0x000fe20000000800 */
[----:B------:R-:W-:Y:S01]  /*0750*/  IADD3 R25, P0, R20, 0x1, RZ ;  /* 0x0000000114197810 */ /* 0x000fe20007f1e0ff */
[----:B------:R-:W-:-:S03]  /*0760*/  IMAD.WIDE.U32 R22, R0, UR4, RZ ;  /* 0x0000000400167c25 */ /* 0x000fc6000f8e00ff */
[----:B------:R-:W-:Y:S01]  /*0770*/  IADD3.X R27, RZ, R21, RZ, P0, !PT ;  /* 0x00000015ff1b7210 */ /* 0x000fe200007fe4ff */
[-C--:B------:R-:W-:Y:S02]  /*0780*/  IMAD R23, R23, R25.reuse, RZ ;  /* 0x0000001917177224 */ /* 0x080fe400078e02ff */
[----:B------:R-:W-:-:S04]  /*0790*/  IMAD.WIDE.U32 R20, R22, R25, RZ ;  /* 0x0000001916147225 */ /* 0x000fc800078e00ff */
[----:B------:R-:W-:Y:S02]  /*07a0*/  IMAD R23, R22, R27, R23 ;  /* 0x0000001b16177224 */ /* 0x000fe400078e0217 */
[----:B------:R-:W-:-:S03]  /*07b0*/  IMAD.SHL.U32 R28, R20, 0x4, RZ ;  /* 0x00000004141c7824 */ /* 0x000fc600078e00ff */
[----:B------:R-:W-:Y:S02]  /*07c0*/  IADD3 R29, R21, R23, RZ ;  /* 0x00000017151d7210 */ /* 0x000fe40007ffe0ff */
[----:B------:R-:W-:Y:S02]  /*07d0*/  ISETP.GE.U32.AND P0, PT, R13, R28, PT ;  /* 0x0000001c0d00720c */ /* 0x000fe40003f06070 */
[----:B------:R-:W-:-:S04]  /*07e0*/  SHF.L.U64.HI R29, R20, 0x2, R29 ;  /* 0x00000002141d7819 */ /* 0x000fc8000001021d */
[----:B------:R-:W-:-:S13]  /*07f0*/  ISETP.GE.AND.EX P0, PT, R14, R29, PT, P0 ;  /* 0x0000001d0e00720c */ /* 0x000fda0003f06300 */
[----:B------:R-:W-:Y:S05]  /*0800*/  @P0 EXIT ;  /* 0x000000000000094d */ /* 0x000fea0003800000 */
[----:B------:R-:W0:Y:S01]  /*0810*/  LDC R31, c[0x0][0x238] ;  /* 0x00008e00ff1f7b82 */ /* 0x000e220000000800 */
[----:B------:R-:W-:Y:S01]  /*0820*/  IMAD R38, R38, -0x326172a9, RZ ;  /* 0xcd9e8d5726267824 */ /* 0x000fe200078e02ff */
[----:B------:R-:W-:Y:S01]  /*0830*/  LOP3.LUT R30, R30, 0x3, RZ, 0xc0, !PT ;  /* 0x000000031e1e7812 */ /* 0x000fe200078ec0ff */
[----:B------:R-:W-:Y:S01]  /*0840*/  ULDC UR57, c[0x0][0x23c] ;  /* 0x00008f0000397ab9 */ /* 0x000fe20000000800 */
[----:B------:R-:W-:Y:S01]  /*0850*/  ULDC UR56, c[0x0][0x368] ;  /* 0x0000da0000387ab9 */ /* 0x000fe20000000800 */
[----:B------:R-:W-:Y:S01]  /*0860*/  ULDC UR55, c[0x0][0x250] ;  /* 0x0000940000377ab9 */ /* 0x000fe20000000800 */
[----:B------:R-:W-:Y:S01]  /*0870*/  ULDC UR54, c[0x0][0x36c] ;  /* 0x0000db0000367ab9 */ /* 0x000fe20000000800 */
[----:B------:R-:W-:Y:S01]  /*0880*/  ULDC UR53, c[0x0][0x254] ;  /* 0x0000950000357ab9 */ /* 0x000fe20000000800 */
[----:B------:R-:W1:Y:S01]  /*0890*/  LDC.64 R20, c[0x0][0x3d8] ;  /* 0x0000f600ff147b82 */ /* 0x000e620000000a00 */
[----:B------:R-:W-:Y:S01]  /*08a0*/  ULDC UR52, c[0x0][0x370] ;  /* 0x0000dc0000347ab9 */ /* 0x000fe20000000800 */
[----:B------:R-:W-:Y:S01]  /*08b0*/  ULDC UR51, c[0x0][0x268] ;  /* 0x00009a0000337ab9 */ /* 0x000fe20000000800 */
[----:B------:R-:W-:Y:S01]  /*08c0*/  ULDC UR50, c[0x0][0x374] ;  /* 0x0000dd0000327ab9 */ /* 0x000fe20000000800 */
[----:B------:R-:W-:Y:S01]  /*08d0*/  ULDC UR49, c[0x0][0x26c] ;  /* 0x00009b0000317ab9 */ /* 0x000fe20000000800 */
[----:B------:R-:W-:Y:S01]  /*08e0*/  ULDC UR48, c[0x0][0x378] ;  /* 0x0000de0000307ab9 */ /* 0x000fe20000000800 */
[----:B------:R-:W-:Y:S01]  /*08f0*/  ULDC UR47, c[0x0][0x280] ;  /* 0x0000a000002f7ab9 */ /* 0x000fe20000000800 */
[----:B------:R-:W-:Y:S01]  /*0900*/  ULDC UR46, c[0x0][0x37c] ;  /* 0x0000df00002e7ab9 */ /* 0x000fe20000000800 */
[----:B------:R-:W2:Y:S01]  /*0910*/  LDC.64 R22, c[0x0][0x210] ;  /* 0x00008400ff167b82 */ /* 0x000ea20000000a00 */
[----:B------:R-:W-:Y:S01]  /*0920*/  ULDC UR45, c[0x0][0x284] ;  /* 0x0000a100002d7ab9 */ /* 0x000fe20000000800 */
        /* <DEDUP_REMOVED lines=37> */
[----:B0-----:R-:W-:-:S05]  /*0b80*/  ULDC.64 UR32, c[0x0][0x240] ;  /* 0x0000900000207ab9 */ /* 0x001fca0000000a00 */
.L_x_17:
[----:B------:R-:W-:Y:S01]  /*0b90*/  VIADD R2, R2, 0x1 ;  /* 0x0000000102027836 */ /* 0x000fe20000000000 */
[----:B------:R-:W-:Y:S03]  /*0ba0*/  BSSY B0, `(.L_x_2) ;  /* 0x000000c000007945 */ /* 0x000fe60003800000 */
[C---:B------:R-:W-:Y:S01]  /*0bb0*/  IMAD.HI.U32 R25, R2.reuse, -0x2daee0ad, RZ ;  /* 0xd2511f5302197827 */ /* 0x040fe200078e00ff */
[----:B------:R-:W-:-:S13]  /*0bc0*/  ISETP.NE.AND P0, PT, R2, RZ, PT ;  /* 0x000000ff0200720c */ /* 0x000fda0003f05270 */
[----:B0-----:R-:W-:Y:S05]  /*0bd0*/  @P0 BRA `(.L_x_3) ;  /* 0x0000000000200947 */ /* 0x001fea0003800000 */
[----:B------:R-:W-:-:S04]  /*0be0*/  IADD3 R3, R3, 0x1, RZ ;  /* 0x0000000103037810 */ /* 0x000fc80007ffe0ff */
[----:B------:R-:W-:-:S13]  /*0bf0*/  ISETP.NE.AND P0, PT, R3, RZ, PT ;  /* 0x000000ff0300720c */ /* 0x000fda0003f05270 */
[----:B------:R-:W-:Y:S01]  /*0c00*/  @!P0 VIADD R16, R16, 0x1 ;  /* 0x0000000110108836 */ /* 0x000fe20000000000 */
[----:B------:R-:W-:Y:S02]  /*0c10*/  @!P0 IADD3 R24, R17, 0x1, RZ ;  /* 0x0000000111188810 */ /* 0x000fe40007ffe0ff */
[----:B------:R-:W-:Y:S02]  /*0c20*/  @!P0 MOV R3, RZ ;  /* 0x000000ff00038202 */ /* 0x000fe40000000f00 */
[----:B------:R-:W-:-:S13]  /*0c30*/  ISETP.NE.AND P1, PT, R16, RZ, !P0 ;  /* 0x000000ff1000720c */ /* 0x000fda0004725270 */
[----:B------:R-:W-:-:S04]  /*0c40*/  @P1 IMAD.MOV R24, RZ, RZ, R17 ;  /* 0x000000ffff181224 */ /* 0x000fc800078e0211 */
[----:B------:R-:W-:-:S07]  /*0c50*/  @!P0 IMAD.MOV.U32 R17, RZ, RZ, R24 ;  /* 0x000000ffff118224 */ /* 0x000fce00078e0018 */
.L_x_3:
[----:B------:R-:W-:Y:S05]  /*0c60*/  BSYNC B0 ;  /* 0x0000000000007941 */ /* 0x000fea0003800000 */
.L_x_2:
[----:B------:R-:W-:Y:S01]  /*0c70*/  IMAD.HI.U32 R24, R16, -0x326172a9, RZ ;  /* 0xcd9e8d5710187827 */ /* 0x000fe200078e00ff */
[----:B------:R-:W-:Y:S02]  /*0c80*/  LOP3.LUT R25, R25, R17, R19, 0x96, !PT ;  /* 0x0000001119197212 */ /* 0x000fe400078e9613 */
[----:B------:R-:W-:Y:S01]  /*0c90*/  IADD3 R26, R18, -0x61c88647, RZ ;  /* 0x9e3779b9121a7810 */ /* 0x000fe20007ffe0ff */
[----:B------:R-:W-:Y:S01]  /*0ca0*/  IMAD R27, R16, -0x326172a9, RZ ;  /* 0xcd9e8d57101b7824 */ /* 0x000fe200078e02ff */
[----:B------:R-:W-:Y:S01]  /*0cb0*/  LOP3.LUT R34, R24, R3, R18, 0x96, !PT ;  /* 0x0000000318227212 */ /* 0x000fe200078e9612 */
[----:B------:R-:W-:Y:S01]  /*0cc0*/  IMAD.WIDE.U32 R24, R25, -0x326172a9, RZ ;  /* 0xcd9e8d5719187825 */ /* 0x000fe200078e00ff */
[----:B------:R-:W-:Y:S02]  /*0cd0*/  ISETP.NE.AND P0, PT, R30, 0x1, PT ;  /* 0x000000011e00780c */ /* 0x000fe40003f05270 */
[----:B------:R-:W-:Y:S01]  /*0ce0*/  MOV R39, R36 ;  /* 0x0000002400277202 */ /* 0x000fe20000000f00 */
[----:B------:R-:W-:Y:S01]  /*0cf0*/  IMAD R33, R2, -0x2daee0ad, RZ ;  /* 0xd2511f5302217824 */ /* 0x000fe200078e02ff */
[----:B------:R-:W-:Y:S01]  /*0d00*/  LOP3.LUT R27, R25, R27, R26, 0x96, !PT ;  /* 0x0000001b191b7212 */ /* 0x000fe200078e961a */
[----:B------:R-:W-:-:S05]  /*0d10*/  IMAD.WIDE.U32 R34, R34, -0x2daee0ad, RZ ;  /* 0xd2511f5322227825 */ /* 0x000fca00078e00ff */
[----:B------:R-:W-:Y:S01]  /*0d20*/  LOP3.LUT R26, R35, R33, R4, 0x96, !PT ;  /* 0x00000021231a7212 */ /* 0x000fe200078e9604 */
[----:B------:R-:W-:-:S04]  /*0d30*/  IMAD.WIDE.U32 R32, R27, -0x2daee0ad, RZ ;  /* 0xd2511f531b207825 */ /* 0x000fc800078e00ff */
[----:B------:R-:W-:Y:S01]  /*0d40*/  IMAD.WIDE.U32 R26, R26, -0x326172a9, RZ ;  /* 0xcd9e8d571a1a7825 */ /* 0x000fe200078e00ff */
[----:B------:R-:W-:Y:S02]  /*0d50*/  LOP3.LUT R25, R33, R34, R5, 0x96, !PT ;  /* 0x0000002221197212 */ /* 0x000fe400078e9605 */
[C---:B------:R-:W-:Y:S01]  /*0d60*/  IADD3 R33, R18.reuse, -0x255992d5, RZ ;  /* 0xdaa66d2b12217810 */ /* 0x040fe20007ffe0ff */
[----:B------:R-:W-:-:S05]  /*0d70*/  VIADD R35, R18, 0x3c6ef372 ;  /* 0x3c6ef37212237836 */ /* 0x000fca0000000000 */
[----:B------:R-:W-:Y:S01]  /*0d80*/  LOP3.LUT R34, R27, R24, R35, 0x96, !PT ;  /* 0x000000181b227212 */ /* 0x000fe200078e9623 */
[----:B------:R-:W-:-:S04]  /*0d90*/  IMAD.WIDE.U32 R24, R25, -0x326172a9, RZ ;  /* 0xcd9e8d5719187825 */ /* 0x000fc800078e00ff */
[----:B------:R-:W-:Y:S01]  /*0da0*/  IMAD.WIDE.U32 R34, R34, -0x2daee0ad, RZ ;  /* 0xd2511f5322227825 */ /* 0x000fe200078e00ff */
[----:B------:R-:W-:-:S04]  /*0db0*/  LOP3.LUT R33, R25, R26, R33, 0x96, !PT ;  /* 0x0000001a19217212 */ /* 0x000fc800078e9621 */
[----:B------:R-:W-:Y:S01]  /*0dc0*/  LOP3.LUT R26, R35, R32, R6, 0x96, !PT ;  /* 0x00000020231a7212 */ /* 0x000fe200078e9606 */
[----:B------:R-:W-:-:S04]  /*0dd0*/  IMAD.WIDE.U32 R32, R33, -0x2daee0ad, RZ ;  /* 0xd2511f5321207825 */ /* 0x000fc800078e00ff */
[----:B------:R-:W-:Y:S01]  /*0de0*/  IMAD.WIDE.U32 R26, R26, -0x326172a9, RZ ;  /* 0xcd9e8d571a1a7825 */ /* 0x000fe200078e00ff */
[----:B------:R-:W-:Y:S02]  /*0df0*/  LOP3.LUT R25, R33, R34, R7, 0x96, !PT ;  /* 0x0000002221197212 */ /* 0x000fe400078e9607 */
[C---:B------:R-:W-:Y:S01]  /*0e00*/  IADD3 R33, R18.reuse, 0x1715609d, RZ ;  /* 0x1715609d12217810 */ /* 0x040fe20007ffe0ff */
        /* <DEDUP_REMOVED lines=8> */
[----:B------:R-:W-:-:S03]  /*0e90*/  LOP3.LUT R25, R33, R34, R9, 0x96, !PT ;  /* 0x0000002221197212 */ /* 0x000fc600078e9609 */
[----:B------:R-:W-:-:S05]  /*0ea0*/  VIADD R35, R18, 0xb54cda56 ;  /* 0xb54cda5612237836 */ /* 0x000fca0000000000 */
[----:B------:R-:W-:Y:S01]  /*0eb0*/  LOP3.LUT R34, R27, R24, R35, 0x96, !PT ;  /* 0x000000181b227212 */ /* 0x000fe200078e9623 */
[----:B------:R-:W-:Y:S01]  /*0ec0*/  IMAD.WIDE.U32 R24, R25, -0x326172a9, RZ ;  /* 0xcd9e8d5719187825 */ /* 0x000fe200078e00ff */
[----:B------:R-:W-:-:S03]  /*0ed0*/  IADD3 R27, R18, 0x5384540f, RZ ;  /* 0x5384540f121b7810 */ /* 0x000fc60007ffe0ff */
[----:B------:R-:W-:Y:S01]  /*0ee0*/  IMAD.WIDE.U32 R34, R34, -0x2daee0ad, RZ ;  /* 0xd2511f5322227825 */ /* 0x000fe200078e00ff */
[----:B------:R-:W-:-:S04]  /*0ef0*/  LOP3.LUT R26, R25, R26, R27, 0x96, !PT ;  /* 0x0000001a191a7212 */ /* 0x000fc800078e961b */
[----:B------:R-:W-:Y:S01]  /*0f00*/  LOP3.LUT R32, R35, R32, R10, 0x96, !PT ;  /* 0x0000002023207212 */ /* 0x000fe200078e960a */
[----:B------:R-:W-:-:S04]  /*0f10*/  IMAD.WIDE.U32 R26, R26, -0x2daee0ad, RZ ;  /* 0xd2511f531a1a7825 */ /* 0x000fc800078e00ff */
[----:B------:R-:W-:Y:S01]  /*0f20*/  IMAD.WIDE.U32 R32, R32, -0x326172a9, RZ ;  /* 0xcd9e8d5720207825 */ /* 0x000fe200078e00ff */
[----:B------:R-:W-:-:S03]  /*0f30*/  LOP3.LUT R25, R27, R34, R11, 0x96, !PT ;  /* 0x000000221b197212 */ /* 0x000fc600078e960b */
[----:B------:R-:W-:Y:S02]  /*0f40*/  VIADD R35, R18, 0xf1bbcdc8 ;  /* 0xf1bbcdc812237836 */ /* 0x000fe40000000000 */
[----:B------:R-:W-:Y:S02]  /*0f50*/  IMAD R27, R12, -0x2daee0ad, RZ ;  /* 0xd2511f530c1b7824 */ /* 0x000fe400078e02ff */
[----:B------:R-:W-:Y:S01]  /*0f60*/  IMAD.MOV.U32 R34, RZ, RZ, R38 ;  /* 0x000000ffff227224 */ /* 0x000fe200078e0026 */
[----:B------:R-:W-:Y:S01]  /*0f70*/  LOP3.LUT R12, R33, R24, R35, 0x96, !PT ;  /* 0x00000018210c7212 */ /* 0x000fe200078e9623 */
[----:B------:R-:W-:Y:S01]  /*0f80*/  IMAD.WIDE.U32 R24, R25, -0x326172a9, RZ ;  /* 0xcd9e8d5719187825 */ /* 0x000fe200078e00ff */
[----:B------:R-:W-:-:S03]  /*0f90*/  IADD3 R35, R18, -0x700cb87f, RZ ;  /* 0x8ff3478112237810 */ /* 0x000fc60007ffe0ff */
[----:B------:R-:W-:Y:S01]  /*0fa0*/  IMAD.HI.U32 R33, R12, -0x2daee0ad, RZ ;  /* 0xd2511f530c217827 */ /* 0x000fe200078e00ff */
[----:B------:R-:W-:-:S04]  /*0fb0*/  LOP3.LUT R32, R25, R32, R35, 0x96, !PT ;  /* 0x0000002019207212 */ /* 0x000fc800078e9623 */
[----:B------:R-:W-:Y:S01]  /*0fc0*/  LOP3.LUT R33, R33, R26, R15, 0x96, !PT ;  /* 0x0000001a21217212 */ /* 0x000fe200078e960f */
[----:B------:R-:W-:Y:S01]  /*0fd0*/  IMAD.MOV.U32 R26, RZ, RZ, R27 ;  /* 0x000000ffff1a7224 */ /* 0x000fe200078e001b */
[----:B------:R-:W-:Y:S01]  /*0fe0*/  MOV R35, R32 ;  /* 0x0000002000237202 */ /* 0x000fe20000000f00 */
[----:B------:R-:W-:Y:S06]  /*0ff0*/  @!P0 BRA `(.L_x_4) ;  /* 0x0000000000408947 */ /* 0x000fec0003800000 */
[----:B------:R-:W-:-:S13]  /*1000*/  ISETP.NE.AND P0, PT, R30, 0x2, PT ;  /* 0x000000021e00780c */ /* 0x000fda0003f05270 */
[----:B------:R-:W-:Y:S05]  /*1010*/  @!P0 BRA `(.L_x_5) ;  /* 0x0000000000288947 */ /* 0x000fea0003800000 */
[----:B------:R-:W-:Y:S01]  /*1020*/  ISETP.NE.AND P0, PT, R30, 0x3, PT ;  /* 0x000000031e00780c */ /* 0x000fe20003f05270 */
[----:B------:R-:W-:Y:S01]  /*1030*/  IMAD.MOV.U32 R34, RZ, RZ, R27 ;  /* 0x000000ffff227224 */ /* 0x000fe200078e001b */
[----:B------:R-:W-:Y:S01]  /*1040*/  MOV R39, R32 ;  /* 0x0000002000277202 */ /* 0x000fe20000000f00 */
[----:B------:R-:W-:Y:S01]  /*1050*/  IMAD.MOV.U32 R26, RZ, RZ, R24 ;  /* 0x000000ffff1a7224 */ /* 0x000fe200078e0018 */
[----:B------:R-:W-:-:S09]  /*1060*/  MOV R35, R33 ;  /* 0x0000002100237202 */ /* 0x000fd20000000f00 */
[----:B------:R-:W-:Y:S01]  /*1070*/  @P0 IMAD.MOV.U32 R34, RZ, RZ, R37 ;  /* 0x000000ffff220224 */ /* 0x000fe200078e0025 */
[----:B------:R-:W-:Y:S01]  /*1080*/  @P0 MOV R39, R38 ;  /* 0x0000002600270202 */ /* 0x000fe20000000f00 */
[----:B------:R-:W-:Y:S01]  /*1090*/  @P0 IMAD.MOV.U32 R26, RZ, RZ, R36 ;  /* 0x000000ffff1a0224 */ /* 0x000fe200078e0024 */
[----:B------:R-:W-:Y:S01]  /*10a0*/  @P0 MOV R35, R27 ;  /* 0x0000001b00230202 */ /* 0x000fe20000000f00 */
[----:B------:R-:W-:Y:S06]  /*10b0*/  BRA `(.L_x_4) ;  /* 0x0000000000107947 */ /* 0x000fec0003800000 */
.L_x_5:
[----:B------:R-:W-:Y:S01]  /*10c0*/  IMAD.MOV.U32 R34, RZ, RZ, R36 ;  /* 0x000000ffff227224 */ /* 0x000fe200078e0024 */
[----:B------:R-:W-:Y:S01]  /*10d0*/  MOV R39, R27 ;  /* 0x0000001b00277202 */ /* 0x000fe20000000f00 */
[----:B------:R-:W-:Y:S01]  /*10e0*/  IMAD.MOV.U32 R26, RZ, RZ, R32 ;  /* 0x000000ffff1a7224 */ /* 0x000fe200078e0020 */
[----:B------:R-:W-:-:S07]  /*10f0*/  MOV R35, R24 ;  /* 0x0000001800237202 */ /* 0x000fce0000000f00 */
.L_x_4:
[----:B------:R-:W-:Y:S01]  /*1100*/  I2FP.F32.U32 R34, R34 ;  /* 0x0000002200227245 */ /* 0x000fe20000201000 */
[----:B------:R-:W-:Y:S01]  /*1110*/  IMAD.MOV.U32 R41, RZ, RZ, 0x2f800000 ;  /* 0x2f800000ff297424 */ /* 0x000fe200078e00ff */
[----:B--2---:R-:W-:Y:S01]  /*1120*/  ISETP.GE.U32.AND P0, PT, R13, R22, PT ;  /* 0x000000160d00720c */ /* 0x004fe20003f06070 */
[----:B------:R-:W-:Y:S01]  /*1130*/  HFMA2.MMA R38, -RZ, RZ, 0.1495361328125, 0.0004794597625732421875 ;  /* 0x30c90fdbff267435 */ /* 0x000fe200000001ff */
[----:B------:R-:W-:Y:S01]  /*1140*/  I2FP.F32.U32 R36, R39 ;  /* 0x0000002700247245 */ /* 0x000fe20000201000 */
[----:B------:R-:W-:Y:S01]  /*1150*/  FFMA.FTZ R27, R34, R41, 1.1641532182693481445e-10 ;  /* 0x2f000000221b7423 */ /* 0x000fe20000010029 */
[----:B------:R-:W-:Y:S01]  /*1160*/  ISETP.GE.AND.EX P0, PT, R14, R23, PT, P0 ;  /* 0x000000170e00720c */ /* 0x000fe20003f06300 */
[----:B------:R-:W-:Y:S01]  /*1170*/  BSSY B0, `(.L_x_6) ;  /* 0x0000105000007945 */ /* 0x000fe20003800000 */
[----:B------:R-:W-:Y:S02]  /*1180*/  I2FP.F32.U32 R26, R26 ;  /* 0x0000001a001a7245 */ /* 0x000fe40000201000 */
[----:B------:R-:W-:Y:S01]  /*1190*/  I2FP.F32.U32 R37, R35 ;  /* 0x0000002300257245 */ /* 0x000fe20000201000 */
[----:B------:R-:W0:Y:S02]  /*11a0*/  MUFU.LG2 R27, R27 ;  /* 0x0000001b001b7308 */ /* 0x000e240000000c00 */
[----:B------:R-:W-:Y:S01]  /*11b0*/  FFMA.FTZ R35, R26, R41, 1.1641532182693481445e-10 ;  /* 0x2f0000001a237423 */ /* 0x000fe20000010029 */
[-C--:B------:R-:W-:Y:S01]  /*11c0*/  FFMA.FTZ R36, R36, R38.reuse, 7.314590599882819788e-10 ;  /* 0x30490fdb24247423 */ /* 0x080fe20000010026 */
[----:B------:R-:W-:Y:S01]  /*11d0*/  FFMA.FTZ R37, R37, R38, 7.314590599882819788e-10 ;  /* 0x30490fdb25257423 */ /* 0x000fe20000010026 */
[----:B0-----:R-:W-:-:S04]  /*11e0*/  FMUL.FTZ R34, R27, 0.69314718246459960938 ;  /* 0x3f3172181b227820 */ /* 0x001fc80000410000 */
[----:B------:R-:W-:-:S06]  /*11f0*/  FMUL.FTZ R34, R34, -2 ;  /* 0xc000000022227820 */ /* 0x000fcc0000410000 */
[----:B------:R-:W0:Y:S01]  /*1200*/  MUFU.SQRT R34, R34 ;  /* 0x0000002200227308 */ /* 0x000e220000002000 */
[----:B------:R-:W-:Y:S05]  /*1210*/  @P0 BRA `(.L_x_7) ;  /* 0x0000000c00e80947 */ /* 0x000fea0003800000 */
[----:B------:R-:W-:Y:S01]  /*1220*/  FMUL.RZ R26, R36, 0.15915493667125701904 ;  /* 0x3e22f983241a7820 */ /* 0x000fe2000040c000 */
[----:B------:R-:W-:Y:S01]  /*1230*/  ISETP.NE.AND P0, PT, R31, RZ, PT ;  /* 0x000000ff1f00720c */ /* 0x000fe20003f05270 */
[----:B------:R-:W-:Y:S02]  /*1240*/  IMAD.MOV.U32 R38, RZ, RZ, RZ ;  /* 0x000000ffff267224 */ /* 0x000fe400078e00ff */
[----:B------:R-:W0:Y:S02]  /*1250*/  MUFU.SIN R39, R26 ;  /* 0x0000001a00277308 */ /* 0x000e240000000400 */
[----:B0-----:R-:W-:-:S08]  /*1260*/  FMUL.FTZ R39, R34, R39 ;  /* 0x0000002722277220 */ /* 0x001fd00000410000 */
[----:B------:R-:W-:Y:S05]  /*1270*/  @!P0 BRA `(.L_x_8) ;  /* 0x0000000c00b08947 */ /* 0x000fea0003800000 */
[----:B------:R-:W-:Y:S01]  /*1280*/  MOV R26, RZ ;  /* 0x000000ff001a7202 */ /* 0x000fe20000000f00 */
[----:B------:R-:W-:Y:S01]  /*1290*/  IMAD.MOV.U32 R27, RZ, RZ, R13 ;  /* 0x000000ffff1b7224 */ /* 0x000fe200078e000d */
[----:B------:R-:W-:-:S03]  /*12a0*/  ISETP.NE.AND P0, PT, R31, 0x1, PT ;  /* 0x000000011f00780c */ /* 0x000fc60003f05270 */
[----:B------:R-:W-:-:S05]  /*12b0*/  IMAD.HI.U32 R26, R13, UR32, R26 ;  /* 0x000000200d1a7c27 */ /* 0x000fca000f8e001a */
[----:B------:R-:W-:-:S04]  /*12c0*/  SHF.R.U32.HI R40, RZ, UR33, R26 ;  /* 0x00000021ff287c19 */ /* 0x000fc8000801161a */
[----:B------:R-:W-:-:S05]  /*12d0*/  IADD3 R38, -R40, RZ, RZ ;  /* 0x000000ff28267210 */ /* 0x000fca0007ffe1ff */
[----:B------:R-:W-:-:S04]  /*12e0*/  IMAD R38, R38, UR57, R13 ;  /* 0x0000003926267c24 */ /* 0x000fc8000f8e020d */
[----:B------:R-:W-:Y:S01]  /*12f0*/  IMAD R38, R38, UR56, RZ ;  /* 0x0000003826267c24 */ /* 0x000fe2000f8e02ff */
[----:B------:R-:W-:Y:S06]  /*1300*/  @!P0 BRA `(.L_x_8) ;  /* 0x0000000c008c8947 */ /* 0x000fec0003800000 */
[----:B------:R-:W-:Y:S01]  /*1310*/  MOV R27, R40 ;  /* 0x00000028001b7202 */ /* 0x000fe20000000f00 */
[----:B------:R-:W-:Y:S01]  /*1320*/  IMAD.MOV.U32 R26, RZ, RZ, RZ ;  /* 0x000000ffff1a7224 */ /* 0x000fe200078e00ff */
[----:B------:R-:W-:Y:S01]  /*1330*/  ULDC.64 UR34, c[0x0][0x248] ;  /* 0x0000920000227ab9 */ /* 0x000fe20000000a00 */
[----:B------:R-:W-:Y:S02]  /*1340*/  ISETP.NE.AND P0, PT, R31, 0x2, PT ;  /* 0x000000021f00780c */ /* 0x000fe40003f05270 */
[----:B------:R-:W-:-:S05]  /*1350*/  IMAD.HI.U32 R41, R40, UR35, R26 ;  /* 0x0000002328297c27 */ /* 0x000fca000f8e001a */
[----:B------:R-:W-:-:S05]  /*1360*/  SHF.R.U32.HI R41, RZ, UR55, R41 ;  /* 0x00000037ff297c19 */ /* 0x000fca0008011629 */
[----:B------:R-:W-:-:S04]  /*1370*/  IMAD.MOV R27, RZ, RZ, -R41 ;  /* 0x000000ffff1b7224 */ /* 0x000fc800078e0a29 */
[----:B------:R-:W-:-:S04]  /*1380*/  IMAD R27, R27, UR34, R40 ;  /* 0x000000221b1b7c24 */ /* 0x000fc8000f8e0228 */
[----:B------:R-:W-:Y:S01]  /*1390*/  IMAD R38, R27, UR54, R38 ;  /* 0x000000361b267c24 */ /* 0x000fe2000f8e0226 */
[----:B------:R-:W-:Y:S06]  /*13a0*/  @!P0 BRA `(.L_x_8) ;  /* 0x0000000c00648947 */ /* 0x000fec0003800000 */
[----:B------:R-:W-:Y:S01]  /*13b0*/  HFMA2.MMA R26, -RZ, RZ, 0, 0 ;  /* 0x00000000ff1a7435 */ /* 0x000fe200000001ff */
[----:B------:R-:W-:Y:S01]  /*13c0*/  IMAD.MOV.U32 R27, RZ, RZ, R41 ;  /* 0x000000ffff1b7224 */ /* 0x000fe200078e0029 */
[----:B------:R-:W-:Y:S01]  /*13d0*/  ULDC.64 UR34, c[0x0][0x258] ;  /* 0x0000960000227ab9 */ /* 0x000fe20000000a00 */
[----:B------:R-:W-:-:S07]  /*13e0*/  ISETP.NE.AND P0, PT, R31, 0x3, PT ;  /* 0x000000031f00780c */ /* 0x000fce0003f05270 */
[----:B------:R-:W-:-:S05]  /*13f0*/  IMAD.HI.U32 R27, R41, UR34, R26 ;  /* 0x00000022291b7c27 */ /* 0x000fca000f8e001a */
[----:B------:R-:W-:-:S04]  /*1400*/  SHF.R.U32.HI R27, RZ, UR35, R27 ;  /* 0x00000023ff1b7c19 */ /* 0x000fc8000801161b */
[----:B------:R-:W-:-:S05]  /*1410*/  IADD3 R26, -R27, RZ, RZ ;  /* 0x000000ff1b1a7210 */ /* 0x000fca0007ffe1ff */
[----:B------:R-:W-:-:S04]  /*1420*/  IMAD R41, R26, UR53, R41 ;  /* 0x000000351a297c24 */ /* 0x000fc8000f8e0229 */
[----:B------:R-:W-:Y:S01]  /*1430*/  IMAD R38, R41, UR52, R38 ;  /* 0x0000003429267c24 */ /* 0x000fe2000f8e0226 */
[----:B------:R-:W-:Y:S06]  /*1440*/  @!P0 BRA `(.L_x_8) ;  /* 0x0000000c003c8947 */ /* 0x000fec0003800000 */
[----:B------:R-:W-:Y:S01]  /*1450*/  IMAD.MOV.U32 R26, RZ, RZ, RZ ;  /* 0x000000ffff1a7224 */ /* 0x000fe200078e00ff */
[----:B------:R-:W-:Y:S01]  /*1460*/  ULDC.64 UR34, c[0x0][0x260] ;  /* 0x0000980000227ab9 */ /* 0x000fe20000000a00 */
[----:B------:R-:W-:Y:S02]  /*1470*/  ISETP.NE.AND P0, PT, R31, 0x4, PT ;  /* 0x000000041f00780c */ /* 0x000fe40003f05270 */
[----:B------:R-:W-:-:S05]  /*1480*/  IMAD.HI.U32 R41, R27, UR35, R26 ;  /* 0x000000231b297c27 */ /* 0x000fca000f8e001a */
[----:B------:R-:W-:-:S04]  /*1490*/  SHF.R.U32.HI R41, RZ, UR51, R41 ;  /* 0x00000033ff297c19 */ /* 0x000fc80008011629 */
[----:B------:R-:W-:-:S05]  /*14a0*/  IADD3 R26, -R41, RZ, RZ ;  /* 0x000000ff291a7210 */ /* 0x000fca0007ffe1ff */
[----:B------:R-:W-:-:S04]  /*14b0*/  IMAD R27, R26, UR34, R27 ;  /* 0x000000221a1b7c24 */ /* 0x000fc8000f8e021b */
[----:B------:R-:W-:Y:S01]  /*14c0*/  IMAD R38, R27, UR50, R38 ;  /* 0x000000321b267c24 */ /* 0x000fe2000f8e0226 */
        /* <DEDUP_REMOVED lines=12> */
[----:B------:R-:W-:Y:S01]  /*1590*/  ULDC.64 UR34, c[0x0][0x278] ;  /* 0x00009e0000227ab9 */ /* 0x000fe20000000a00 */
[----:B------:R-:W-:-:S08]  /*15a0*/  ISETP.NE.AND P0, PT, R31, 0x6, PT ;  /* 0x000000061f00780c */ /* 0x000fd00003f05270 */
[----:B------:R-:W-:-:S05]  /*15b0*/  IMAD.HI.U32 R41, R27, UR35, R26 ;  /* 0x000000231b297c27 */ /* 0x000fca000f8e001a */
[----:B------:R-:W-:-:S05]  /*15c0*/  SHF.R.U32.HI R41, RZ, UR47, R41 ;  /* 0x0000002fff297c19 */ /* 0x000fca0008011629 */
[----:B------:R-:W-:-:S04]  /*15d0*/  IMAD.MOV R26, RZ, RZ, -R41 ;  /* 0x000000ffff1a7224 */ /* 0x000fc800078e0a29 */
[----:B------:R-:W-:-:S04]  /*15e0*/  IMAD R27, R26, UR34, R27 ;  /* 0x000000221a1b7c24 */ /* 0x000fc8000f8e021b */
[----:B------:R-:W-:Y:S01]  /*15f0*/  IMAD R38, R27, UR46, R38 ;  /* 0x0000002e1b267c24 */ /* 0x000fe2000f8e0226 */
[----:B------:R-:W-:Y:S06]  /*1600*/  @!P0 BRA `(.L_x_8) ;  /* 0x0000000800cc8947 */ /* 0x000fec0003800000 */
[----:B------:R-:W-:Y:S01]  /*1610*/  MOV R26, RZ ;  /* 0x000000ff001a7202 */ /* 0x000fe20000000f00 */
[----:B------:R-:W-:Y:S01]  /*1620*/  IMAD.MOV.U32 R27, RZ, RZ, R41 ;  /* 0x000000ffff1b7224 */ /* 0x000fe200078e0029 */
        /* <DEDUP_REMOVED lines=171> */
[----:B------:R-:W-:-:S03]  /*20e0*/  ULDC.64 UR34, c[0x0][0x360] ;  /* 0x0000d80000227ab9 */ /* 0x000fc60000000a00 */
[----:B------:R-:W-:-:S05]  /*20f0*/  IMAD.HI.U32 R26, R41, UR34, R26 ;  /* 0x00000022291a7c27 */ /* 0x000fca000f8e001a */
[----:B------:R-:W-:-:S05]  /*2100*/  SHF.R.U32.HI R26, RZ, UR35, R26 ;  /* 0x00000023ff1a7c19 */ /* 0x000fca000801161a */
[----:B------:R-:W-:-:S04]  /*2110*/  IMAD.MOV R26, RZ, RZ, -R26 ;  /* 0x000000ffff1a7224 */ /* 0x000fc800078e0a1a */
[----:B------:R-:W-:-:S04]  /*2120*/  IMAD R41, R26, UR29, R41 ;  /* 0x0000001d1a297c24 */ /* 0x000fc8000f8e0229 */
[----:B------:R-:W-:-:S07]  /*2130*/  IMAD R38, R41, UR30, R38 ;  /* 0x0000001e29267c24 */ /* 0x000fce000f8e0226 */
.L_x_8:
[----:B-1----:R-:W-:Y:S01]  /*2140*/  FFMA.FTZ R39, R39, R21, R20 ;  /* 0x0000001527277223 */ /* 0x002fe20000010014 */
[----:B------:R-:W-:Y:S02]  /*2150*/  ULDC.64 UR34, c[0x0][0x3d0] ;  /* 0x0000f40000227ab9 */ /* 0x000fe40000000a00 */
[----:B------:R-:W-:Y:S01]  /*2160*/  IADD3 R38, P0, R38, UR34, RZ ;  /* 0x0000002226267c10 */ /* 0x000fe2000ff1e0ff */
[----:B------:R-:W-:-:S03]  /*2170*/  FMUL.FTZ R26, R39, 1.4426950216293334961 ;  /* 0x3fb8aa3b271a7820 */ /* 0x000fc60000410000 */
[----:B------:R-:W-:-:S03]  /*2180*/  IADD3.X R39, RZ, UR35, RZ, P0, !PT ;  /* 0x00000023ff277c10 */ /* 0x000fc600087fe4ff */
[----:B------:R-:W0:Y:S02]  /*2190*/  MUFU.EX2 R26, R26 ;  /* 0x0000001a001a7308 */ /* 0x000e240000000800 */
[----:B0-----:R-:W-:-:S05]  /*21a0*/  F2FP.BF16.F32.PACK_AB R27, RZ, R26 ;  /* 0x0000001aff1b723e */ /* 0x001fca00000010ff */
[----:B------:R2:W-:Y:S02]  /*21b0*/  STG.E.U16 desc[UR58][R38.64], R27 ;  /* 0x0000001b26007986 */ /* 0x0005e4000c10153a */
.L_x_7:
[----:B------:R-:W-:Y:S05]  /*21c0*/  BSYNC B0 ;  /* 0x0000000000007941 */ /* 0x000fea0003800000 */
.L_x_6:
[----:B------:R-:W-:Y:S01]  /*21d0*/  ULDC UR34, c[0x0][0xc] ;  /* 0x0000030000227ab9 */ /* 0x000fe20000000800 */
[----:B--2---:R-:W-:Y:S01]  /*21e0*/  FMUL.RZ R38, R36, 0.15915493667125701904 ;  /* 0x3e22f98324267820 */ /* 0x004fe2000040c000 */
[----:B------:R-:W-:Y:S01]  /*21f0*/  IMAD R36, R0, UR34, RZ ;  /* 0x0000002200247c24 */ /* 0x000fe2000f8e02ff */
[----:B------:R-:W-:Y:S02]  /*2200*/  BSSY B0, `(.L_x_9) ;  /* 0x000010b000007945 */ /* 0x000fe40003800000 */
[----:B------:R-:W0:Y:S02]  /*2210*/  MUFU.COS R39, R38 ;  /* 0x0000002600277308 */ /* 0x000e240000000000 */
[----:B------:R-:W-:-:S04]  /*2220*/  IADD3 R27, P1, R36, R13, RZ ;  /* 0x0000000d241b7210 */ /* 0x000fc80007f3e0ff */
[----:B------:R-:W-:Y:S01]  /*2230*/  ISETP.GE.U32.AND P0, PT, R27, R22, PT ;  /* 0x000000161b00720c */ /* 0x000fe20003f06070 */
[----:B------:R-:W-:-:S05]  /*2240*/  IMAD.X R26, RZ, RZ, R14, P1 ;  /* 0x000000ffff1a7224 */ /* 0x000fca00008e060e */
[----:B------:R-:W-:Y:S01]  /*2250*/  ISETP.GE.AND.EX P0, PT, R26, R23, PT, P0 ;  /* 0x000000171a00720c */ /* 0x000fe20003f06300 */
[----:B0-----:R-:W-:-:S12]  /*2260*/  FMUL.FTZ R39, R34, R39 ;  /* 0x0000002722277220 */ /* 0x001fd80000410000 */
[----:B------:R-:W-:Y:S05]  /*2270*/  @P0 BRA `(.L_x_10) ;  /* 0x00000010000c0947 */ /* 0x000fea0003800000 */
[----:B------:R-:W-:Y:S01]  /*2280*/  ISETP.NE.AND P0, PT, R31, RZ, PT ;  /* 0x000000ff1f00720c */ /* 0x000fe20003f05270 */
[----:B------:R-:W-:-:S12]  /*2290*/  HFMA2.MMA R34, -RZ, RZ, 0, 0 ;  /* 0x00000000ff227435 */ /* 0x000fd800000001ff */
[----:B------:R-:W-:Y:S05]  /*22a0*/  @!P0 BRA `(.L_x_11) ;  /* 0x0000000c00e08947 */ /* 0x000fea0003800000 */
[----:B------:R-:W-:Y:S01]  /*22b0*/  ULDC UR34, c[0x0][0xc] ;  /* 0x0000030000227ab9 */ /* 0x000fe20000000800 */
[----:B------:R-:W-:Y:S01]  /*22c0*/  IMAD.MOV.U32 R26, RZ, RZ, RZ ;  /* 0x000000ffff1a7224 */ /* 0x000fe200078e00ff */
[----:B------:R-:W-:Y:S01]  /*22d0*/  ISETP.NE.AND P0, PT, R31, 0x1, PT ;  /* 0x000000011f00780c */ /* 0x000fe20003f05270 */
[----:B------:R-:W-:-:S04]  /*22e0*/  IMAD R27, R0, UR34, R13 ;  /* 0x00000022001b7c24 */ /* 0x000fc8000f8e020d */
        /* <DEDUP_REMOVED lines=17> */
[----:B------:R-:W-:Y:S01]  /*2400*/  MOV R27, R38 ;  /* 0x00000026001b7202 */ /* 0x000fe20000000f00 */
[----:B------:R-:W-:Y:S01]  /*2410*/  ULDC.64 UR34, c[0x0][0x258] ;  /* 0x0000960000227ab9 */ /* 0x000fe20000000a00 */
[----:B------:R-:W-:-:S07]  /*2420*/  ISETP.NE.AND P0, PT, R31, 0x3, PT ;  /* 0x000000031f00780c */ /* 0x000fce0003f05270 */
[----:B------:R-:W-:-:S05]  /*2430*/  IMAD.HI.U32 R26, R38, UR34, R26 ;  /* 0x00000022261a7c27 */ /* 0x000fca000f8e001a */
[----:B------:R-:W-:-:S05]  /*2440*/  SHF.R.U32.HI R40, RZ, UR35, R26 ;  /* 0x00000023ff287c19 */ /* 0x000fca000801161a */
[----:B------:R-:W-:-:S04]  /*2450*/  IMAD.MOV R27, RZ, RZ, -R40 ;  /* 0x000000ffff1b7224 */ /* 0x000fc800078e0a28 */
[----:B------:R-:W-:-:S04]  /*2460*/  IMAD R27, R27, UR53, R38 ;  /* 0x000000351b1b7c24 */ /* 0x000fc8000f8e0226 */
[----:B------:R-:W-:Y:S01]  /*2470*/  IMAD R34, R27, UR52, R34 ;  /* 0x000000341b227c24 */ /* 0x000fe2000f8e0222 */
[----:B------:R-:W-:Y:S06]  /*2480*/  @!P0 BRA `(.L_x_11) ;  /* 0x0000000c00688947 */ /* 0x000fec0003800000 */
[----:B------:R-:W-:Y:S01]  /*2490*/  MOV R26, RZ ;  /* 0x000000ff001a7202 */ /* 0x000fe20000000f00 */
[----:B------:R-:W-:Y:S01]  /*24a0*/  ULDC.64 UR34, c[0x0][0x260] ;  /* 0x0000980000227ab9 */ /* 0x000fe20000000a00 */
[----:B------:R-:W-:Y:S02]  /*24b0*/  MOV R27, R40 ;  /* 0x00000028001b7202 */ /* 0x000fe40000000f00 */
[----:B------:R-:W-:Y:S01]  /*24c0*/  ISETP.NE.AND P0, PT, R31, 0x4, PT ;  /* 0x000000041f00780c */ /* 0x000fe20003f05270 */
        /* <DEDUP_REMOVED lines=208> */
[----:B------:R-:W-:-:S08]  /*31d0*/  ULDC.64 UR34, c[0x0][0x360] ;  /* 0x0000d80000227ab9 */ /* 0x000fd00000000a00 */
[----:B------:R-:W-:-:S05]  /*31e0*/  IMAD.HI.U32 R26, R41, UR34, R26 ;  /* 0x00000022291a7c27 */ /* 0x000fca000f8e001a */
[----:B------:R-:W-:-:S05]  /*31f0*/  SHF.R.U32.HI R26, RZ, UR35, R26 ;  /* 0x00000023ff1a7c19 */ /* 0x000fca000801161a */
[----:B------:R-:W-:-:S04]  /*3200*/  IMAD.MOV R26, RZ, RZ, -R26 ;  /* 0x000000ffff1a7224 */ /* 0x000fc800078e0a1a */
[----:B------:R-:W-:-:S04]  /*3210*/  IMAD R27, R26, UR29, R41 ;  /* 0x0000001d1a1b7c24 */ /* 0x000fc8000f8e0229 */
[----:B------:R-:W-:-:S07]  /*3220*/  IMAD R34, R27, UR30, R34 ;  /* 0x0000001e1b227c24 */ /* 0x000fce000f8e0222 */
.L_x_11:
        /* <DEDUP_REMOVED lines=8> */
.L_x_10:
[----:B------:R-:W-:Y:S05]  /*32b0*/  BSYNC B0 ;  /* 0x0000000000007941 */ /* 0x000fea0003800000 */
.L_x_9:
[----:B------:R-:W2:Y:S01]  /*32c0*/  MUFU.LG2 R35, R35 ;  /* 0x0000002300237308 */ /* 0x000ea20000000c00 */
[----:B0-----:R-:W-:Y:S01]  /*32d0*/  LEA R27, P1, R36, R13, 0x1 ;  /* 0x0000000d241b7211 */ /* 0x001fe200078208ff */
[----:B------:R-:W-:Y:S03]  /*32e0*/  BSSY B0, `(.L_x_12) ;  /* 0x000010c000007945 */ /* 0x000fe60003800000 */
[----:B------:R-:W-:Y:S02]  /*32f0*/  ISETP.GE.U32.AND P0, PT, R27, R22, PT ;  /* 0x000000161b00720c */ /* 0x000fe40003f06070 */
[----:B------:R-:W-:-:S04]  /*3300*/  IADD3.X R38, RZ, R14, RZ, P1, !PT ;  /* 0x0000000eff267210 */ /* 0x000fc80000ffe4ff */
[----:B------:R-:W-:Y:S01]  /*3310*/  ISETP.GE.AND.EX P0, PT, R38, R23, PT, P0 ;  /* 0x000000172600720c */ /* 0x000fe20003f06300 */
[----:B--2---:R-:W-:-:S04]  /*3320*/  FMUL.FTZ R26, R35, 0.69314718246459960938 ;  /* 0x3f317218231a7820 */ /* 0x004fc80000410000 */
[----:B------:R-:W-:-:S04]  /*3330*/  FMUL.FTZ R26, R26, -2 ;  /* 0xc00000001a1a7820 */ /* 0x000fc80000410000 */
[----:B------:R0:W2:Y:S04]  /*3340*/  MUFU.SQRT R34, R26 ;  /* 0x0000001a00227308 */ /* 0x0000a80000002000 */
[----:B------:R-:W-:Y:S05]  /*3350*/  @P0 BRA `(.L_x_13) ;  /* 0x0000001000100947 */ /* 0x000fea0003800000 */
[----:B0-----:R-:W-:Y:S01]  /*3360*/  FMUL.RZ R26, R37, 0.15915493667125701904 ;  /* 0x3e22f983251a7820 */ /* 0x001fe2000040c000 */
[----:B------:R-:W-:Y:S01]  /*3370*/  ISETP.NE.AND P0, PT, R31, RZ, PT ;  /* 0x000000ff1f00720c */ /* 0x000fe20003f05270 */
[----:B------:R-:W-:Y:S02]  /*3380*/  IMAD.MOV.U32 R38, RZ, RZ, RZ ;  /* 0x000000ffff267224 */ /* 0x000fe400078e00ff */
[----:B------:R-:W2:Y:S02]  /*3390*/  MUFU.SIN R35, R26 ;  /* 0x0000001a00237308 */ /* 0x000ea40000000400 */
[----:B--2---:R-:W-:-:S08]  /*33a0*/  FMUL.FTZ R35, R34, R35 ;  /* 0x0000002322237220 */ /* 0x004fd00000410000 */
[----:B------:R-:W-:Y:S05]  /*33b0*/  @!P0 BRA `(.L_x_14) ;  /* 0x0000000c00d88947 */ /* 0x000fea0003800000 */
[----:B------:R-:W-:Y:S01]  /*33c0*/  HFMA2.MMA R26, -RZ, RZ, 0, 0 ;  /* 0x00000000ff1a7435 */ /* 0x000fe200000001ff */
[----:B------:R-:W-:-:S09]  /*33d0*/  ISETP.NE.AND P0, PT, R31, 0x1, PT ;  /* 0x000000011f00780c */ /* 0x000fd20003f05270 */
        /* <DEDUP_REMOVED lines=240> */
[----:B------:R-:W-:-:S04]  /*42e0*/  SHF.R.U32.HI R26, RZ, UR35, R26 ;  /* 0x00000023ff1a7c19 */ /* 0x000fc8000801161a */
[----:B------:R-:W-:-:S05]  /*42f0*/  IADD3 R26, -R26, RZ, RZ ;  /* 0x000000ff1a1a7210 */ /* 0x000fca0007ffe1ff */
[----:B------:R-:W-:-:S04]  /*4300*/  IMAD R27, R26, UR29, R41 ;  /* 0x0000001d1a1b7c24 */ /* 0x000fc8000f8e0229 */
[----:B------:R-:W-:-:S07]  /*4310*/  IMAD R38, R27, UR30, R38 ;  /* 0x0000001e1b267c24 */ /* 0x000fce000f8e0226 */
.L_x_14:
[----:B-1----:R-:W-:Y:S01]  /*4320*/  FFMA.FTZ R35, R35, R21, R20 ;  /* 0x0000001523237223 */ /* 0x002fe20000010014 */
[----:B------:R-:W-:Y:S02]  /*4330*/  ULDC.64 UR34, c[0x0][0x3d0] ;  /* 0x0000f40000227ab9 */ /* 0x000fe40000000a00 */
[----:B------:R-:W-:Y:S01]  /*4340*/  IADD3 R38, P0, R38, UR34, RZ ;  /* 0x0000002226267c10 */ /* 0x000fe2000ff1e0ff */
[----:B------:R-:W-:-:S04]  /*4350*/  FMUL.FTZ R35, R35, 1.4426950216293334961 ;  /* 0x3fb8aa3b23237820 */ /* 0x000fc80000410000 */
[----:B------:R-:W-:Y:S02]  /*4360*/  IMAD.X R39, RZ, RZ, UR35, P0 ;  /* 0x00000023ff277e24 */ /* 0x000fe400080e06ff */
[----:B------:R-:W0:Y:S02]  /*4370*/  MUFU.EX2 R35, R35 ;  /* 0x0000002300237308 */ /* 0x000e240000000800 */
[----:B0-----:R-:W-:-:S05]  /*4380*/  F2FP.BF16.F32.PACK_AB R26, RZ, R35 ;  /* 0x00000023ff1a723e */ /* 0x001fca00000010ff */
[----:B------:R3:W-:Y:S02]  /*4390*/  STG.E.U16 desc[UR58][R38.64], R26 ;  /* 0x0000001a26007986 */ /* 0x0007e4000c10153a */
.L_x_13:
[----:B------:R-:W-:Y:S05]  /*43a0*/  BSYNC B0 ;  /* 0x0000000000007941 */ /* 0x000fea0003800000 */
.L_x_12:
[----:B0--3--:R-:W-:Y:S02]  /*43b0*/  IMAD R26, R36, 0x3, RZ ;  /* 0x00000003241a7824 */ /* 0x009fe400078e02ff */
[----:B------:R-:W-:-:S03]  /*43c0*/  FMUL.RZ R37, R37, 0.15915493667125701904 ;  /* 0x3e22f98325257820 */ /* 0x000fc6000040c000 */
[----:B------:R-:W-:Y:S01]  /*43d0*/  IADD3 R27, P1, R26, R13, RZ ;  /* 0x0000000d1a1b7210 */ /* 0x000fe20007f3e0ff */
[----:B------:R-:W2:Y:S03]  /*43e0*/  MUFU.COS R35, R37 ;  /* 0x0000002500237308 */ /* 0x000ea60000000000 */
[----:B------:R-:W-:Y:S02]  /*43f0*/  ISETP.GE.U32.AND P0, PT, R27, R22, PT ;  /* 0x000000161b00720c */ /* 0x000fe40003f06070 */
[----:B------:R-:W-:-:S04]  /*4400*/  IADD3.X R26, RZ, R14, RZ, P1, !PT ;  /* 0x0000000eff1a7210 */ /* 0x000fc80000ffe4ff */
[----:B------:R-:W-:Y:S01]  /*4410*/  ISETP.GE.AND.EX P0, PT, R26, R23, PT, P0 ;  /* 0x000000171a00720c */ /* 0x000fe20003f06300 */
[----:B--2---:R-:W-:-:S12]  /*4420*/  FMUL.FTZ R35, R34, R35 ;  /* 0x0000002322237220 */ /* 0x004fd80000410000 */
[----:B------:R-:W-:Y:S05]  /*4430*/  @P0 BRA `(.L_x_15) ;  /* 0x0000001000040947 */ /* 0x000fea0003800000 */
[----:B------:R-:W-:Y:S01]  /*4440*/  ISETP.NE.AND P0, PT, R31, RZ, PT ;  /* 0x000000ff1f00720c */ /* 0x000fe20003f05270 */
[----:B------:R-:W-:-:S12]  /*4450*/  HFMA2.MMA R34, -RZ, RZ, 0, 0 ;  /* 0x00000000ff227435 */ /* 0x000fd800000001ff */
[----:B------:R-:W-:Y:S05]  /*4460*/  @!P0 BRA `(.L_x_16) ;  /* 0x0000000c00d88947 */ /* 0x000fea0003800000 */
[----:B------:R-:W-:Y:S01]  /*4470*/  IMAD.MOV.U32 R26, RZ, RZ, RZ ;  /* 0x000000ffff1a7224 */ /* 0x000fe200078e00ff */
[----:B------:R-:W-:-:S03]  /*4480*/  ISETP.NE.AND P0, PT, R31, 0x1, PT ;  /* 0x000000011f00780c */ /* 0x000fc60003f05270 */
[----:B------:R-:W-:-:S05]  /*4490*/  IMAD.HI.U32 R26, R27, UR32, R26 ;  /* 0x000000201b1a7c27 */ /* 0x000fca000f8e001a */
[----:B------:R-:W-:-:S04]  /*44a0*/  SHF.R.U32.HI R37, RZ, UR33, R26 ;  /* 0x00000021ff257c19 */ /* 0x000fc8000801161a */
[----:B------:R-:W-:-:S05]  /*44b0*/  IADD3 R34, -R37, RZ, RZ ;  /* 0x000000ff25227210 */ /* 0x000fca0007ffe1ff */
[----:B------:R-:W-:-:S04]  /*44c0*/  IMAD R34, R34, UR57, R27 ;  /* 0x0000003922227c24 */ /* 0x000fc8000f8e021b */
[----:B------:R-:W-:Y:S01]  /*44d0*/  IMAD R34, R34, UR56, RZ ;  /* 0x0000003822227c24 */ /* 0x000fe2000f8e02ff */
        /* <DEDUP_REMOVED lines=233> */
[----:B------:R-:W-:-:S03]  /*5370*/  ULDC.64 UR34, c[0x0][0x360] ;  /* 0x0000d80000227ab9 */ /* 0x000fc60000000a00 */
[----:B------:R-:W-:-:S05]  /*5380*/  IMAD.HI.U32 R26, R39, UR34, R26 ;  /* 0x00000022271a7c27 */ /* 0x000fca000f8e001a */
[----:B------:R-:W-:-:S04]  /*5390*/  SHF.R.U32.HI R26, RZ, UR35, R26 ;  /* 0x00000023ff1a7c19 */ /* 0x000fc8000801161a */
[----:B------:R-:W-:-:S05]  /*53a0*/  IADD3 R26, -R26, RZ, RZ ;  /* 0x000000ff1a1a7210 */ /* 0x000fca0007ffe1ff */
[----:B------:R-:W-:-:S04]  /*53b0*/  IMAD R27, R26, UR29, R39 ;  /* 0x0000001d1a1b7c24 */ /* 0x000fc8000f8e0227 */
[----:B------:R-:W-:-:S07]  /*53c0*/  IMAD R34, R27, UR30, R34 ;  /* 0x0000001e1b227c24 */ /* 0x000fce000f8e0222 */
.L_x_16:
        /* <DEDUP_REMOVED lines=8> */
.L_x_15:
[----:B------:R-:W-:Y:S01]  /*5450*/  LEA R13, P0, R36, R13, 0x2 ;  /* 0x0000000d240d7211 */ /* 0x000fe200078010ff */
[----:B------:R-:W-:Y:S05]  /*5460*/  WARPSYNC.ALL ;  /* 0x0000000000007948 */ /* 0x000fea0003800000 */
[----:B------:R-:W-:Y:S01]  /*5470*/  IMAD.X R14, RZ, RZ, R14, P0 ;  /* 0x000000ffff0e7224 */ /* 0x000fe200000e060e */
[----:B------:R-:W-:Y:S01]  /*5480*/  BAR.SYNC.DEFER_BLOCKING 0x0 ;  /* 0x0000000000007b1d */ /* 0x000fe20000010000 */
[----:B------:R-:W-:Y:S01]  /*5490*/  ISETP.GE.U32.AND P0, PT, R13, R28, PT ;  /* 0x0000001c0d00720c */ /* 0x000fe20003f06070 */
[----:B------:R-:W-:Y:S01]  /*54a0*/  IMAD.MOV.U32 R36, RZ, RZ, R33 ;  /* 0x000000ffff247224 */ /* 0x000fe200078e0021 */
[----:B------:R-:W-:-:S02]  /*54b0*/  MOV R38, R24 ;  /* 0x0000001800267202 */ /* 0x000fc40000000f00 */
[----:B------:R-:W-:Y:S02]  /*54c0*/  ISETP.GE.AND.EX P0, PT, R14, R29, PT, P0 ;  /* 0x0000001d0e00720c */ /* 0x000fe40003f06300 */
[----:B------:R-:W-:-:S11]  /*54d0*/  MOV R37, R32 ;  /* 0x0000002000257202 */ /* 0x000fd60000000f00 */
[----:B------:R-:W-:Y:S05]  /*54e0*/  @!P0 BRA `(.L_x_17) ;  /* 0xffffffb400a88947 */ /* 0x000fea000383ffff */
[----:B------:R-:W-:Y:S05]  /*54f0*/  EXIT ;  /* 0x000000000000794d */ /* 0x000fea0003800000 */
        .weak           $__internal_0_$__cuda_sm20_div_s64
        .type           $__internal_0_$__cuda_sm20_div_s64,@function
        .size           $__internal_0_$__cuda_sm20_div_s64,(.L_x_329 - $__internal_0_$__cuda_sm20_div_s64)
$__internal_0_$__cuda_sm20_div_s64:
[----:B------:R-:W-:Y:S01]  /*5500*/  MOV R24, R27 ;  /* 0x0000001b00187202 */ /* 0x000fe20000000f00 */
[----:B------:R-:W-:-:S06]  /*5510*/  HFMA2.MMA R25, -RZ, RZ, 0, 0 ;  /* 0x00000000ff197435 */ /* 0x000fcc00000001ff */
[----:B------:R-:W0:Y:S08]  /*5520*/  I2F.U64.RP R24, R24 ;  /* 0x0000001800187312 */ /* 0x000e300000309000 */
[----:B0-----:R-:W0:Y:S02]  /*5530*/  MUFU.RCP R20, R24 ;  /* 0x0000001800147308 */ /* 0x001e240000001000 */
[----:B0-----:R-:W-:-:S06]  /*5540*/  VIADD R20, R20, 0x1ffffffe ;  /* 0x1ffffffe14147836 */ /* 0x001fcc0000000000 */
[----:B------:R-:W0:Y:S02]  /*5550*/  F2I.U64.TRUNC R20, R20 ;  /* 0x0000001400147311 */ /* 0x000e24000020d800 */
[----:B0-----:R-:W-:-:S04]  /*5560*/  IMAD.WIDE.U32 R22, R20, R27, RZ ;  /* 0x0000001b14167225 */ /* 0x001fc800078e00ff */
[----:B------:R-:W-:Y:S01]  /*5570*/  IMAD R23, R27, R21, R23 ;  /* 0x000000151b177224 */ /* 0x000fe200078e0217 */
[----:B------:R-:W-:-:S04]  /*5580*/  IADD3 R29, P0, RZ, -R22, RZ ;  /* 0x80000016ff1d7210 */ /* 0x000fc80007f1e0ff */
[----:B------:R-:W-:Y:S01]  /*5590*/  IADD3.X R31, RZ, ~R23, RZ, P0, !PT ;  /* 0x80000017ff1f7210 */ /* 0x000fe200007fe4ff */
[----:B------:R-:W-:Y:S01]  /*55a0*/  IMAD.HI.U32 R22, R20, R29, RZ ;  /* 0x0000001d14167227 */ /* 0x000fe200078e00ff */
[----:B------:R-:W-:-:S03]  /*55b0*/  MOV R23, R20 ;  /* 0x0000001400177202 */ /* 0x000fc60000000f00 */
[-C--:B------:R-:W-:Y:S02]  /*55c0*/  IMAD R25, R21, R31.reuse, RZ ;  /* 0x0000001f15197224 */ /* 0x080fe400078e02ff */
[----:B------:R-:W-:-:S04]  /*55d0*/  IMAD.WIDE.U32 R22, P0, R20, R31, R22 ;  /* 0x0000001f14167225 */ /* 0x000fc80007800016 */
[----:B------:R-:W-:-:S04]  /*55e0*/  IMAD.HI.U32 R31, R21, R31, RZ ;  /* 0x0000001f151f7227 */ /* 0x000fc800078e00ff */
[----:B------:R-:W-:-:S05]  /*55f0*/  IMAD.HI.U32 R22, P1, R21, R29, R22 ;  /* 0x0000001d15167227 */ /* 0x000fca0007820016 */
[----:B------:R-:W-:Y:S01]  /*5600*/  IADD3 R23, P2, R25, R22, RZ ;  /* 0x0000001619177210 */ /* 0x000fe20007f5e0ff */
[----:B------:R-:W-:-:S04]  /*5610*/  IMAD.X R22, R31, 0x1, R21, P0 ;  /* 0x000000011f167824 */ /* 0x000fc800000e0615 */
[----:B------:R-:W-:Y:S01]  /*5620*/  IMAD.WIDE.U32 R20, R23, R27, RZ ;  /* 0x0000001b17147225 */ /* 0x000fe200078e00ff */
[----:B------:R-:W-:Y:S02]  /*5630*/  IADD3.X R25, RZ, RZ, R22, P2, P1 ;  /* 0x000000ffff197210 */ /* 0x000fe400017e2416 */
[----:B------:R-:W-:Y:S02]  /*5640*/  ISETP.LE.AND P1, PT, RZ, UR5, PT ;  /* 0x00000005ff007c0c */ /* 0x000fe4000bf23270 */
[----:B------:R-:W-:Y:S01]  /*5650*/  IADD3 R29, P0, RZ, -R20, RZ ;  /* 0x80000014ff1d7210 */ /* 0x000fe20007f1e0ff */
[----:B------:R-:W-:-:S04]  /*5660*/  IMAD R20, R27, R25, R21 ;  /* 0x000000191b147224 */ /* 0x000fc800078e0215 */
[----:B------:R-:W-:Y:S01]  /*5670*/  IMAD.HI.U32 R22, R23, R29, RZ ;  /* 0x0000001d17167227 */ /* 0x000fe200078e00ff */
[----:B------:R-:W-:Y:S02]  /*5680*/  IADD3.X R24, RZ, ~R20, RZ, P0, !PT ;  /* 0x80000014ff187210 */ /* 0x000fe400007fe4ff */
[----:B------:R-:W-:-:S03]  /*5690*/  IADD3 R20, P4, RZ, -UR4, RZ ;  /* 0x80000004ff147c10 */ /* 0x000fc6000ff9e0ff */
[----:B------:R-:W-:Y:S01]  /*56a0*/  IMAD.WIDE.U32 R22, P0, R23, R24, R22 ;  /* 0x0000001817167225 */ /* 0x000fe20007800016 */
[----:B------:R-:W-:-:S03]  /*56b0*/  IADD3.X R32, RZ, ~UR5, RZ, P4, !PT ;  /* 0x80000005ff207c10 */ /* 0x000fc6000a7fe4ff */
[C---:B------:R-:W-:Y:S01]  /*56c0*/  IMAD R21, R25.reuse, R24, RZ ;  /* 0x0000001819157224 */ /* 0x040fe200078e02ff */
[----:B------:R-:W-:Y:S01]  /*56d0*/  SEL R32, R32, UR5, !P1 ;  /* 0x0000000520207c07 */ /* 0x000fe2000c800000 */
[----:B------:R-:W-:Y:S01]  /*56e0*/  IMAD.HI.U32 R22, P2, R25, R29, R22 ;  /* 0x0000001d19167227 */ /* 0x000fe20007840016 */
[----:B------:R-:W-:-:S03]  /*56f0*/  SEL R23, R20, UR4, !P1 ;  /* 0x0000000414177c07 */ /* 0x000fc6000c800000 */
[----:B------:R-:W-:Y:S01]  /*5700*/  IMAD.HI.U32 R24, R25, R24, RZ ;  /* 0x0000001819187227 */ /* 0x000fe200078e00ff */
[----:B------:R-:W-:Y:S01]  /*5710*/  IADD3 R22, P3, R21, R22, RZ ;  /* 0x0000001615167210 */ /* 0x000fe20007f7e0ff */
[----:B------:R-:W-:Y:S02]  /*5720*/  HFMA2.MMA R21, -RZ, RZ, 0, 0 ;  /* 0x00000000ff157435 */ /* 0x000fe400000001ff */
[----:B------:R-:W-:Y:S02]  /*5730*/  IMAD.X R25, R24, 0x1, R25, P0 ;  /* 0x0000000118197824 */ /* 0x000fe400000e0619 */
[----:B------:R-:W-:-:S03]  /*5740*/  IMAD.HI.U32 R20, R22, R23, RZ ;  /* 0x0000001716147227 */ /* 0x000fc600078e00ff */
[----:B------:R-:W-:Y:S01]  /*5750*/  IADD3.X R25, RZ, RZ, R25, P3, P2 ;  /* 0x000000ffff197210 */ /* 0x000fe20001fe4419 */
[----:B------:R-:W-:-:S04]  /*5760*/  IMAD.WIDE.U32 R20, R22, R32, R20 ;  /* 0x0000002016147225 */ /* 0x000fc800078e0014 */
[C---:B------:R-:W-:Y:S02]  /*5770*/  IMAD R29, R25.reuse, R32, RZ ;  /* 0x00000020191d7224 */ /* 0x040fe400078e02ff */
[----:B------:R-:W-:-:S04]  /*5780*/  IMAD.HI.U32 R20, P0, R25, R23, R20 ;  /* 0x0000001719147227 */ /* 0x000fc80007800014 */
[----:B------:R-:W-:Y:S01]  /*5790*/  IMAD.HI.U32 R25, R25, R32, RZ ;  /* 0x0000002019197227 */ /* 0x000fe200078e00ff */
[----:B------:R-:W-:-:S04]  /*57a0*/  IADD3 R22, P2, R29, R20, RZ ;  /* 0x000000141d167210 */ /* 0x000fc80007f5e0ff */
[----:B------:R-:W-:-:S05]  /*57b0*/  IADD3.X R20, R25, RZ, RZ, P0, !PT ;  /* 0x000000ff19147210 */ /* 0x000fca00007fe4ff */
[----:B------:R-:W-:Y:S02]  /*57c0*/  IMAD.X R24, RZ, RZ, R20, P2 ;  /* 0x000000ffff187224 */ /* 0x000fe400010e0614 */
[----:B------:R-:W-:-:S04]  /*57d0*/  IMAD.WIDE.U32 R20, R22, R27, RZ ;  /* 0x0000001b16147225 */ /* 0x000fc800078e00ff */
[----:B------:R-:W-:Y:S01]  /*57e0*/  IMAD R21, R27, R24, R21 ;  /* 0x000000181b157224 */ /* 0x000fe200078e0215 */
[----:B------:R-:W-:Y:S02]  /*57f0*/  IADD3 R28, P0, -R20, R23, RZ ;  /* 0x00000017141c7210 */ /* 0x000fe40007f1e1ff */
[----:B------:R-:W-:Y:S02]  /*5800*/  IADD3 R23, P3, R22, 0x1, RZ ;  /* 0x0000000116177810 */ /* 0x000fe40007f7e0ff */
[----:B------:R-:W-:Y:S02]  /*5810*/  IADD3.X R32, ~R21, R32, RZ, P0, !PT ;  /* 0x0000002015207210 */ /* 0x000fe400007fe5ff */
[----:B------:R-:W-:Y:S02]  /*5820*/  ISETP.GE.U32.AND P0, PT, R28, R27, PT ;  /* 0x0000001b1c00720c */ /* 0x000fe40003f06070 */
[----:B------:R-:W-:Y:S02]  /*5830*/  IADD3 R20, P2, -R27, R28, RZ ;  /* 0x0000001c1b147210 */ /* 0x000fe40007f5e1ff */
[----:B------:R-:W-:-:S02]  /*5840*/  ISETP.GE.U32.AND.EX P0, PT, R32, RZ, PT, P0 ;  /* 0x000000ff2000720c */ /* 0x000fc40003f06100 */
[----:B------:R-:W-:Y:S02]  /*5850*/  IADD3.X R25, R32, -0x1, RZ, P2, !PT ;  /* 0xffffffff20197810 */ /* 0x000fe400017fe4ff */
[----:B------:R-:W-:Y:S02]  /*5860*/  SEL R20, R20, R28, P0 ;  /* 0x0000001c14147207 */ /* 0x000fe40000000000 */
[----:B------:R-:W-:Y:S02]  /*5870*/  IADD3.X R21, RZ, R24, RZ, P3, !PT ;  /* 0x00000018ff157210 */ /* 0x000fe40001ffe4ff */
[----:B------:R-:W-:Y:S02]  /*5880*/  SEL R23, R23, R22, P0 ;  /* 0x0000001617177207 */ /* 0x000fe40000000000 */
[----:B------:R-:W-:Y:S02]  /*5890*/  SEL R25, R25, R32, P0 ;  /* 0x0000002019197207 */ /* 0x000fe40000000000 */
[----:B------:R-:W-:-:S02]  /*58a0*/  ISETP.GE.U32.AND P2, PT, R20, R27, PT ;  /* 0x0000001b1400720c */ /* 0x000fc40003f46070 */
[----:B------:R-:W-:Y:S02]  /*58b0*/  SEL R24, R21, R24, P0 ;  /* 0x0000001815187207 */ /* 0x000fe40000000000 */
[----:B------:R-:W-:Y:S02]  /*58c0*/  IADD3 R20, P3, R23, 0x1, RZ ;  /* 0x0000000117147810 */ /* 0x000fe40007f7e0ff */
[----:B------:R-:W-:-:S03]  /*58d0*/  ISETP.GE.U32.AND.EX P0, PT, R25, RZ, PT, P2 ;  /* 0x000000ff1900720c */ /* 0x000fc60003f06120 */
[----:B------:R-:W-:Y:S01]  /*58e0*/  IMAD.X R21, RZ, RZ, R24, P3 ;  /* 0x000000ffff157224 */ /* 0x000fe200018e0618 */
[----:B------:R-:W-:-:S04]  /*58f0*/  SEL R20, R20, R23, P0 ;  /* 0x0000001714147207 */ /* 0x000fc80000000000 */
[----:B------:R-:W-:Y:S02]  /*5900*/  SEL R21, R21, R24, P0 ;  /* 0x0000001815157207 */ /* 0x000fe40000000000 */
[----:B------:R-:W-:Y:S02]  /*5910*/  IADD3 R23, P2, RZ, -R20, RZ ;  /* 0x80000014ff177210 */ /* 0x000fe40007f5e0ff */
[----:B------:R-:W-:Y:S02]  /*5920*/  ISETP.NE.U32.AND P0, PT, R27, RZ, PT ;  /* 0x000000ff1b00720c */ /* 0x000fe40003f05070 */
[----:B------:R-:W-:Y:S02]  /*5930*/  IADD3.X R22, RZ, ~R21, RZ, P2, !PT ;  /* 0x80000015ff167210 */ /* 0x000fe400017fe4ff */
[----:B------:R-:W-:Y:S02]  /*5940*/  MOV R27, 0x0 ;  /* 0x00000000001b7802 */ /* 0x000fe40000000f00 */
[----:B------:R-:W-:-:S02]  /*5950*/  ISETP.NE.AND.EX P0, PT, RZ, RZ, PT, P0 ;  /* 0x000000ffff00720c */ /* 0x000fc40003f05300 */
[----:B------:R-:W-:Y:S02]  /*5960*/  SEL R20, R23, R20, !P1 ;  /* 0x0000001417147207 */ /* 0x000fe40004800000 */
[----:B------:R-:W-:Y:S02]  /*5970*/  SEL R21, R22, R21, !P1 ;  /* 0x0000001516157207 */ /* 0x000fe40004800000 */
[----:B------:R-:W-:Y:S02]  /*5980*/  SEL R20, R20, 0xffffffff, P0 ;  /* 0xffffffff14147807 */ /* 0x000fe40000000000 */
[----:B------:R-:W-:Y:S01]  /*5990*/  SEL R21, R21, 0xffffffff, P0 ;  /* 0xffffffff15157807 */ /* 0x000fe20000000000 */
[----:B------:R-:W-:Y:S06]  /*59a0*/  RET.REL.NODEC R26 `(_ZN2at6native63_GLOBAL__N__11d61d08_30_DistributionLogNormalKernel_cu_e7567be543distribution_elementwise_grid_stride_kernelIfLi4EZNS0_9templates4cuda20normal_and_transformIN3c108BFloat16EfPNS_17CUDAGeneratorImplEZZZNS4_17log_normal_kernelIS9_EEvRNS_18TensorIteratorBaseEddT_ENKUlvE_clEvENKUlvE2_clEvEUlfE_EEvSC_T1_T2_EUlP24curandStatePhilox4_32_10E0_ZNS1_27distribution_nullary_kernelIS7_f6float4S9_SL_SG_EEvSC_SI_RKT3_T4_EUlifE0_EEvlNS_15PhiloxCudaStateESH_SI_) ;  /* 0xffffffa41a947950 */ /* 0x000fec0003c3ffff */
.L_x_18:
[----:B------:R-:W-:-:S00]  /*59b0*/  BRA `(.L_x_18) ;  /* 0xfffffffc00fc7947 */ /* 0x000fc0000383ffff */
[----:B------:R-:W-:-:S00]  /*59c0*/  NOP ;  /* 0x0000000000007918 */ /* 0x000fc00000000000 */
        /* <DEDUP_REMOVED lines=11> */
.L_x_329:


//--------------------- .text._ZN2at6native63_GLOBAL__N__11d61d08_30_DistributionLogNormalKernel_cu_e7567be543distribution_elementwise_grid_stride_kernelIfLi4EZNS0_9templates4cuda20normal_and_transformIN3c108BFloat16EfPNS_17CUDAGeneratorImplEZZZNS4_17log_normal_kernelIS9_EEvRNS_18TensorIteratorBaseEddT_ENKUlvE_clEvENKUlvE2_clEvEUlfE_EEvSC_T1_T2_EUlP24curandStatePhilox4_32_10E0_ZNS1_27distribution_nullary_kernelIS7_f6float4S9_SL_SG_EEvSC_SI_RKT3_T4_EUlifE_EEvlNS_15PhiloxCudaStateESH_SI_ --------------------------
	.section	.text._ZN2at6native63_GLOBAL__N__11d61d08_30_DistributionLogNormalKernel_cu_e7567be543distribution_elementwise_grid_stride_kernelIfLi4EZNS0_9templates4cuda20normal_and_transformIN3c108BFloat16EfPNS_17CUDAGeneratorImplEZZZNS4_17log_normal_kernelIS9_EEvRNS_18TensorIteratorBaseEddT_ENKUlvE_clEvENKUlvE2_clEvEUlfE_EEvSC_T1_T2_EUlP24curandStatePhilox4_32_10E0_ZNS1_27distribution_nullary_kernelIS7_f6float4S9_SL_SG_EEvSC_SI_RKT3_T4_EUlifE_EEvlNS_15PhiloxCudaStateESH_SI_,"ax",@progbits
	.align	128
.text._ZN2at6native63_GLOBAL__N__11d61d08_30_DistributionLogNormalKernel_cu_e7567be543distribution_elementwise_grid_stride_kernelIfLi4EZNS0_9templates4cuda20normal_and_transformIN3c108BFloat16EfPNS_17CUDAGeneratorImplEZZZNS4_17log_normal_kernelIS9_EEvRNS_18TensorIteratorBaseEddT_ENKUlvE_clEvENKUlvE2_clEvEUlfE_EEvSC_T1_T2_EUlP24curandStatePhilox4_32_10E0_ZNS1_27distribution_nullary_kernelIS7_f6float4S9_SL_SG_EEvSC_SI_RKT3_T4_EUlifE_EEvlNS_15PhiloxCudaStateESH_SI_:
        .type           _ZN2at6native63_GLOBAL__N__11d61d08_30_DistributionLogNormalKernel_cu_e7567be543distribution_elementwise_grid_stride_kernelIfLi4EZNS0_9templates4cuda20normal_and_transformIN3c108BFloat16EfPNS_17CUDAGeneratorImplEZZZNS4_17log_normal_kernelIS9_EEvRNS_18TensorIteratorBaseEddT_ENKUlvE_clEvENKUlvE2_clEvEUlfE_EEvSC_T1_T2_EUlP24curandStatePhilox4_32_10E0_ZNS1_27distribution_nullary_kernelIS7_f6float4S9_SL_SG_EEvSC_SI_RKT3_T4_EUlifE_EEvlNS_15PhiloxCudaStateESH_SI_,@function
        .size           _ZN2at6native63_GLOBAL__N__11d61d08_30_DistributionLogNormalKernel_cu_e7567be543distribution_elementwise_grid_stride_kernelIfLi4EZNS0_9templates4cuda20normal_and_transformIN3c108BFloat16EfPNS_17CUDAGeneratorImplEZZZNS4_17log_normal_kernelIS9_EEvRNS_18TensorIteratorBaseEddT_ENKUlvE_clEvENKUlvE2_clEvEUlfE_EEvSC_T1_T2_EUlP24curandStatePhilox4_32_10E0_ZNS1_27distribution_nullary_kernelIS7_f6float4S9_SL_SG_EEvSC_SI_RKT3_T4_EUlifE_EEvlNS_15PhiloxCudaStateESH_SI_,(.L_x_331 - _ZN2at6native63_GLOBAL__N__11d61d08_30_DistributionLogNormalKernel_cu_e7567be543distribution_elementwise_grid_stride_kernelIfLi4EZNS0_9templates4cuda20normal_and_transformIN3c108BFloat16EfPNS_17CUDAGeneratorImplEZZZNS4_17log_normal_kernelIS9_EEvRNS_18TensorIteratorBaseEddT_ENKUlvE_clEvENKUlvE2_clEvEUlfE_EEvSC_T1_T2_EUlP24curandStatePhilox4_32_10E0_ZNS1_27distribution_nullary_kernelIS7_f6float4S9_SL_SG_EEvSC_SI_RKT3_T4_EUlifE_EEvlNS_15PhiloxCudaStateESH_SI_)
        .other          _ZN2at6native63_GLOBAL__N__11d61d08_30_DistributionLogNormalKernel_cu_e7567be543distribution_elementwise_grid_stride_kernelIfLi4EZNS0_9templates4cuda20normal_and_transformIN3c108BFloat16EfPNS_17CUDAGeneratorImplEZZZNS4_17log_normal_kernelIS9_EEvRNS_18TensorIteratorBaseEddT_ENKUlvE_clEvENKUlvE2_clEvEUlfE_EEvSC_T1_T2_EUlP24curandStatePhilox4_32_10E0_ZNS1_27distribution_nullary_kernelIS7_f6float4S9_SL_SG_EEvSC_SI_RKT3_T4_EUlifE_EEvlNS_15PhiloxCudaStateESH_SI_,@"STO_CUDA_ENTRY STV_DEFAULT"
_ZN2at6native63_GLOBAL__N__11d61d08_30_DistributionLogNormalKernel_cu_e7567be543distribution_elementwise_grid_stride_kernelIfLi4EZNS0_9templates4cuda20normal_and_transformIN3c108BFloat16EfPNS_17CUDAGeneratorImplEZZZNS4_17log_normal_kernelIS9_EEvRNS_18TensorIteratorBaseEddT_ENKUlvE_clEvENKUlvE2_clEvEUlfE_EEvSC_T1_T2_EUlP24curandStatePhilox4_32_10E0_ZNS1_27distribution_nullary_kernelIS7_f6float4S9_SL_SG_EEvSC_SI_RKT3_T4_EUlifE_EEvlNS_15PhiloxCudaStateESH_SI_:
[----:B------:R-:W-:Y:S08]  /*0000*/  LDC R1, c[0x0][0x28] ;  /* 0x00000a00ff017b82 */ /* 0x000ff00000000800 */
[----:B------:R-:W0:Y:S01]  /*0010*/  LDC R28, c[0x0][0x220] ;  /* 0x00008800ff1c7b82 */ /* 0x000e220000000800 */
[----:B------:R-:W-:Y:S01]  /*0020*/  ULDC.U8 UR4, c[0x0][0x22c] ;  /* 0x00008b0000047ab9 */ /* 0x000fe20000000000 */
[----:B------:R-:W-:Y:S01]  /*0030*/  ULDC.64 UR6, c[0x0][0x208] ;  /* 0x0000820000067ab9 */ /* 0x000fe20000000a00 */
[----:B------:R-:W-:-:S05]  /*0040*/  ISETP.NE.AND P0, PT, RZ, UR4, PT ;  /* 0x00000004ff007c0c */ /* 0x000fca000bf05270 */
[----:B------:R-:W0:Y:S01]  /*0050*/  LDC R29, c[0x0][0x224] ;  /* 0x00008900ff1d7b82 */ /* 0x000e220000000800 */
[----:B------:R-:W-:Y:S02]  /*0060*/  ULDC.64 UR4, c[0x0][0x218] ;  /* 0x0000860000047ab9 */ /* 0x000fe40000000a00 */
[----:B------:R-:W-:Y:S02]  /*0070*/  IMAD.U32 R22, RZ, RZ, UR4 ;  /* 0x00000004ff167e24 */ /* 0x000fe4000f8e00ff */
[----:B------:R-:W-:Y:S01]  /*0080*/  IMAD.U32 R23, RZ, RZ, UR5 ;  /* 0x00000005ff177e24 */ /* 0x000fe2000f8e00ff */
[----:B------:R-:W1:Y:S02]  /*0090*/  S2R R20, SR_TID.X ;  /* 0x0000000000147919 */ /* 0x000e640000002100 */
[----:B------:R-:W2:Y:S03]  /*00a0*/  @P0 LDC R5, c[0x0][0x228] ;  /* 0x00008a00ff050b82 */ /* 0x000ea60000000800 */
[----:B------:R-:W3:Y:S04]  /*00b0*/  @P0 LDG.E.64 R22, desc[UR6][R22.64] ;  /* 0x0000000616160981 */ /* 0x000ee8000c1e1b00 */
[----:B0-----:R-:W2:Y:S01]  /*00c0*/  @P0 LDG.E.64 R2, desc[UR6][R28.64] ;  /* 0x000000061c020981 */ /* 0x001ea2000c1e1b00 */
[----:B------:R-:W1:Y:S08]  /*00d0*/  S2UR UR4, SR_CTAID.X ;  /* 0x00000000000479c3 */ /* 0x000e700000002500 */
[----:B------:R-:W1:Y:S01]  /*00e0*/  LDC R34, c[0x0][RZ] ;  /* 0x00000000ff227b82 */ /* 0x000e620000000800 */
[----:B------:R-:W-:-:S08]  /*00f0*/  HFMA2.MMA R21, -RZ, RZ, 0, 0 ;  /* 0x00000000ff157435 */ /* 0x000fd000000001ff */
[----:B-1----:R-:W-:Y:S01]  /*0100*/  IMAD.WIDE.U32 R20, R34, UR4, R20 ;  /* 0x0000000422147c25 */ /* 0x002fe2000f8e0014 */
[----:B------:R-:W-:-:S03]  /*0110*/  ULDC.64 UR4, c[0x0][0x210] ;  /* 0x0000840000047ab9 */ /* 0x000fc60000000a00 */
[----:B------:R-:W-:Y:S01]  /*0120*/  IMAD.WIDE.U32 R6, R20, -0x326172a9, RZ ;  /* 0xcd9e8d5714067825 */ /* 0x000fe200078e00ff */
[----:B------:R-:W-:-:S04]  /*0130*/  UIADD3 UR4, UP0, UR4, -0x1, URZ ;  /* 0xffffffff04047890 */ /* 0x000fc8000ff1e03f */
[----:B------:R-:W-:Y:S01]  /*0140*/  UIADD3.X UR5, UR5, -0x1, URZ, UP0, !UPT ;  /* 0xffffffff05057890 */ /* 0x000fe200087fe43f */
[----:B--2---:R-:W-:-:S05]  /*0150*/  @P0 IADD3 R28, P1, R2, R5, RZ ;  /* 0x00000005021c0210 */ /* 0x004fca0007f3e0ff */
[----:B------:R-:W-:-:S05]  /*0160*/  @P0 IMAD.X R29, RZ, RZ, R3, P1 ;  /* 0x000000ffff1d0224 */ /* 0x000fca00008e0603 */
[--C-:B------:R-:W-:Y:S02]  /*0170*/  SHF.R.U64 R4, R28, 0x2, R29.reuse ;  /* 0x000000021c047819 */ /* 0x100fe4000000121d */
[----:B------:R-:W-:-:S03]  /*0180*/  SHF.R.U32.HI R0, RZ, 0x2, R29 ;  /* 0x00000002ff007819 */ /* 0x000fc6000001161d */
[----:B------:R-:W-:Y:S01]  /*0190*/  IMAD.WIDE.U32 R4, R4, -0x2daee0ad, RZ ;  /* 0xd2511f5304047825 */ /* 0x000fe200078e00ff */
[----:B---3--:R-:W-:-:S04]  /*01a0*/  LOP3.LUT R8, R7, R0, R22, 0x96, !PT ;  /* 0x0000000007087212 */ /* 0x008fc800078e9616 */
[----:B------:R-:W-:Y:S01]  /*01b0*/  LOP3.LUT R10, R23, R5, R21, 0x96, !PT ;  /* 0x00000005170a7212 */ /* 0x000fe200078e9615 */
[----:B------:R-:W-:Y:S01]  /*01c0*/  IMAD.WIDE.U32 R8, R8, -0x2daee0ad, RZ ;  /* 0xd2511f5308087825 */ /* 0x000fe200078e00ff */
[----:B------:R-:W-:-:S03]  /*01d0*/  IADD3 R3, R22, -0x61c88647, RZ ;  /* 0x9e3779b916037810 */ /* 0x000fc60007ffe0ff */
[----:B------:R-:W-:Y:S02]  /*01e0*/  VIADD R2, R23, 0xbb67ae85 ;  /* 0xbb67ae8517027836 */ /* 0x000fe40000000000 */
[----:B------:R-:W-:-:S03]  /*01f0*/  IMAD.WIDE.U32 R10, R10, -0x326172a9, RZ ;  /* 0xcd9e8d570a0a7825 */ /* 0x000fc600078e00ff */
[----:B------:R-:W-:Y:S02]  /*0200*/  LOP3.LUT R14, R9, R4, R2, 0x96, !PT ;  /* 0x00000004090e7212 */ /* 0x000fe400078e9602 */
[----:B------:R-:W-:Y:S01]  /*0210*/  LOP3.LUT R12, R11, R3, R6, 0x96, !PT ;  /* 0x000000030b0c7212 */ /* 0x000fe200078e9606 */
[----:B------:R-:W-:Y:S02]  /*0220*/  VIADD R4, R22, 0x3c6ef372 ;  /* 0x3c6ef37216047836 */ /* 0x000fe40000000000 */
[----:B------:R-:W-:-:S04]  /*0230*/  IMAD.WIDE.U32 R14, R14, -0x326172a9, RZ ;  /* 0xcd9e8d570e0e7825 */ /* 0x000fc800078e00ff */
[----:B------:R-:W-:-:S04]  /*0240*/  IMAD.WIDE.U32 R12, R12, -0x2daee0ad, RZ ;  /* 0xd2511f530c0c7825 */ /* 0x000fc800078e00ff */
[----:B------:R-:W-:Y:S01]  /*0250*/  VIADD R5, R23, 0x76cf5d0a ;  /* 0x76cf5d0a17057836 */ /* 0x000fe20000000000 */
[----:B------:R-:W-:-:S04]  /*0260*/  LOP3.LUT R10, R15, R10, R4, 0x96, !PT ;  /* 0x0000000a0f0a7212 */ /* 0x000fc800078e9604 */
[----:B------:R-:W-:Y:S01]  /*0270*/  LOP3.LUT R16, R13, R8, R5, 0x96, !PT ;  /* 0x000000080d107212 */ /* 0x000fe200078e9605 */
[----:B------:R-:W-:Y:S01]  /*0280*/  IMAD.WIDE.U32 R10, R10, -0x2daee0ad, RZ ;  /* 0xd2511f530a0a7825 */ /* 0x000fe200078e00ff */
[----:B------:R-:W-:-:S03]  /*0290*/  IADD3 R6, R23, 0x32370b8f, RZ ;  /* 0x32370b8f17067810 */ /* 0x000fc60007ffe0ff */
[----:B------:R-:W-:-:S04]  /*02a0*/  IMAD.WIDE.U32 R16, R16, -0x326172a9, RZ ;  /* 0xcd9e8d5710107825 */ /* 0x000fc800078e00ff */
[----:B------:R-:W-:Y:S01]  /*02b0*/  VIADD R7, R22, 0xdaa66d2b ;  /* 0xdaa66d2b16077836 */ /* 0x000fe20000000000 */
[----:B------:R-:W-:-:S04]  /*02c0*/  LOP3.LUT R18, R11, R12, R6, 0x96, !PT ;  /* 0x0000000c0b127212 */ /* 0x000fc800078e9606 */
        /* <DEDUP_REMOVED lines=14> */
[----:B------:R-:W-:-:S03]  /*03b0*/  IADD3 R12, R22, -0x4ab325aa, RZ ;  /* 0xb54cda56160c7810 */ /* 0x000fc60007ffe0ff */
[----:B------:R-:W-:-:S04]  /*03c0*/  IMAD.WIDE.U32 R18, R18, -0x2daee0ad, RZ ;  /* 0xd2511f5312127825 */ /* 0x000fc800078e00ff */
[----:B------:R-:W-:Y:S01]  /*03d0*/  VIADD R13, R23, 0x646e171e ;  /* 0x646e171e170d7836 */ /* 0x000fe20000000000 */
[----:B------:R-:W-:-:S04]  /*03e0*/  LOP3.LUT R32, R17, R24, R12, 0x96, !PT ;  /* 0x0000001811207212 */ /* 0x000fc800078e960c */
[----:B------:R-:W-:Y:S01]  /*03f0*/  LOP3.LUT R44, R19, R14, R13, 0x96, !PT ;  /* 0x0000000e132c7212 */ /* 0x000fe200078e960d */
[----:B------:R-:W-:Y:S01]  /*0400*/  IMAD.WIDE.U32 R32, R32, -0x2daee0ad, RZ ;  /* 0xd2511f5320207825 */ /* 0x000fe200078e00ff */
[----:B------:R-:W-:Y:S02]  /*0410*/  ISETP.NE.U32.AND P0, PT, RZ, UR5, PT ;  /* 0x00000005ff007c0c */ /* 0x000fe4000bf05070 */
[----:B------:R-:W-:Y:S01]  /*0420*/  IADD3 R15, R22, 0x5384540f, RZ ;  /* 0x5384540f160f7810 */ /* 0x000fe20007ffe0ff */
[----:B------:R-:W-:Y:S02]  /*0430*/  VIADD R14, R23, 0x1fd5c5a3 ;  /* 0x1fd5c5a3170e7836 */ /* 0x000fe40000000000 */
[----:B------:R-:W-:-:S03]  /*0440*/  IMAD.WIDE.U32 R44, R44, -0x326172a9, RZ ;  /* 0xcd9e8d572c2c7825 */ /* 0x000fc600078e00ff */
[----:B------:R-:W-:Y:S02]  /*0450*/  LOP3.LUT R33, R33, R18, R14, 0x96, !PT ;  /* 0x0000001221217212 */ /* 0x000fe400078e960e */
[----:B------:R-:W-:Y:S01]  /*0460*/  LOP3.LUT R37, R45, R16, R15, 0x96, !PT ;  /* 0x000000102d257212 */ /* 0x000fe200078e960f */
[----:B------:R-:W-:Y:S01]  /*0470*/  VIADD R19, R23, 0xdb3d7428 ;  /* 0xdb3d742817137836 */ /* 0x000fe20000000000 */
[----:B------:R-:W-:Y:S01]  /*0480*/  IADD3 R18, R22, -0xe443238, RZ ;  /* 0xf1bbcdc816127810 */ /* 0x000fe20007ffe0ff */
[----:B------:R-:W-:-:S04]  /*0490*/  IMAD.HI.U32 R25, R33, -0x326172a9, RZ ;  /* 0xcd9e8d5721197827 */ /* 0x000fc800078e00ff */
[----:B------:R-:W-:Y:S01]  /*04a0*/  IMAD.HI.U32 R24, R37, -0x2daee0ad, RZ ;  /* 0xd2511f5325187827 */ /* 0x000fe200078e00ff */
[----:B------:R-:W-:-:S03]  /*04b0*/  LOP3.LUT R44, R25, R44, R18, 0x96, !PT ;  /* 0x0000002c192c7212 */ /* 0x000fc600078e9612 */
[----:B------:R-:W-:Y:S01]  /*04c0*/  IMAD.MOV.U32 R16, RZ, RZ, R20 ;  /* 0x000000ffff107224 */ /* 0x000fe200078e0014 */
[----:B------:R-:W-:Y:S01]  /*04d0*/  LOP3.LUT R32, R24, R32, R19, 0x96, !PT ;  /* 0x0000002018207212 */ /* 0x000fe200078e9613 */
[----:B------:R-:W-:Y:S01]  /*04e0*/  IMAD.MOV.U32 R17, RZ, RZ, R21 ;  /* 0x000000ffff117224 */ /* 0x000fe200078e0015 */
[----:B------:R-:W-:Y:S06]  /*04f0*/  @!P0 BRA `(.L_x_19) ;  /* 0x0000000000208947 */ /* 0x000fec0003800000 */
[----:B------:R-:W-:Y:S01]  /*0500*/  ULDC UR8, c[0x0][0xc] ;  /* 0x0000030000087ab9 */ /* 0x000fe20000000800 */
[----:B------:R-:W-:Y:S01]  /*0510*/  MOV R36, 0x550 ;  /* 0x0000055000247802 */ /* 0x000fe20000000f00 */
[----:B------:R-:W-:-:S04]  /*0520*/  IMAD R35, R34, UR8, RZ ;  /* 0x0000000822237c24 */ /* 0x000fc8000f8e02ff */
[----:B------:R-:W-:-:S07]  /*0530*/  IMAD.SHL.U32 R35, R35, 0x4, RZ ;  /* 0x0000000423237824 */ /* 0x000fce00078e00ff */
[----:B------:R-:W-:Y:S05]  /*0540*/  CALL.REL.NOINC `($__internal_1_$__cuda_sm20_div_s64) ;  /* 0x0000000c00a87944 */ /* 0x000fea0003c00000 */
[----:B------:R-:W-:Y:S01]  /*0550*/  MOV R24, R26 ;  /* 0x0000001a00187202 */ /* 0x000fe20000000f00 */
[----:B------:R-:W-:Y:S01]  /*0560*/  IMAD.MOV.U32 R25, RZ, RZ, R27 ;  /* 0x000000ffff197224 */ /* 0x000fe200078e001b */
[----:B------:R-:W-:Y:S06]  /*0570*/  BRA `(.L_x_20) ;  /* 0x0000000000587947 */ /* 0x000fec0003800000 */
.L_x_19:
        /* <DEDUP_REMOVED lines=9> */
[----:B0-----:R-:W-:Y:S02]  /*0610*/  IMAD.MOV.U32 R24, RZ, RZ, RZ ;  /* 0x000000ffff187224 */ /* 0x001fe400078e00ff */
[----:B-1----:R-:W-:-:S04]  /*0620*/  IMAD R31, R31, R25, RZ ;  /* 0x000000191f1f7224 */ /* 0x002fc800078e02ff */
[----:B------:R-:W-:-:S06]  /*0630*/  IMAD.HI.U32 R25, R25, R31, R24 ;  /* 0x0000001f19197227 */ /* 0x000fcc00078e0018 */
[----:B------:R-:W-:-:S05]  /*0640*/  IMAD.HI.U32 R24, R25, UR4, RZ ;  /* 0x0000000419187c27 */ /* 0x000fca000f8e00ff */
[----:B------:R-:W-:-:S05]  /*0650*/  IADD3 R25, -R24, RZ, RZ ;  /* 0x000000ff18197210 */ /* 0x000fca0007ffe1ff */
[----:B------:R-:W-:-:S05]  /*0660*/  IMAD R25, R26, R25, UR4 ;  /* 0x000000041a197e24 */ /* 0x000fca000f8e0219 */
[----:B------:R-:W-:-:S13]  /*0670*/  ISETP.GE.U32.AND P0, PT, R25, R26, PT ;  /* 0x0000001a1900720c */ /* 0x000fda0003f06070 */
[----:B------:R-:W-:Y:S02]  /*0680*/  @P0 IMAD.IADD R25, R25, 0x1, -R26 ;  /* 0x0000000119190824 */ /* 0x000fe400078e0a1a */
[----:B------:R-:W-:-:S03]  /*0690*/  @P0 VIADD R24, R24, 0x1 ;  /* 0x0000000118180836 */ /* 0x000fc60000000000 */
[----:B------:R-:W-:Y:S01]  /*06a0*/  ISETP.GE.U32.AND P1, PT, R25, R26, PT ;  /* 0x0000001a1900720c */ /* 0x000fe20003f26070 */
[----:B------:R-:W-:-:S12]  /*06b0*/  IMAD.MOV.U32 R25, RZ, RZ, RZ ;  /* 0x000000ffff197224 */ /* 0x000fd800078e00ff */
[----:B------:R-:W-:Y:S02]  /*06c0*/  @P1 IADD3 R24, R24, 0x1, RZ ;  /* 0x0000000118181810 */ /* 0x000fe40007ffe0ff */
[----:B------:R-:W-:-:S07]  /*06d0*/  @!P2 LOP3.LUT R24, RZ, R26, RZ, 0x33, !PT ;  /* 0x0000001aff18a212 */ /* 0x000fce00078e33ff */
.L_x_20:
[----:B------:R-:W-:Y:S01]  /*06e0*/  ULDC UR4, c[0x0][0xc] ;  /* 0x0000030000047ab9 */ /* 0x000fe20000000800 */
[----:B------:R-:W-:Y:S01]  /*06f0*/  IADD3 R27, P0, R24, 0x1, RZ ;  /* 0x00000001181b7810 */ /* 0x000fe20007f1e0ff */
[----:B------:R-:W-:-:S04]  /*0700*/  IMAD.WIDE.U32 R34, R34, UR4, RZ ;  /* 0x0000000422227c25 */ /* 0x000fc8000f8e00ff */
[----:B------:R-:W-:Y:S02]  /*0710*/  IMAD.X R31, RZ, RZ, R25, P0 ;  /* 0x000000ffff1f7224 */ /* 0x000fe400000e0619 */
[-C--:B------:R-:W-:Y:S02]  /*0720*/  IMAD R26, R35, R27.reuse, RZ ;  /* 0x0000001b231a7224 */ /* 0x080fe400078e02ff */
[----:B------:R-:W-:-:S04]  /*0730*/  IMAD.WIDE.U32 R24, R34, R27, RZ ;  /* 0x0000001b22187225 */ /* 0x000fc800078e00ff */
[----:B------:R-:W-:Y:S01]  /*0740*/  IMAD R31, R34, R31, R26 ;  /* 0x0000001f221f7224 */ /* 0x000fe200078e021a */
[----:B------:R-:W-:-:S03]  /*0750*/  SHF.L.U32 R35, R24, 0x2, RZ ;  /* 0x0000000218237819 */ /* 0x000fc600000006ff */
[----:B------:R-:W-:Y:S01]  /*0760*/  IMAD.IADD R25, R25, 0x1, R31 ;  /* 0x0000000119197824 */ /* 0x000fe200078e021f */
[----:B------:R-:W-:-:S04]  /*0770*/  ISETP.GE.U32.AND P0, PT, R16, R35, PT ;  /* 0x000000231000720c */ /* 0x000fc80003f06070 */
[----:B------:R-:W-:-:S04]  /*0780*/  SHF.L.U64.HI R34, R24, 0x2, R25 ;  /* 0x0000000218227819 */ /* 0x000fc80000010219 */
[----:B------:R-:W-:-:S13]  /*0790*/  ISETP.GE.AND.EX P0, PT, R17, R34, PT, P0 ;  /* 0x000000221100720c */ /* 0x000fda0003f06300 */
[----:B------:R-:W-:Y:S05]  /*07a0*/  @P0 EXIT ;  /* 0x000000000000094d */ /* 0x000fea0003800000 */
[----:B------:R-:W0:Y:S01]  /*07b0*/  LDC R36, c[0x0][0x248] ;  /* 0x00009200ff247b82 */ /* 0x000e220000000800 */
[----:B------:R-:W-:Y:S01]  /*07c0*/  IMAD R30, R37, -0x2daee0ad, RZ ;  /* 0xd2511f53251e7824 */ /* 0x000fe200078e02ff */
[----:B------:R-:W-:Y:S01]  /*07d0*/  IADD3 R39, R23, -0x695add53, RZ ;  /* 0x96a522ad17277810 */ /* 0x000fe20007ffe0ff */
[----:B------:R-:W-:Y:S01]  /*07e0*/  IMAD R38, R33, -0x326172a9, RZ ;  /* 0xcd9e8d5721267824 */ /* 0x000fe200078e02ff */
[----:B------:R-:W-:Y:S01]  /*07f0*/  SHF.R.U64 R42, R28, 0x2, R29 ;  /* 0x000000021c2a7819 */ /* 0x000fe2000000121d */
[----:B------:R-:W-:Y:S01]  /*0800*/  VIADD R37, R22, 0x8ff34781 ;  /* 0x8ff3478116257836 */ /* 0x000fe20000000000 */
[----:B------:R-:W-:Y:S01]  /*0810*/  LOP3.LUT R30, R30, R39, RZ, 0x3c, !PT ;  /* 0x000000271e1e7212 */ /* 0x000fe200078e3cff */
[----:B------:R-:W-:Y:S01]  /*0820*/  IMAD.WIDE.U32 R26, R32, -0x326172a9, RZ ;  /* 0xcd9e8d57201a7825 */ /* 0x000fe200078e00ff */
[----:B------:R-:W1:Y:S01]  /*0830*/  LDC.64 R24, c[0x0][0x210] ;  /* 0x00008400ff187b82 */ /* 0x000e620000000a00 */
[----:B------:R-:W-:Y:S01]  /*0840*/  LOP3.LUT R43, R28, 0x3, RZ, 0xc0, !PT ;  /* 0x000000031c2b7812 */ /* 0x000fe200078ec0ff */
[----:B------:R-:W-:Y:S01]  /*0850*/  ULDC.64 UR8, c[0x0][0x240] ;  /* 0x0000900000087ab9 */ /* 0x000fe20000000a00 */
[----:B------:R-:W-:Y:S01]  /*0860*/  IMAD.HI.U32 R41, R44, -0x2daee0ad, RZ ;  /* 0xd2511f532c297827 */ /* 0x000fe200078e00ff */
[----:B------:R-:W-:Y:S01]  /*0870*/  LOP3.LUT R31, R38, R37, RZ, 0x3c, !PT ;  /* 0x00000025261f7212 */ /* 0x000fe200078e3cff */
[----:B------:R-:W-:-:S02]  /*0880*/  ULDC.64 UR10, c[0x0][0x238] ;  /* 0x00008e00000a7ab9 */ /* 0x000fc40000000a00 */
[----:B------:R-:W-:Y:S01]  /*0890*/  IMAD.MOV.U32 R38, RZ, RZ, R26 ;  /* 0x000000ffff267224 */ /* 0x000fe200078e001a */
[----:B------:R-:W-:Y:S02]  /*08a0*/  LOP3.LUT R40, R31, R27, RZ, 0x3c, !PT ;  /* 0x0000001b1f287212 */ /* 0x000fe400078e3cff */
[----:B------:R-:W-:-:S07]  /*08b0*/  LOP3.LUT R41, R30, R41, RZ, 0x3c, !PT ;  /* 0x000000291e297212 */ /* 0x000fce00078e3cff */
.L_x_32:
[----:B------:R-:W-:Y:S01]  /*08c0*/  VIADD R42, R42, 0x1 ;  /* 0x000000012a2a7836 */ /* 0x000fe20000000000 */
[----:B------:R-:W-:Y:S03]  /*08d0*/  BSSY B0, `(.L_x_21) ;  /* 0x000000c000007945 */ /* 0x000fe60003800000 */
[C---:B---3--:R-:W-:Y:S01]  /*08e0*/  IMAD.HI.U32 R26, R42.reuse, -0x2daee0ad, RZ ;  /* 0xd2511f532a1a7827 */ /* 0x048fe200078e00ff */
[----:B------:R-:W-:-:S13]  /*08f0*/  ISETP.NE.AND P0, PT, R42, RZ, PT ;  /* 0x000000ff2a00720c */ /* 0x000fda0003f05270 */
[----:B------:R-:W-:Y:S05]  /*0900*/  @P0 BRA `(.L_x_22) ;  /* 0x0000000000200947 */ /* 0x000fea0003800000 */
[----:B------:R-:W-:-:S04]  /*0910*/  IADD3 R0, R0, 0x1, RZ ;  /* 0x0000000100007810 */ /* 0x000fc80007ffe0ff */
[----:B------:R-:W-:-:S13]  /*0920*/  ISETP.NE.AND P0, PT, R0, RZ, PT ;  /* 0x000000ff0000720c */ /* 0x000fda0003f05270 */
[----:B------:R-:W-:Y:S02]  /*0930*/  @!P0 VIADD R20, R20, 0x1 ;  /* 0x0000000114148836 */ /* 0x000fe40000000000 */
[----:B------:R-:W-:Y:S02]  /*0940*/  @!P0 VIADD R27, R21, 0x1 ;  /* 0x00000001151b8836 */ /* 0x000fe40000000000 */
[----:B------:R-:W-:Y:S01]  /*0950*/  @!P0 IMAD.MOV.U32 R0, RZ, RZ, RZ ;  /* 0x000000ffff008224 */ /* 0x000fe200078e00ff */
[----:B------:R-:W-:-:S13]  /*0960*/  ISETP.NE.AND P1, PT, R20, RZ, !P0 ;  /* 0x000000ff1400720c */ /* 0x000fda0004725270 */
[----:B------:R-:W-:-:S05]  /*0970*/  @P1 IADD3 R27, R21, RZ, RZ ;  /* 0x000000ff151b1210 */ /* 0x000fca0007ffe0ff */
[----:B------:R-:W-:-:S07]  /*0980*/  @!P0 IMAD.MOV.U32 R21, RZ, RZ, R27 ;  /* 0x000000ffff158224 */ /* 0x000fce00078e001b */
.L_x_22:
[----:B------:R-:W-:Y:S05]  /*0990*/  BSYNC B0 ;  /* 0x0000000000007941 */ /* 0x000fea0003800000 */
.L_x_21:
[----:B------:R-:W-:Y:S01]  /*09a0*/  IMAD.HI.U32 R27, R20, -0x326172a9, RZ ;  /* 0xcd9e8d57141b7827 */ /* 0x000fe200078e00ff */
[----:B------:R-:W-:Y:S02]  /*09b0*/  LOP3.LUT R26, R26, R21, R23, 0x96, !PT ;  /* 0x000000151a1a7212 */ /* 0x000fe400078e9617 */
[----:B------:R-:W-:Y:S01]  /*09c0*/  ISETP.NE.AND P0, PT, R43, 0x1, PT ;  /* 0x000000012b00780c */ /* 0x000fe20003f05270 */
[----:B------:R-:W-:Y:S01]  /*09d0*/  IMAD R28, R20, -0x326172a9, RZ ;  /* 0xcd9e8d57141c7824 */ /* 0x000fe200078e02ff */
[----:B------:R-:W-:Y:S01]  /*09e0*/  LOP3.LUT R27, R27, R0, R22, 0x96, !PT ;  /* 0x000000001b1b7212 */ /* 0x000fe200078e9616 */
[----:B------:R-:W-:-:S04]  /*09f0*/  IMAD.WIDE.U32 R30, R26, -0x326172a9, RZ ;  /* 0xcd9e8d571a1e7825 */ /* 0x000fc800078e00ff */
[----:B------:R-:W-:Y:S01]  /*0a00*/  IMAD R29, R42, -0x2daee0ad, RZ ;  /* 0xd2511f532a1d7824 */ /* 0x000fe200078e02ff */
[----:B------:R-:W-:Y:S01]  /*0a10*/  LOP3.LUT R28, R31, R28, R3, 0x96, !PT ;  /* 0x0000001c1f1c7212 */ /* 0x000fe200078e9603 */
[----:B------:R-:W-:-:S05]  /*0a20*/  IMAD.WIDE.U32 R32, R27, -0x2daee0ad, RZ ;  /* 0xd2511f531b207825 */ /* 0x000fca00078e00ff */
[----:B------:R-:W-:Y:S01]  /*0a30*/  LOP3.LUT R26, R33, R29, R2, 0x96, !PT ;  /* 0x0000001d211a7212 */ /* 0x000fe200078e9602 */
[----:B------:R-:W-:-:S04]  /*0a40*/  IMAD.WIDE.U32 R28, R28, -0x2daee0ad, RZ ;  /* 0xd2511f531c1c7825 */ /* 0x000fc800078e00ff */
[----:B------:R-:W-:Y:S01]  /*0a50*/  IMAD.WIDE.U32 R26, R26, -0x326172a9, RZ ;  /* 0xcd9e8d571a1a7825 */ /* 0x000fe200078e00ff */
[----:B------:R-:W-:-:S04]  /*0a60*/  LOP3.LUT R31, R29, R32, R5, 0x96, !PT ;  /* 0x000000201d1f7212 */ /* 0x000fc800078e9605 */
        /* <DEDUP_REMOVED lines=24> */
[----:B------:R-:W-:Y:S01]  /*0bf0*/  IMAD R33, R44, -0x2daee0ad, RZ ;  /* 0xd2511f532c217824 */ /* 0x000fe200078e02ff */
[----:B------:R-:W-:Y:S01]  /*0c00*/  LOP3.LUT R44, R29, R30, R18, 0x96, !PT ;  /* 0x0000001e1d2c7212 */ /* 0x000fe200078e9612 */
[----:B------:R-:W-:-:S04]  /*0c10*/  IMAD.WIDE.U32 R30, R31, -0x326172a9, RZ ;  /* 0xcd9e8d571f1e7825 */ /* 0x000fc800078e00ff */
[----:B------:R-:W-:Y:S01]  /*0c20*/  IMAD.HI.U32 R29, R44, -0x2daee0ad, RZ ;  /* 0xd2511f532c1d7827 */ /* 0x000fe200078e00ff */
[----:B------:R-:W-:-:S03]  /*0c30*/  LOP3.LUT R28, R31, R28, R37, 0x96, !PT ;  /* 0x0000001c1f1c7212 */ /* 0x000fc600078e9625 */
[----:B------:R-:W-:Y:S01]  /*0c40*/  IMAD.MOV.U32 R27, RZ, RZ, R41 ;  /* 0x000000ffff1b7224 */ /* 0x000fe200078e0029 */
[----:B------:R-:W-:Y:S01]  /*0c50*/  LOP3.LUT R29, R29, R26, R39, 0x96, !PT ;  /* 0x0000001a1d1d7212 */ /* 0x000fe200078e9627 */
[----:B------:R-:W-:Y:S01]  /*0c60*/  IMAD.MOV.U32 R45, RZ, RZ, R33 ;  /* 0x000000ffff2d7224 */ /* 0x000fe200078e0021 */
[----:B------:R-:W-:Y:S02]  /*0c70*/  MOV R26, R38 ;  /* 0x00000026001a7202 */ /* 0x000fe40000000f00 */
[----:B------:R-:W-:Y:S01]  /*0c80*/  MOV R32, R28 ;  /* 0x0000001c00207202 */ /* 0x000fe20000000f00 */
[----:B------:R-:W-:Y:S06]  /*0c90*/  @!P0 BRA `(.L_x_23) ;  /* 0x0000000000408947 */ /* 0x000fec0003800000 */
[----:B------:R-:W-:-:S13]  /*0ca0*/  ISETP.NE.AND P0, PT, R43, 0x2, PT ;  /* 0x000000022b00780c */ /* 0x000fda0003f05270 */
[----:B------:R-:W-:Y:S05]  /*0cb0*/  @!P0 BRA `(.L_x_24) ;  /* 0x0000000000288947 */ /* 0x000fea0003800000 */
[----:B------:R-:W-:Y:S01]  /*0cc0*/  ISETP.NE.AND P0, PT, R43, 0x3, PT ;  /* 0x000000032b00780c */ /* 0x000fe20003f05270 */
[----:B------:R-:W-:Y:S01]  /*0cd0*/  IMAD.MOV.U32 R26, RZ, RZ, R33 ;  /* 0x000000ffff1a7224 */ /* 0x000fe200078e0021 */
[----:B------:R-:W-:Y:S01]  /*0ce0*/  MOV R45, R30 ;  /* 0x0000001e002d7202 */ /* 0x000fe20000000f00 */
[----:B------:R-:W-:Y:S02]  /*0cf0*/  IMAD.MOV.U32 R27, RZ, RZ, R28 ;  /* 0x000000ffff1b7224 */ /* 0x000fe400078e001c */
[----:B------:R-:W-:-:S08]  /*0d00*/  IMAD.MOV.U32 R32, RZ, RZ, R29 ;  /* 0x000000ffff207224 */ /* 0x000fd000078e001d */
[----:B------:R-:W-:Y:S01]  /*0d10*/  @P0 MOV R26, R40 ;  /* 0x00000028001a0202 */ /* 0x000fe20000000f00 */
[----:B------:R-:W-:Y:S01]  /*0d20*/  @P0 IMAD.MOV.U32 R27, RZ, RZ, R38 ;  /* 0x000000ffff1b0224 */ /* 0x000fe200078e0026 */
[----:B------:R-:W-:Y:S01]  /*0d30*/  @P0 MOV R45, R41 ;  /* 0x00000029002d0202 */ /* 0x000fe20000000f00 */
[----:B------:R-:W-:Y:S01]  /*0d40*/  @P0 IMAD.MOV.U32 R32, RZ, RZ, R33 ;  /* 0x000000ffff200224 */ /* 0x000fe200078e0021 */
[----:B------:R-:W-:Y:S06]  /*0d50*/  BRA `(.L_x_23) ;  /* 0x0000000000107947 */ /* 0x000fec0003800000 */
.L_x_24:
[----:B------:R-:W-:Y:S01]  /*0d60*/  MOV R26, R41 ;  /* 0x00000029001a7202 */ /* 0x000fe20000000f00 */
[----:B------:R-:W-:Y:S01]  /*0d70*/  IMAD.MOV.U32 R27, RZ, RZ, R33 ;  /* 0x000000ffff1b7224 */ /* 0x000fe200078e0021 */
[----:B------:R-:W-:Y:S01]  /*0d80*/  MOV R45, R28 ;  /* 0x0000001c002d7202 */ /* 0x000fe20000000f00 */
[----:B------:R-:W-:-:S07]  /*0d90*/  IMAD.MOV.U32 R32, RZ, RZ, R30 ;  /* 0x000000ffff207224 */ /* 0x000fce00078e001e */
.L_x_23:
[----:B------:R-:W-:Y:S01]  /*0da0*/  HFMA2.MMA R38, -RZ, RZ, 0.1171875, 0 ;  /* 0x2f800000ff267435 */ /* 0x000fe200000001ff */
[----:B------:R-:W-:Y:S01]  /*0db0*/  I2FP.F32.U32 R33, R26 ;  /* 0x0000001a00217245 */ /* 0x000fe20000201000 */
[----:B------:R-:W-:Y:S01]  /*0dc0*/  IMAD.MOV.U32 R40, RZ, RZ, 0x30c90fdb ;  /* 0x30c90fdbff287424 */ /* 0x000fe200078e00ff */
[----:B-1----:R-:W-:Y:S01]  /*0dd0*/  ISETP.GE.U32.AND P0, PT, R16, R24, PT ;  /* 0x000000181000720c */ /* 0x002fe20003f06070 */
[----:B------:R-:W-:Y:S01]  /*0de0*/  BSSY B0, `(.L_x_25) ;  /* 0x0000016000007945 */ /* 0x000fe20003800000 */
[----:B------:R-:W-:Y:S02]  /*0df0*/  I2FP.F32.U32 R27, R27 ;  /* 0x0000001b001b7245 */ /* 0x000fe40000201000 */
[----:B------:R-:W-:Y:S02]  /*0e00*/  ISETP.GE.AND.EX P0, PT, R17, R25, PT, P0 ;  /* 0x000000191100720c */ /* 0x000fe40003f06300 */
[----:B------:R-:W-:Y:S01]  /*0e10*/  I2FP.F32.U32 R41, R45 ;  /* 0x0000002d00297245 */ /* 0x000fe20000201000 */
[----:B------:R-:W-:Y:S01]  /*0e20*/  FFMA.FTZ R26, R33, R38, 1.1641532182693481445e-10 ;  /* 0x2f000000211a7423 */ /* 0x000fe20000010026 */
[----:B------:R-:W-:-:S05]  /*0e30*/  FFMA.FTZ R45, R27, R40, 7.314590599882819788e-10 ;  /* 0x30490fdb1b2d7423 */ /* 0x000fca0000010028 */
[----:B------:R-:W1:Y:S02]  /*0e40*/  MUFU.LG2 R26, R26 ;  /* 0x0000001a001a7308 */ /* 0x000e640000000c00 */
[----:B-1----:R-:W-:-:S04]  /*0e50*/  FMUL.FTZ R33, R26, 0.69314718246459960938 ;  /* 0x3f3172181a217820 */ /* 0x002fc80000410000 */
[----:B------:R-:W-:-:S06]  /*0e60*/  FMUL.FTZ R33, R33, -2 ;  /* 0xc000000021217820 */ /* 0x000fcc0000410000 */
[----:B------:R-:W1:Y:S01]  /*0e70*/  MUFU.SQRT R33, R33 ;  /* 0x0000002100217308 */ /* 0x000e620000002000 */
[----:B------:R-:W-:Y:S05]  /*0e80*/  @P0 BRA `(.L_x_26) ;  /* 0x00000000002c0947 */ /* 0x000fea0003800000 */
[----:B------:R-:W-:-:S04]  /*0e90*/  FMUL.RZ R48, R45, 0.15915493667125701904 ;  /* 0x3e22f9832d307820 */ /* 0x000fc8000040c000 */
[----:B------:R-:W1:Y:S02]  /*0ea0*/  MUFU.SIN R26, R48 ;  /* 0x00000030001a7308 */ /* 0x000e640000000400 */
[----:B-1----:R-:W-:-:S04]  /*0eb0*/  FMUL.FTZ R27, R33, R26 ;  /* 0x0000001a211b7220 */ /* 0x002fc80000410000 */
[----:B0-----:R-:W-:-:S04]  /*0ec0*/  FFMA.FTZ R27, R27, R36, UR9 ;  /* 0x000000091b1b7e23 */ /* 0x001fc80008010024 */
[----:B------:R-:W-:Y:S01]  /*0ed0*/  FMUL.FTZ R46, R27, 1.4426950216293334961 ;  /* 0x3fb8aa3b1b2e7820 */ /* 0x000fe20000410000 */
[----:B------:R-:W-:-:S05]  /*0ee0*/  IMAD R27, R16, UR8, RZ ;  /* 0x00000008101b7c24 */ /* 0x000fca000f8e02ff */
[----:B------:R-:W0:Y:S01]  /*0ef0*/  MUFU.EX2 R46, R46 ;  /* 0x0000002e002e7308 */ /* 0x000e220000000800 */
[----:B------:R-:W-:-:S04]  /*0f00*/  IADD3 R26, P0, R27, UR10, RZ ;  /* 0x0000000a1b1a7c10 */ /* 0x000fc8000ff1e0ff */
[----:B------:R-:W-:Y:S02]  /*0f10*/  LEA.HI.X.SX32 R27, R27, UR11, 0x1, P0 ;  /* 0x0000000b1b1b7c11 */ /* 0x000fe400080f0eff */
[----:B0-----:R-:W-:-:S05]  /*0f20*/  F2FP.BF16.F32.PACK_AB R47, RZ, R46 ;  /* 0x0000002eff2f723e */ /* 0x001fca00000010ff */
[----:B------:R2:W-:Y:S02]  /*0f30*/  STG.E.U16 desc[UR6][R26.64], R47 ;  /* 0x0000002f1a007986 */ /* 0x0005e4000c101506 */
.L_x_26:
[----:B------:R-:W-:Y:S05]  /*0f40*/  BSYNC B0 ;  /* 0x0000000000007941 */ /* 0x000fea0003800000 */
.L_x_25:
[----:B------:R-:W-:Y:S01]  /*0f50*/  ULDC UR4, c[0x0][0xc] ;  /* 0x0000030000047ab9 */ /* 0x000fe20000000800 */
[----:B------:R-:W3:Y:S01]  /*0f60*/  LDC R46, c[0x0][RZ] ;  /* 0x00000000ff2e7b82 */ /* 0x000ee20000000800 */
[----:B--2---:R-:W-:Y:S01]  /*0f70*/  FFMA.FTZ R47, R41, R38, 1.1641532182693481445e-10 ;  /* 0x2f000000292f7423 */ /* 0x004fe20000010026 */
[----:B------:R-:W-:Y:S01]  /*0f80*/  I2FP.F32.U32 R27, R32 ;  /* 0x00000020001b7245 */ /* 0x000fe20000201000 */
[----:B------:R-:W-:Y:S01]  /*0f90*/  FMUL.RZ R26, R45, 0.15915493667125701904 ;  /* 0x3e22f9832d1a7820 */ /* 0x000fe2000040c000 */
[----:B------:R-:W-:Y:S01]  /*0fa0*/  BSSY B0, `(.L_x_27) ;  /* 0x0000021000007945 */ /* 0x000fe20003800000 */
[----:B------:R-:W2:Y:S02]  /*0fb0*/  MUFU.LG2 R38, R47 ;  /* 0x0000002f00267308 */ /* 0x000ea40000000c00 */
[----:B------:R-:W-:-:S04]  /*0fc0*/  FFMA.FTZ R40, R27, R40, 7.314590599882819788e-10 ;  /* 0x30490fdb1b287423 */ /* 0x000fc80000010028 */
[----:B------:R-:W-:Y:S02]  /*0fd0*/  FMUL.RZ R32, R40, 0.15915493667125701904 ;  /* 0x3e22f98328207820 */ /* 0x000fe4000040c000 */
[----:B------:R-:W1:Y:S08]  /*0fe0*/  MUFU.COS R26, R26 ;  /* 0x0000001a001a7308 */ /* 0x000e700000000000 */
[----:B------:R-:W4:Y:S01]  /*0ff0*/  MUFU.COS R32, R32 ;  /* 0x0000002000207308 */ /* 0x000f220000000000 */
[----:B--2---:R-:W-:Y:S01]  /*1000*/  FMUL.FTZ R38, R38, 0.69314718246459960938 ;  /* 0x3f31721826267820 */ /* 0x004fe20000410000 */
[----:B---3--:R-:W-:-:S03]  /*1010*/  IMAD R41, R46, UR4, RZ ;  /* 0x000000042e297c24 */ /* 0x008fc6000f8e02ff */
[----:B------:R-:W-:Y:S01]  /*1020*/  FMUL.FTZ R38, R38, -2 ;  /* 0xc000000026267820 */ /* 0x000fe20000410000 */
[C---:B------:R-:W-:Y:S01]  /*1030*/  IMAD R47, R41.reuse, 0x3, RZ ;  /* 0x00000003292f7824 */ /* 0x040fe200078e02ff */
[CC--:B------:R-:W-:Y:S02]  /*1040*/  IADD3 R27, P0, R41.reuse, R16.reuse, RZ ;  /* 0x00000010291b7210 */ /* 0x0c0fe40007f1e0ff */
[----:B------:R2:W3:Y:S01]  /*1050*/  MUFU.SQRT R45, R38 ;  /* 0x00000026002d7308 */ /* 0x0004e20000002000 */
[----:B------:R-:W-:Y:S01]  /*1060*/  LEA R49, P4, R41, R16, 0x1 ;  /* 0x0000001029317211 */ /* 0x000fe200078808ff */
[----:B-1----:R-:W-:Y:S01]  /*1070*/  FMUL.FTZ R33, R33, R26 ;  /* 0x0000001a21217220 */ /* 0x002fe20000410000 */
[----:B------:R-:W-:Y:S02]  /*1080*/  ISETP.GE.U32.AND P2, PT, R27, R24, PT ;  /* 0x000000181b00720c */ /* 0x000fe40003f46070 */
[----:B------:R-:W-:Y:S01]  /*1090*/  IADD3.X R50, RZ, R17, RZ, P0, !PT ;  /* 0x00000011ff327210 */ /* 0x000fe200007fe4ff */
[----:B------:R-:W-:Y:S01]  /*10a0*/  IMAD.X R48, RZ, RZ, R17, P4 ;  /* 0x000000ffff307224 */ /* 0x000fe200020e0611 */
[----:B------:R-:W-:-:S02]  /*10b0*/  IADD3 R47, P3, R47, R16, RZ ;  /* 0x000000102f2f7210 */ /* 0x000fc40007f7e0ff */
[----:B------:R-:W-:Y:S02]  /*10c0*/  ISETP.GE.AND.EX P2, PT, R50, R25, PT, P2 ;  /* 0x000000193200720c */ /* 0x000fe40003f46320 */
[-C--:B------:R-:W-:Y:S02]  /*10d0*/  ISETP.GE.U32.AND P1, PT, R49, R24.reuse, PT ;  /* 0x000000183100720c */ /* 0x080fe40003f26070 */
[----:B------:R-:W-:Y:S02]  /*10e0*/  ISETP.GE.U32.AND P0, PT, R47, R24, PT ;  /* 0x000000182f00720c */ /* 0x000fe40003f06070 */
[----:B------:R-:W-:Y:S02]  /*10f0*/  IADD3.X R46, RZ, R17, RZ, P3, !PT ;  /* 0x00000011ff2e7210 */ /* 0x000fe40001ffe4ff */
[-C--:B------:R-:W-:Y:S02]  /*1100*/  ISETP.GE.AND.EX P1, PT, R48, R25.reuse, PT, P1 ;  /* 0x000000193000720c */ /* 0x080fe40003f26310 */
[----:B------:R-:W-:-:S03]  /*1110*/  ISETP.GE.AND.EX P0, PT, R46, R25, PT, P0 ;  /* 0x000000192e00720c */ /* 0x000fc60003f06300 */
[----:B--234-:R-:W-:Y:S10]  /*1120*/  @P2 BRA `(.L_x_28) ;  /* 0x0000000000202947 */ /* 0x01cff40003800000 */
[----:B0-----:R-:W-:Y:S01]  /*1130*/  FFMA.FTZ R26, R33, R36, UR9 ;  /* 0x00000009211a7e23 */ /* 0x001fe20008010024 */
[----:B------:R-:W-:-:S03]  /*1140*/  IMAD R27, R27, UR8, RZ ;  /* 0x000000081b1b7c24 */ /* 0x000fc6000f8e02ff */
[----:B------:R-:W-:Y:S02]  /*1150*/  FMUL.FTZ R33, R26, 1.4426950216293334961 ;  /* 0x3fb8aa3b1a217820 */ /* 0x000fe40000410000 */
[----:B------:R-:W-:-:S04]  /*1160*/  IADD3 R26, P2, R27, UR10, RZ ;  /* 0x0000000a1b1a7c10 */ /* 0x000fc8000ff5e0ff */
[----:B------:R-:W0:Y:S01]  /*1170*/  MUFU.EX2 R33, R33 ;  /* 0x0000002100217308 */ /* 0x000e220000000800 */
[----:B------:R-:W-:Y:S02]  /*1180*/  LEA.HI.X.SX32 R27, R27, UR11, 0x1, P2 ;  /* 0x0000000b1b1b7c11 */ /* 0x000fe400090f0eff */
[----:B0-----:R-:W-:-:S05]  /*1190*/  F2FP.BF16.F32.PACK_AB R38, RZ, R33 ;  /* 0x00000021ff26723e */ /* 0x001fca00000010ff */
[----:B------:R1:W-:Y:S02]  /*11a0*/  STG.E.U16 desc[UR6][R26.64], R38 ;  /* 0x000000261a007986 */ /* 0x0003e4000c101506 */
.L_x_28:
[----:B------:R-:W-:Y:S05]  /*11b0*/  BSYNC B0 ;  /* 0x0000000000007941 */ /* 0x000fea0003800000 */
.L_x_27:
[----:B------:R-:W-:Y:S04]  /*11c0*/  BSSY B0, `(.L_x_29) ;  /* 0x000000d000007945 */ /* 0x000fe80003800000 */
[----:B------:R-:W-:Y:S05]  /*11d0*/  @P1 BRA `(.L_x_30) ;  /* 0x00000000002c1947 */ /* 0x000fea0003800000 */
[----:B------:R-:W-:Y:S01]  /*11e0*/  FMUL.RZ R40, R40, 0.15915493667125701904 ;  /* 0x3e22f98328287820 */ /* 0x000fe2000040c000 */
[----:B------:R-:W-:-:S03]  /*11f0*/  IMAD R49, R49, UR8, RZ ;  /* 0x0000000831317c24 */ /* 0x000fc6000f8e02ff */
[----:B-1----:R-:W1:Y:S02]  /*1200*/  MUFU.SIN R26, R40 ;  /* 0x00000028001a7308 */ /* 0x002e640000000400 */
[----:B-1----:R-:W-:Y:S01]  /*1210*/  FMUL.FTZ R27, R45, R26 ;  /* 0x0000001a2d1b7220 */ /* 0x002fe20000410000 */
[----:B------:R-:W-:-:S03]  /*1220*/  IADD3 R26, P1, R49, UR10, RZ ;  /* 0x0000000a311a7c10 */ /* 0x000fc6000ff3e0ff */
[----:B0-----:R-:W-:-:S04]  /*1230*/  FFMA.FTZ R27, R27, R36, UR9 ;  /* 0x000000091b1b7e23 */ /* 0x001fc80008010024 */
[----:B------:R-:W-:Y:S01]  /*1240*/  FMUL.FTZ R33, R27, 1.4426950216293334961 ;  /* 0x3fb8aa3b1b217820 */ /* 0x000fe20000410000 */
[----:B------:R-:W-:-:S05]  /*1250*/  LEA.HI.X.SX32 R27, R49, UR11, 0x1, P1 ;  /* 0x0000000b311b7c11 */ /* 0x000fca00088f0eff */
[----:B------:R-:W0:Y:S02]  /*1260*/  MUFU.EX2 R33, R33 ;  /* 0x0000002100217308 */ /* 0x000e240000000800 */
[----:B0-----:R-:W-:-:S05]  /*1270*/  F2FP.BF16.F32.PACK_AB R38, RZ, R33 ;  /* 0x00000021ff26723e */ /* 0x001fca00000010ff */
[----:B------:R2:W-:Y:S02]  /*1280*/  STG.E.U16 desc[UR6][R26.64], R38 ;  /* 0x000000261a007986 */ /* 0x0005e4000c101506 */
.L_x_30:
[----:B------:R-:W-:Y:S05]  /*1290*/  BSYNC B0 ;  /* 0x0000000000007941 */ /* 0x000fea0003800000 */
.L_x_29:
[----:B------:R-:W-:Y:S01]  /*12a0*/  FMUL.FTZ R45, R45, R32 ;  /* 0x000000202d2d7220 */ /* 0x000fe20000410000 */
[----:B------:R-:W-:Y:S06]  /*12b0*/  @P0 BRA `(.L_x_31) ;  /* 0x0000000000200947 */ /* 0x000fec0003800000 */
[----:B012---:R-:W-:Y:S01]  /*12c0*/  FFMA.FTZ R26, R45, R36, UR9 ;  /* 0x000000092d1a7e23 */ /* 0x007fe20008010024 */
[----:B------:R-:W-:-:S03]  /*12d0*/  IMAD R47, R47, UR8, RZ ;  /* 0x000000082f2f7c24 */ /* 0x000fc6000f8e02ff */
[----:B------:R-:W-:Y:S02]  /*12e0*/  FMUL.FTZ R32, R26, 1.4426950216293334961 ;  /* 0x3fb8aa3b1a207820 */ /* 0x000fe40000410000 */
[----:B------:R-:W-:-:S04]  /*12f0*/  IADD3 R26, P0, R47, UR10, RZ ;  /* 0x0000000a2f1a7c10 */ /* 0x000fc8000ff1e0ff */
[----:B------:R-:W0:Y:S01]  /*1300*/  MUFU.EX2 R32, R32 ;  /* 0x0000002000207308 */ /* 0x000e220000000800 */
[----:B------:R-:W-:Y:S02]  /*1310*/  LEA.HI.X.SX32 R27, R47, UR11, 0x1, P0 ;  /* 0x0000000b2f1b7c11 */ /* 0x000fe400080f0eff */
[----:B0-----:R-:W-:-:S05]  /*1320*/  F2FP.BF16.F32.PACK_AB R33, RZ, R32 ;  /* 0x00000020ff21723e */ /* 0x001fca00000010ff */
[----:B------:R3:W-:Y:S02]  /*1330*/  STG.E.U16 desc[UR6][R26.64], R33 ;  /* 0x000000211a007986 */ /* 0x0007e4000c101506 */
.L_x_31:
[----:B------:R-:W-:Y:S01]  /*1340*/  LEA R16, P0, R41, R16, 0x2 ;  /* 0x0000001029107211 */ /* 0x000fe200078010ff */
[----:B------:R-:W-:Y:S05]  /*1350*/  WARPSYNC.ALL ;  /* 0x0000000000007948 */ /* 0x000fea0003800000 */
[----:B------:R-:W-:Y:S01]  /*1360*/  IMAD.X R17, RZ, RZ, R17, P0 ;  /* 0x000000ffff117224 */ /* 0x000fe200000e0611 */
[----:B------:R-:W-:Y:S01]  /*1370*/  BAR.SYNC.DEFER_BLOCKING 0x0 ;  /* 0x0000000000007b1d */ /* 0x000fe20000010000 */
[----:B------:R-:W-:Y:S01]  /*1380*/  ISETP.GE.U32.AND P0, PT, R16, R35, PT ;  /* 0x000000231000720c */ /* 0x000fe20003f06070 */
[----:B------:R-:W-:Y:S01]  /*1390*/  IMAD.MOV.U32 R40, RZ, RZ, R28 ;  /* 0x000000ffff287224 */ /* 0x000fe200078e001c */
[----:B-12---:R-:W-:-:S02]  /*13a0*/  MOV R38, R30 ;  /* 0x0000001e00267202 */ /* 0x006fc40000000f00 */
[----:B------:R-:W-:Y:S02]  /*13b0*/  ISETP.GE.AND.EX P0, PT, R17, R34, PT, P0 ;  /* 0x000000221100720c */ /* 0x000fe40003f06300 */
[----:B------:R-:W-:-:S11]  /*13c0*/  MOV R41, R29 ;  /* 0x0000001d00297202 */ /* 0x000fd60000000f00 */
[----:B------:R-:W-:Y:S05]  /*13d0*/  @!P0 BRA `(.L_x_32) ;  /* 0xfffffff400388947 */ /* 0x000fea000383ffff */
[----:B------:R-:W-:Y:S05]  /*13e0*/  EXIT ;  /* 0x000000000000794d */ /* 0x000fea0003800000 */
        .weak           $__internal_1_$__cuda_sm20_div_s64
        .type           $__internal_1_$__cuda_sm20_div_s64,@function
        .size           $__internal_1_$__cuda_sm20_div_s64,(.L_x_331 - $__internal_1_$__cuda_sm20_div_s64)
$__internal_1_$__cuda_sm20_div_s64:
[----:B------:R-:W-:Y:S01]  /*13f0*/  IMAD.MOV.U32 R30, RZ, RZ, R35 ;  /* 0x000000ffff1e7224 */ /* 0x000fe200078e0023 */
        /* <DEDUP_REMOVED lines=9> */
[----:B------:R-:W-:-:S04]  /*1490*/  IMAD.HI.U32 R26, R24, R39, RZ ;  /* 0x00000027181a7227 */ /* 0x000fc800078e00ff */
[----:B------:R-:W-:Y:S02]  /*14a0*/  IMAD.MOV.U32 R27, RZ, RZ, R24 ;  /* 0x000000ffff1b7224 */ /* 0x000fe400078e0018 */
[-C--:B------:R-:W-:Y:S02]  /*14b0*/  IMAD R31, R25, R41.reuse, RZ ;  /* 0x00000029191f7224 */ /* 0x080fe400078e02ff */
[----:B------:R-:W-:-:S04]  /*14c0*/  IMAD.WIDE.U32 R26, P0, R24, R41, R26 ;  /* 0x00000029181a7225 */ /* 0x000fc8000780001a */
[----:B------:R-:W-:-:S04]  /*14d0*/  IMAD.HI.U32 R41, R25, R41, RZ ;  /* 0x0000002919297227 */ /* 0x000fc800078e00ff */
[----:B------:R-:W-:-:S05]  /*14e0*/  IMAD.HI.U32 R26, P1, R25, R39, R26 ;  /* 0x00000027191a7227 */ /* 0x000fca000782001a */
[----:B------:R-:W-:Y:S02]  /*14f0*/  IADD3 R27, P2, R31, R26, RZ ;  /* 0x0000001a1f1b7210 */ /* 0x000fe40007f5e0ff */
[----:B------:R-:W-:-:S03]  /*1500*/  IADD3.X R26, R41, R25, RZ, P0, !PT ;  /* 0x00000019291a7210 */ /* 0x000fc600007fe4ff */
[----:B------:R-:W-:Y:S01]  /*1510*/  IMAD.WIDE.U32 R24, R27, R35, RZ ;  /* 0x000000231b187225 */ /* 0x000fe200078e00ff */
[----:B------:R-:W-:Y:S02]  /*1520*/  IADD3.X R31, RZ, RZ, R26, P2, P1 ;  /* 0x000000ffff1f7210 */ /* 0x000fe400017e241a */
[----:B------:R-:W-:Y:S02]  /*1530*/  ISETP.LE.AND P1, PT, RZ, UR5, PT ;  /* 0x00000005ff007c0c */ /* 0x000fe4000bf23270 */
[----:B------:R-:W-:Y:S01]  /*1540*/  IADD3 R39, P0, RZ, -R24, RZ ;  /* 0x80000018ff277210 */ /* 0x000fe20007f1e0ff */
[----:B------:R-:W-:-:S04]  /*1550*/  IMAD R24, R35, R31, R25 ;  /* 0x0000001f23187224 */ /* 0x000fc800078e0219 */
[----:B------:R-:W-:-:S04]  /*1560*/  IMAD.HI.U32 R26, R27, R39, RZ ;  /* 0x000000271b1a7227 */ /* 0x000fc800078e00ff */
[----:B------:R-:W-:Y:S01]  /*1570*/  IMAD.X R30, RZ, RZ, ~R24, P0 ;  /* 0x000000ffff1e7224 */ /* 0x000fe200000e0e18 */
        /* <DEDUP_REMOVED lines=8> */
[----:B------:R-:W-:Y:S02]  /*1600*/  IADD3 R26, P3, R25, R26, RZ ;  /* 0x0000001a191a7210 */ /* 0x000fe40007f7e0ff */
[----:B------:R-:W-:Y:S01]  /*1610*/  MOV R25, RZ ;  /* 0x000000ff00197202 */ /* 0x000fe20000000f00 */
[----:B------:R-:W-:Y:S02]  /*1620*/  IMAD.X R31, R30, 0x1, R31, P0 ;  /* 0x000000011e1f7824 */ /* 0x000fe400000e061f */
[----:B------:R-:W-:-:S03]  /*1630*/  IMAD.HI.U32 R24, R26, R27, RZ ;  /* 0x0000001b1a187227 */ /* 0x000fc600078e00ff */
[----:B------:R-:W-:Y:S01]  /*1640*/  IADD3.X R31, RZ, RZ, R31, P3, P2 ;  /* 0x000000ffff1f7210 */ /* 0x000fe20001fe441f */
[----:B------:R-:W-:-:S04]  /*1650*/  IMAD.WIDE.U32 R24, R26, R40, R24 ;  /* 0x000000281a187225 */ /* 0x000fc800078e0018 */
[C---:B------:R-:W-:Y:S02]  /*1660*/  IMAD R39, R31.reuse, R40, RZ ;  /* 0x000000281f277224 */ /* 0x040fe400078e02ff */
[----:B------:R-:W-:-:S04]  /*1670*/  IMAD.HI.U32 R24, P0, R31, R27, R24 ;  /* 0x0000001b1f187227 */ /* 0x000fc80007800018 */
[----:B------:R-:W-:Y:S01]  /*1680*/  IMAD.HI.U32 R31, R31, R40, RZ ;  /* 0x000000281f1f7227 */ /* 0x000fe200078e00ff */
[----:B------:R-:W-:-:S03]  /*1690*/  IADD3 R26, P2, R39, R24, RZ ;  /* 0x00000018271a7210 */ /* 0x000fc60007f5e0ff */
[----:B------:R-:W-:-:S05]  /*16a0*/  IMAD.X R24, RZ, RZ, R31, P0 ;  /* 0x000000ffff187224 */ /* 0x000fca00000e061f */
[----:B------:R-:W-:Y:S01]  /*16b0*/  IADD3.X R30, RZ, R24, RZ, P2, !PT ;  /* 0x00000018ff1e7210 */ /* 0x000fe200017fe4ff */
[----:B------:R-:W-:-:S04]  /*16c0*/  IMAD.WIDE.U32 R24, R26, R35, RZ ;  /* 0x000000231a187225 */ /* 0x000fc800078e00ff */
[----:B------:R-:W-:Y:S01]  /*16d0*/  IMAD R25, R35, R30, R25 ;  /* 0x0000001e23197224 */ /* 0x000fe200078e0219 */
[----:B------:R-:W-:-:S04]  /*16e0*/  IADD3 R38, P0, -R24, R27, RZ ;  /* 0x0000001b18267210 */ /* 0x000fc80007f1e1ff */
[-C--:B------:R-:W-:Y:S01]  /*16f0*/  IADD3 R24, P2, -R35, R38.reuse, RZ ;  /* 0x0000002623187210 */ /* 0x080fe20007f5e1ff */
[----:B------:R-:W-:Y:S01]  /*1700*/  IMAD.X R40, R40, 0x1, ~R25, P0 ;  /* 0x0000000128287824 */ /* 0x000fe200000e0e19 */
[----:B------:R-:W-:Y:S02]  /*1710*/  ISETP.GE.U32.AND P0, PT, R38, R35, PT ;  /* 0x000000232600720c */ /* 0x000fe40003f06070 */
[----:B------:R-:W-:Y:S02]  /*1720*/  IADD3 R25, P3, R26, 0x1, RZ ;  /* 0x000000011a197810 */ /* 0x000fe40007f7e0ff */
[C---:B------:R-:W-:Y:S02]  /*1730*/  ISETP.GE.U32.AND.EX P0, PT, R40.reuse, RZ, PT, P0 ;  /* 0x000000ff2800720c */ /* 0x040fe40003f06100 */
[----:B------:R-:W-:Y:S02]  /*1740*/  IADD3.X R31, R40, -0x1, RZ, P2, !PT ;  /* 0xffffffff281f7810 */ /* 0x000fe400017fe4ff */
[----:B------:R-:W-:-:S02]  /*1750*/  SEL R24, R24, R38, P0 ;  /* 0x0000002618187207 */ /* 0x000fc40000000000 */
[----:B------:R-:W-:Y:S02]  /*1760*/  IADD3.X R27, RZ, R30, RZ, P3, !PT ;  /* 0x0000001eff1b7210 */ /* 0x000fe40001ffe4ff */
[----:B------:R-:W-:Y:S02]  /*1770*/  SEL R25, R25, R26, P0 ;  /* 0x0000001a19197207 */ /* 0x000fe40000000000 */
[----:B------:R-:W-:Y:S02]  /*1780*/  SEL R31, R31, R40, P0 ;  /* 0x000000281f1f7207 */ /* 0x000fe40000000000 */
[----:B------:R-:W-:Y:S02]  /*1790*/  ISETP.GE.U32.AND P2, PT, R24, R35, PT ;  /* 0x000000231800720c */ /* 0x000fe40003f46070 */
[----:B------:R-:W-:Y:S02]  /*17a0*/  SEL R30, R27, R30, P0 ;  /* 0x0000001e1b1e7207 */ /* 0x000fe40000000000 */
[----:B------:R-:W-:-:S02]  /*17b0*/  IADD3 R26, P3, R25, 0x1, RZ ;  /* 0x00000001191a7810 */ /* 0x000fc40007f7e0ff */
[----:B------:R-:W-:-:S03]  /*17c0*/  ISETP.GE.U32.AND.EX P0, PT, R31, RZ, PT, P2 ;  /* 0x000000ff1f00720c */ /* 0x000fc60003f06120 */
[----:B------:R-:W-:Y:S01]  /*17d0*/  IMAD.X R27, RZ, RZ, R30, P3 ;  /* 0x000000ffff1b7224 */ /* 0x000fe200018e061e */
[----:B------:R-:W-:-:S04]  /*17e0*/  SEL R26, R26, R25, P0 ;  /* 0x000000191a1a7207 */ /* 0x000fc80000000000 */
[----:B------:R-:W-:Y:S02]  /*17f0*/  SEL R27, R27, R30, P0 ;  /* 0x0000001e1b1b7207 */ /* 0x000fe40000000000 */
[-C--:B------:R-:W-:Y:S02]  /*1800*/  IADD3 R25, P2, RZ, -R26.reuse, RZ ;  /* 0x8000001aff197210 */ /* 0x080fe40007f5e0ff */
[----:B------:R-:W-:Y:S02]  /*1810*/  ISETP.NE.U32.AND P0, PT, R35, RZ, PT ;  /* 0x000000ff2300720c */ /* 0x000fe40003f05070 */
[-C--:B------:R-:W-:Y:S02]  /*1820*/  IADD3.X R24, RZ, ~R27.reuse, RZ, P2, !PT ;  /* 0x8000001bff187210 */ /* 0x080fe400017fe4ff */
[----:B------:R-:W-:Y:S01]  /*1830*/  SEL R26, R25, R26, !P1 ;  /* 0x0000001a191a7207 */ /* 0x000fe20004800000 */
[----:B------:R-:W-:Y:S01]  /*1840*/  HFMA2.MMA R25, -RZ, RZ, 0, 0 ;  /* 0x00000000ff197435 */ /* 0x000fe200000001ff */
[----:B------:R-:W-:Y:S01]  /*1850*/  SEL R27, R24, R27, !P1 ;  /* 0x0000001b181b7207 */ /* 0x000fe20004800000 */
[----:B------:R-:W-:Y:S01]  /*1860*/  IMAD.MOV.U32 R24, RZ, RZ, R36 ;  /* 0x000000ffff187224 */ /* 0x000fe200078e0024 */
[----:B------:R-:W-:-:S04]  /*1870*/  ISETP.NE.AND.EX P0, PT, RZ, RZ, PT, P0 ;  /* 0x000000ffff00720c */ /* 0x000fc80003f05300 */
[----:B------:R-:W-:Y:S02]  /*1880*/  SEL R26, R26, 0xffffffff, P0 ;  /* 0xffffffff1a1a7807 */ /* 0x000fe40000000000 */
[----:B------:R-:W-:Y:S01]  /*1890*/  SEL R27, R27, 0xffffffff, P0 ;  /* 0xffffffff1b1b7807 */ /* 0x000fe20000000000 */
[----:B------:R-:W-:Y:S06]  /*18a0*/  RET.REL.NODEC R24 `(_ZN2at6native63_GLOBAL__N__11d61d08_30_DistributionLogNormalKernel_cu_e7567be543distribution_elementwise_grid_stride_kernelIfLi4EZNS0_9templates4cuda20normal_and_transformIN3c108BFloat16EfPNS_17CUDAGeneratorImplEZZZNS4_17log_normal_kernelIS9_EEvRNS_18TensorIteratorBaseEddT_ENKUlvE_clEvENKUlvE2_clEvEUlfE_EEvSC_T1_T2_EUlP24curandStatePhilox4_32_10E0_ZNS1_27distribution_nullary_kernelIS7_f6float4S9_SL_SG_EEvSC_SI_RKT3_T4_EUlifE_EEvlNS_15PhiloxCudaStateESH_SI_) ;  /* 0xffffffe418d47950 */ /* 0x000fec0003c3ffff */
.L_x_33:
        /* <DEDUP_REMOVED lines=13> */
.L_x_331:


//--------------------- .text._ZN2at6native63_GLOBAL__N__11d61d08_30_DistributionLogNormalKernel_cu_e7567be543distribution_elementwise_grid_stride_kernelIfLi4EZNS0_9templates4cuda20normal_and_transformIN3c108BFloat16EfPNS_17CUDAGeneratorImplEZZZNS4_17log_normal_kernelIS9_EEvRNS_18TensorIteratorBaseEddT_ENKUlvE_clEvENKUlvE2_clEvEUlfE_EEvSC_T1_T2_EUlP24curandStatePhilox4_32_10E_ZNS1_27distribution_nullary_kernelIS7_f7double2S9_SL_SG_EEvSC_SI_RKT3_T4_EUlifE0_EEvlNS_15PhiloxCudaStateESH_SI_ --------------------------
	.section	.text._ZN2at6native63_GLOBAL__N__11d61d08_30_DistributionLogNormalKernel_cu_e7567be543distribution_elementwise_grid_stride_kernelIfLi4EZNS0_9templates4cuda20normal_and_transformIN3c108BFloat16EfPNS_17CUDAGeneratorImplEZZZNS4_17log_normal_kernelIS9_EEvRNS_18TensorIteratorBaseEddT_ENKUlvE_clEvENKUlvE2_clEvEUlfE_EEvSC_T1_T2_EUlP24curandStatePhilox4_32_10E_ZNS1_27distribution_nullary_kernelIS7_f7double2S9_SL_SG_EEvSC_SI_RKT3_T4_EUlifE0_EEvlNS_15PhiloxCudaStateESH_SI_,"ax",@progbits
	.align	128
.text._ZN2at6native63_GLOBAL__N__11d61d08_30_DistributionLogNormalKernel_cu_e7567be543distribution_elementwise_grid_stride_kernelIfLi4EZNS0_9templates4cuda20normal_and_transformIN3c108BFloat16EfPNS_17CUDAGeneratorImplEZZZNS4_17log_normal_kernelIS9_EEvRNS_18TensorIteratorBaseEddT_ENKUlvE_clEvENKUlvE2_clEvEUlfE_EEvSC_T1_T2_EUlP24curandStatePhilox4_32_10E_ZNS1_27distribution_nullary_kernelIS7_f7double2S9_SL_SG_EEvSC_SI_RKT3_T4_EUlifE0_EEvlNS_15PhiloxCudaStateESH_SI_:
        .type           _ZN2at6native63_GLOBAL__N__11d61d08_30_DistributionLogNormalKernel_cu_e7567be543distribution_elementwise_grid_stride_kernelIfLi4EZNS0_9templates4cuda20normal_and_transformIN3c108BFloat16EfPNS_17CUDAGeneratorImplEZZZNS4_17log_normal_kernelIS9_EEvRNS_18TensorIteratorBaseEddT_ENKUlvE_clEvENKUlvE2_clEvEUlfE_EEvSC_T1_T2_EUlP24curandStatePhilox4_32_10E_ZNS1_27distribution_nullary_kernelIS7_f7double2S9_SL_SG_EEvSC_SI_RKT3_T4_EUlifE0_EEvlNS_15PhiloxCudaStateESH_SI_,@function
        .size           _ZN2at6native63_GLOBAL__N__11d61d08_30_DistributionLogNormalKernel_cu_e7567be543distribution_elementwise_grid_stride_kernelIfLi4EZNS0_9templates4cuda20normal_and_transformIN3c108BFloat16EfPNS_17CUDAGeneratorImplEZZZNS4_17log_normal_kernelIS9_EEvRNS_18TensorIteratorBaseEddT_ENKUlvE_clEvENKUlvE2_clEvEUlfE_EEvSC_T1_T2_EUlP24curandStatePhilox4_32_10E_ZNS1_27distribution_nullary_kernelIS7_f7double2S9_SL_SG_EEvSC_SI_RKT3_T4_EUlifE0_EEvlNS_15PhiloxCudaStateESH_SI_,(.L_x_333 - _ZN2at6native63_GLOBAL__N__11d61d08_30_DistributionLogNormalKernel_cu_e7567be543distribution_elementwise_grid_stride_kernelIfLi4EZNS0_9templates4cuda20normal_and_transformIN3c108BFloat16EfPNS_17CUDAGeneratorImplEZZZNS4_17log_normal_kernelIS9_EEvRNS_18TensorIteratorBaseEddT_ENKUlvE_clEvENKUlvE2_clEvEUlfE_EEvSC_T1_T2_EUlP24curandStatePhilox4_32_10E_ZNS1_27distribution_nullary_kernelIS7_f7double2S9_SL_SG_EEvSC_SI_RKT3_T4_EUlifE0_EEvlNS_15PhiloxCudaStateESH_SI_)
        .other          _ZN2at6native63_GLOBAL__N__11d61d08_30_DistributionLogNormalKernel_cu_e7567be543distribution_elementwise_grid_stride_kernelIfLi4EZNS0_9templates4cuda20normal_and_transformIN3c108BFloat16EfPNS_17CUDAGeneratorImplEZZZNS4_17log_normal_kernelIS9_EEvRNS_18TensorIteratorBaseEddT_ENKUlvE_clEvENKUlvE2_clEvEUlfE_EEvSC_T1_T2_EUlP24curandStatePhilox4_32_10E_ZNS1_27distribution_nullary_kernelIS7_f7double2S9_SL_SG_EEvSC_SI_RKT3_T4_EUlifE0_EEvlNS_15PhiloxCudaStateESH_SI_,@"STO_CUDA_ENTRY STV_DEFAULT"
_ZN2at6native63_GLOBAL__N__11d61d08_30_DistributionLogNormalKernel_cu_e7567be543distribution_elementwise_grid_stride_kernelIfLi4EZNS0_9templates4cuda20normal_and_transformIN3c108BFloat16EfPNS_17CUDAGeneratorImplEZZZNS4_17log_normal_kernelIS9_EEvRNS_18TensorIteratorBaseEddT_ENKUlvE_clEvENKUlvE2_clEvEUlfE_EEvSC_T1_T2_EUlP24curandStatePhilox4_32_10E_ZNS1_27distribution_nullary_kernelIS7_f7double2S9_SL_SG_EEvSC_SI_RKT3_T4_EUlifE0_EEvlNS_15PhiloxCudaStateESH_SI_:
        /* <DEDUP_REMOVED lines=21> */
[----:B------:R-:W-:Y:S01]  /*0150*/  IMAD.MOV.U32 R42, RZ, RZ, R47 ;  /* 0x000000ffff2a7224 */ /* 0x000fe200078e002f */
[----:B------:R-:W-:Y:S02]  /*0160*/  MOV R43, R46 ;  /* 0x0000002e002b7202 */ /* 0x000fe40000000f00 */
[----:B------:R-:W-:Y:S01]  /*0170*/  UIADD3.X UR5, UR5, -0x1, URZ, UP0, !UPT ;  /* 0xffffffff05057890 */ /* 0x000fe200087fe43f */
[----:B------:R-:W-:-:S02]  /*0180*/  MOV R45, R47 ;  /* 0x0000002f002d7202 */ /* 0x000fc40000000f00 */
[----:B---3--:R-:W-:Y:S01]  /*0190*/  @P0 IADD3 R18, P1, R2, R7, RZ ;  /* 0x0000000702120210 */ /* 0x008fe20007f3e0ff */
[----:B------:R-:W-:-:S04]  /*01a0*/  IMAD.WIDE.U32 R6, R46, -0x326172a9, RZ ;  /* 0xcd9e8d572e067825 */ /* 0x000fc800078e00ff */
[----:B------:R-:W-:Y:S01]  /*01b0*/  @P0 IMAD.X R5, RZ, RZ, R3, P1 ;  /* 0x000000ffff050224 */ /* 0x000fe200008e0603 */
[----:B------:R-:W-:Y:S02]  /*01c0*/  ISETP.NE.U32.AND P0, PT, RZ, UR5, PT ;  /* 0x00000005ff007c0c */ /* 0x000fe4000bf05070 */
[C---:B----4-:R-:W-:Y:S02]  /*01d0*/  IADD3 R3, R13.reuse, -0x4498517b, RZ ;  /* 0xbb67ae850d037810 */ /* 0x050fe40007ffe0ff */
[--C-:B------:R-:W-:Y:S02]  /*01e0*/  SHF.R.U64 R0, R18, 0x2, R5.reuse ;  /* 0x0000000212007819 */ /* 0x100fe40000001205 */
[----:B------:R-:W-:Y:S02]  /*01f0*/  SHF.R.U32.HI R2, RZ, 0x2, R5 ;  /* 0x00000002ff027819 */ /* 0x000fe40000011605 */
[----:B------:R-:W-:Y:S01]  /*0200*/  IADD3 R44, R13, -0x695add53, RZ ;  /* 0x96a522ad0d2c7810 */ /* 0x000fe20007ffe0ff */
[----:B------:R-:W-:Y:S01]  /*0210*/  IMAD.WIDE.U32 R4, R0, -0x2daee0ad, RZ ;  /* 0xd2511f5300047825 */ /* 0x000fe200078e00ff */
[----:B------:R-:W-:-:S04]  /*0220*/  LOP3.LUT R8, R7, R2, R12, 0x96, !PT ;  /* 0x0000000207087212 */ /* 0x000fc800078e960c */
[----:B------:R-:W-:Y:S01]  /*0230*/  LOP3.LUT R10, R13, R5, R47, 0x96, !PT ;  /* 0x000000050d0a7212 */ /* 0x000fe200078e962f */
[----:B------:R-:W-:-:S04]  /*0240*/  IMAD.WIDE.U32 R8, R8, -0x2daee0ad, RZ ;  /* 0xd2511f5308087825 */ /* 0x000fc800078e00ff */
[----:B------:R-:W-:Y:S01]  /*0250*/  IMAD.WIDE.U32 R10, R10, -0x326172a9, RZ ;  /* 0xcd9e8d570a0a7825 */ /* 0x000fe200078e00ff */
[----:B------:R-:W-:-:S03]  /*0260*/  LOP3.LUT R14, R9, R4, R3, 0x96, !PT ;  /* 0x00000004090e7212 */ /* 0x000fc600078e9603 */
[----:B------:R-:W-:Y:S02]  /*0270*/  VIADD R5, R12, 0x9e3779b9 ;  /* 0x9e3779b90c057836 */ /* 0x000fe40000000000 */
[----:B------:R-:W-:-:S03]  /*0280*/  IMAD.WIDE.U32 R14, R14, -0x326172a9, RZ ;  /* 0xcd9e8d570e0e7825 */ /* 0x000fc600078e00ff */
[----:B------:R-:W-:Y:S01]  /*0290*/  LOP3.LUT R6, R11, R5, R6, 0x96, !PT ;  /* 0x000000050b067212 */ /* 0x000fe200078e9606 */
[----:B------:R-:W-:Y:S01]  /*02a0*/  VIADD R4, R13, 0x76cf5d0a ;  /* 0x76cf5d0a0d047836 */ /* 0x000fe20000000000 */
[----:B------:R-:W-:-:S03]  /*02b0*/  IADD3 R5, R12, 0x3c6ef372, RZ ;  /* 0x3c6ef3720c057810 */ /* 0x000fc60007ffe0ff */
[----:B------:R-:W-:Y:S01]  /*02c0*/  IMAD.WIDE.U32 R6, R6, -0x2daee0ad, RZ ;  /* 0xd2511f5306067825 */ /* 0x000fe200078e00ff */
[----:B------:R-:W-:-:S04]  /*02d0*/  LOP3.LUT R5, R15, R10, R5, 0x96, !PT ;  /* 0x0000000a0f057212 */ /* 0x000fc800078e9605 */
[----:B------:R-:W-:Y:S01]  /*02e0*/  LOP3.LUT R10, R7, R8, R4, 0x96, !PT ;  /* 0x00000008070a7212 */ /* 0x000fe200078e9604 */
[----:B------:R-:W-:Y:S01]  /*02f0*/  IMAD.WIDE.U32 R8, R5, -0x2daee0ad, RZ ;  /* 0xd2511f5305087825 */ /* 0x000fe200078e00ff */
[----:B------:R-:W-:-:S03]  /*0300*/  IADD3 R5, R13, 0x32370b8f, RZ ;  /* 0x32370b8f0d057810 */ /* 0x000fc60007ffe0ff */
[----:B------:R-:W-:Y:S01]  /*0310*/  IMAD.WIDE.U32 R10, R10, -0x326172a9, RZ ;  /* 0xcd9e8d570a0a7825 */ /* 0x000fe200078e00ff */
[----:B------:R-:W-:-:S03]  /*0320*/  LOP3.LUT R16, R9, R6, R5, 0x96, !PT ;  /* 0x0000000609107212 */ /* 0x000fc600078e9605 */
[----:B------:R-:W-:Y:S02]  /*0330*/  VIADD R7, R12, 0xdaa66d2b ;  /* 0xdaa66d2b0c077836 */ /* 0x000fe40000000000 */
[----:B------:R-:W-:-:S03]  /*0340*/  IMAD.WIDE.U32 R16, R16, -0x326172a9, RZ ;  /* 0xcd9e8d5710107825 */ /* 0x000fc600078e00ff */
[----:B------:R-:W-:Y:S01]  /*0350*/  LOP3.LUT R14, R11, R14, R7, 0x96, !PT ;  /* 0x0000000e0b0e7212 */ /* 0x000fe200078e9607 */
[----:B------:R-:W-:Y:S01]  /*0360*/  VIADD R6, R13, 0xed9eba14 ;  /* 0xed9eba140d067836 */ /* 0x000fe20000000000 */
[C---:B------:R-:W-:Y:S01]  /*0370*/  IADD3 R7, R12.reuse, 0x78dde6e4, RZ ;  /* 0x78dde6e40c077810 */ /* 0x040fe20007ffe0ff */
[----:B------:R-:W-:Y:S02]  /*0380*/  VIADD R9, R12, 0x1715609d ;  /* 0x1715609d0c097836 */ /* 0x000fe40000000000 */
[----:B------:R-:W-:Y:S01]  /*0390*/  IMAD.WIDE.U32 R14, R14, -0x2daee0ad, RZ ;  /* 0xd2511f530e0e7825 */ /* 0x000fe200078e00ff */
[----:B------:R-:W-:Y:S02]  /*03a0*/  LOP3.LUT R10, R17, R10, R7, 0x96, !PT ;  /* 0x0000000a110a7212 */ /* 0x000fe400078e9607 */
[----:B------:R-:W-:Y:S02]  /*03b0*/  IADD3 R7, R13, -0x56f99767, RZ ;  /* 0xa90668990d077810 */ /* 0x000fe40007ffe0ff */
[----:B------:R-:W-:Y:S01]  /*03c0*/  LOP3.LUT R20, R15, R8, R6, 0x96, !PT ;  /* 0x000000080f147212 */ /* 0x000fe200078e9606 */
[----:B------:R-:W-:-:S04]  /*03d0*/  IMAD.WIDE.U32 R10, R10, -0x2daee0ad, RZ ;  /* 0xd2511f530a0a7825 */ /* 0x000fc800078e00ff */
[----:B------:R-:W-:Y:S01]  /*03e0*/  IMAD.WIDE.U32 R20, R20, -0x326172a9, RZ ;  /* 0xcd9e8d5714147825 */ /* 0x000fe200078e00ff */
[----:B------:R-:W-:Y:S02]  /*03f0*/  LOP3.LUT R17, R11, R14, R7, 0x96, !PT ;  /* 0x0000000e0b117212 */ /* 0x000fe400078e9607 */
[----:B------:R-:W-:Y:S01]  /*0400*/  IADD3 R11, R12, -0x4ab325aa, RZ ;  /* 0xb54cda560c0b7810 */ /* 0x000fe20007ffe0ff */
[----:B------:R-:W-:Y:S01]  /*0410*/  VIADD R8, R13, 0x646e171e ;  /* 0x646e171e0d087836 */ /* 0x000fe20000000000 */
[----:B------:R-:W-:Y:S01]  /*0420*/  LOP3.LUT R9, R21, R16, R9, 0x96, !PT ;  /* 0x0000001015097212 */ /* 0x000fe200078e9609 */
[----:B------:R-:W-:-:S04]  /*0430*/  IMAD.WIDE.U32 R16, R17, -0x326172a9, RZ ;  /* 0xcd9e8d5711107825 */ /* 0x000fc800078e00ff */
[----:B------:R-:W-:Y:S01]  /*0440*/  IMAD.WIDE.U32 R14, R9, -0x2daee0ad, RZ ;  /* 0xd2511f53090e7825 */ /* 0x000fe200078e00ff */
[----:B------:R-:W-:Y:S02]  /*0450*/  LOP3.LUT R11, R17, R20, R11, 0x96, !PT ;  /* 0x00000014110b7212 */ /* 0x000fe400078e960b */
[----:B------:R-:W-:Y:S02]  /*0460*/  IADD3 R9, R13, 0x1fd5c5a3, RZ ;  /* 0x1fd5c5a30d097810 */ /* 0x000fe40007ffe0ff */
[----:B------:R-:W-:Y:S01]  /*0470*/  LOP3.LUT R20, R15, R10, R8, 0x96, !PT ;  /* 0x0000000a0f147212 */ /* 0x000fe200078e9608 */
[----:B------:R-:W-:Y:S01]  /*0480*/  IMAD.WIDE.U32 R28, R11, -0x2daee0ad, RZ ;  /* 0xd2511f530b1c7825 */ /* 0x000fe200078e00ff */
[----:B------:R-:W-:-:S03]  /*0490*/  IADD3 R17, R12, -0xe443238, RZ ;  /* 0xf1bbcdc80c117810 */ /* 0x000fc60007ffe0ff */
[----:B------:R-:W-:Y:S01]  /*04a0*/  IMAD.WIDE.U32 R20, R20, -0x326172a9, RZ ;  /* 0xcd9e8d5714147825 */ /* 0x000fe200078e00ff */
[----:B------:R-:W-:-:S03]  /*04b0*/  LOP3.LUT R14, R29, R14, R9, 0x96, !PT ;  /* 0x0000000e1d0e7212 */ /* 0x000fc600078e9609 */
[----:B------:R-:W-:Y:S02]  /*04c0*/  VIADD R11, R12, 0x5384540f ;  /* 0x5384540f0c0b7836 */ /* 0x000fe40000000000 */
[----:B------:R-:W-:-:S03]  /*04d0*/  IMAD.WIDE.U32 R14, R14, -0x326172a9, RZ ;  /* 0xcd9e8d570e0e7825 */ /* 0x000fc600078e00ff */
[----:B------:R-:W-:Y:S01]  /*04e0*/  LOP3.LUT R11, R21, R16, R11, 0x96, !PT ;  /* 0x00000010150b7212 */ /* 0x000fe200078e960b */
[----:B------:R-:W-:-:S04]  /*04f0*/  VIADD R10, R13, 0xdb3d7428 ;  /* 0xdb3d74280d0a7836 */ /* 0x000fc80000000000 */
[----:B------:R-:W-:Y:S01]  /*0500*/  IMAD.WIDE.U32 R26, R11, -0x2daee0ad, RZ ;  /* 0xd2511f530b1a7825 */ /* 0x000fe200078e00ff */
[----:B------:R-:W-:-:S04]  /*0510*/  LOP3.LUT R11, R15, R20, R17, 0x96, !PT ;  /* 0x000000140f0b7212 */ /* 0x000fc800078e9611 */
[----:B------:R-:W-:Y:S01]  /*0520*/  LOP3.LUT R28, R27, R28, R10, 0x96, !PT ;  /* 0x0000001c1b1c7212 */ /* 0x000fe200078e960a */
[----:B------:R-:W-:-:S04]  /*0530*/  IMAD.HI.U32 R15, R11, -0x2daee0ad, RZ ;  /* 0xd2511f530b0f7827 */ /* 0x000fc800078e00ff */
[----:B------:R-:W-:Y:S01]  /*0540*/  IMAD.HI.U32 R16, R28, -0x326172a9, RZ ;  /* 0xcd9e8d571c107827 */ /* 0x000fe200078e00ff */
[----:B------:R-:W-:-:S03]  /*0550*/  LOP3.LUT R26, R15, R26, R44, 0x96, !PT ;  /* 0x0000001a0f1a7212 */ /* 0x000fc600078e962c */
[----:B------:R-:W-:-:S05]  /*0560*/  VIADD R27, R12, 0x8ff34781 ;  /* 0x8ff347810c1b7836 */ /* 0x000fca0000000000 */
[----:B------:R-:W-:Y:S01]  /*0570*/  LOP3.LUT R27, R16, R14, R27, 0x96, !PT ;  /* 0x0000000e101b7212 */ /* 0x000fe200078e961b */
[----:B------:R-:W-:Y:S06]  /*0580*/  @!P0 BRA `(.L_x_34) ;  /* 0x0000000000188947 */ /* 0x000fec0003800000 */
[----:B------:R-:W-:Y:S01]  /*0590*/  ULDC UR6, c[0x0][0xc] ;  /* 0x0000030000067ab9 */ /* 0x000fe20000000800 */
[----:B------:R-:W-:Y:S01]  /*05a0*/  MOV R20, 0x5e0 ;  /* 0x000005e000147802 */ /* 0x000fe20000000f00 */
[----:B------:R-:W-:-:S04]  /*05b0*/  IMAD R21, R19, UR6, RZ ;  /* 0x0000000613157c24 */ /* 0x000fc8000f8e02ff */
[----:B------:R-:W-:-:S07]  /*05c0*/  IMAD.SHL.U32 R21, R21, 0x4, RZ ;  /* 0x0000000415157824 */ /* 0x000fce00078e00ff */
[----:B------:R-:W-:Y:S05]  /*05d0*/  CALL.REL.NOINC `($__internal_2_$__cuda_sm20_div_s64) ;  /* 0x0000005800707944 */ /* 0x000fea0003c00000 */
[----:B------:R-:W-:Y:S05]  /*05e0*/  BRA `(.L_x_35) ;  /* 0x00000000005c7947 */ /* 0x000fea0003800000 */
.L_x_34:
[----:B------:R-:W0:Y:S02]  /*05f0*/  LDC R14, c[0x0][0xc] ;  /* 0x00000300ff0e7b82 */ /* 0x000e240000000800 */
[----:B0-----:R-:W-:-:S05]  /*0600*/  IMAD R14, R19, R14, RZ ;  /* 0x0000000e130e7224 */ /* 0x001fca00078e02ff */
[----:B------:R-:W-:-:S04]  /*0610*/  SHF.L.U32 R16, R14, 0x2, RZ ;  /* 0x000000020e107819 */ /* 0x000fc800000006ff */
[----:B------:R-:W0:Y:S01]  /*0620*/  I2F.U32.RP R17, R16 ;  /* 0x0000001000117306 */ /* 0x000e220000209000 */
[----:B------:R-:W-:Y:S02]  /*0630*/  IADD3 R21, RZ, -R16, RZ ;  /* 0x80000010ff157210 */ /* 0x000fe40007ffe0ff */
[----:B------:R-:W-:-:S05]  /*0640*/  ISETP.NE.U32.AND P2, PT, R16, RZ, PT ;  /* 0x000000ff1000720c */ /* 0x000fca0003f45070 */
[----:B0-----:R-:W0:Y:S02]  /*0650*/  MUFU.RCP R17, R17 ;  /* 0x0000001100117308 */ /* 0x001e240000001000 */
[----:B0-----:R-:W-:Y:S02]  /*0660*/  VIADD R14, R17, 0xffffffe ;  /* 0x0ffffffe110e7836 */ /* 0x001fe40000000000 */
[----:B------:R-:W-:-:S04]  /*0670*/  IMAD.MOV.U32 R17, RZ, RZ, RZ ;  /* 0x000000ffff117224 */ /* 0x000fc800078e00ff */
        /* <DEDUP_REMOVED lines=8> */
[----:B------:R-:W-:Y:S01]  /*0700*/  @P0 IMAD.IADD R21, R21, 0x1, -R16 ;  /* 0x0000000115150824 */ /* 0x000fe200078e0a10 */
[----:B------:R-:W-:-:S04]  /*0710*/  @P0 IADD3 R15, R15, 0x1, RZ ;  /* 0x000000010f0f0810 */ /* 0x000fc80007ffe0ff */
[----:B------:R-:W-:-:S13]  /*0720*/  ISETP.GE.U32.AND P1, PT, R21, R16, PT ;  /* 0x000000101500720c */ /* 0x000fda0003f26070 */
[----:B------:R-:W-:Y:S01]  /*0730*/  @P1 VIADD R15, R15, 0x1 ;  /* 0x000000010f0f1836 */ /* 0x000fe20000000000 */
[----:B------:R-:W-:-:S04]  /*0740*/  @!P2 LOP3.LUT R15, RZ, R16, RZ, 0x33, !PT ;  /* 0x00000010ff0fa212 */ /* 0x000fc800078e33ff */
[----:B------:R-:W-:-:S07]  /*0750*/  MOV R16, R15 ;  /* 0x0000000f00107202 */ /* 0x000fce0000000f00 */
.L_x_35:
        /* <DEDUP_REMOVED lines=21> */
[----:B------:R-:W1:Y:S01]  /*08b0*/  LDC R50, c[0x0][0x238] ;  /* 0x00008e00ff327b82 */ /* 0x000e620000000800 */
        /* <DEDUP_REMOVED lines=15> */
[----:B------:R-:W3:Y:S01]  /*09b0*/  LDC.64 R16, c[0x0][0x3d8] ;  /* 0x0000f600ff107b82 */ /* 0x000ee20000000a00 */
[----:B0-----:R-:W-:Y:S01]  /*09c0*/  FADD.FTZ R51, R51, +QNAN ;  /* 0x7fc0000033337421 */ /* 0x001fe20000010000 */
[----:B------:R-:W-:Y:S01]  /*09d0*/  ULDC UR38, c[0x0][0x38c] ;  /* 0x0000e30000267ab9 */ /* 0x000fe20000000800 */
[----:B------:R-:W-:Y:S01]  /*09e0*/  ULDC UR37, c[0x0][0x2b4] ;  /* 0x0000ad0000257ab9 */ /* 0x000fe20000000800 */
[----:B------:R-:W-:Y:S01]  /*09f0*/  ULDC UR36, c[0x0][0x390] ;  /* 0x0000e40000247ab9 */ /* 0x000fe20000000800 */
[----:B------:R-:W-:Y:S01]  /*0a00*/  FMUL.FTZ R51, R51, 1.4426950216293334961 ;  /* 0x3fb8aa3b33337820 */ /* 0x000fe20000410000 */
        /* <DEDUP_REMOVED lines=28> */
[----:B-123--:R-:W-:-:S05]  /*0bd0*/  ULDC.64 UR32, c[0x0][0x240] ;  /* 0x0000900000207ab9 */ /* 0x00efca0000000a00 */
.L_x_55:
        /* <DEDUP_REMOVED lines=13> */
.L_x_37:
[----:B------:R-:W-:Y:S05]  /*0cb0*/  BSYNC B0 ;  /* 0x0000000000007941 */ /* 0x000fea0003800000 */
.L_x_36:
[----:B------:R-:W-:Y:S01]  /*0cc0*/  IMAD.HI.U32 R19, R46, -0x326172a9, RZ ;  /* 0xcd9e8d572e137827 */ /* 0x000fe200078e00ff */
[----:B------:R-:W-:Y:S02]  /*0cd0*/  LOP3.LUT R18, R18, R45, R13, 0x96, !PT ;  /* 0x0000002d12127212 */ /* 0x000fe400078e960d */
[----:B------:R-:W-:Y:S01]  /*0ce0*/  IADD3 R24, R12, -0x61c88647, RZ ;  /* 0x9e3779b90c187810 */ /* 0x000fe20007ffe0ff */
[----:B------:R-:W-:Y:S01]  /*0cf0*/  IMAD R21, R46, -0x326172a9, RZ ;  /* 0xcd9e8d572e157824 */ /* 0x000fe200078e02ff */
[----:B------:R-:W-:Y:S01]  /*0d00*/  LOP3.LUT R22, R19, R2, R12, 0x96, !PT ;  /* 0x0000000213167212 */ /* 0x000fe200078e960c */
[----:B------:R-:W-:Y:S01]  /*0d10*/  IMAD.WIDE.U32 R18, R18, -0x326172a9, RZ ;  /* 0xcd9e8d5712127825 */ /* 0x000fe200078e00ff */
[----:B------:R-:W-:-:S03]  /*0d20*/  ISETP.NE.AND P0, PT, R49, 0x1, PT ;  /* 0x000000013100780c */ /* 0x000fc60003f05270 */
[----:B------:R-:W-:Y:S01]  /*0d30*/  IMAD R20, R0, -0x2daee0ad, RZ ;  /* 0xd2511f5300147824 */ /* 0x000fe200078e02ff */
[----:B------:R-:W-:Y:S01]  /*0d40*/  LOP3.LUT R21, R19, R21, R24, 0x96, !PT ;  /* 0x0000001513157212 */ /* 0x000fe200078e9618 */
[----:B------:R-:W-:-:S04]  /*0d50*/  IMAD.WIDE.U32 R22, R22, -0x2daee0ad, RZ ;  /* 0xd2511f5316167825 */ /* 0x000fc800078e00ff */
        /* <DEDUP_REMOVED lines=24> */
[C---:B------:R-:W-:Y:S02]  /*0ee0*/  VIADD R23, R12.reuse, 0xb54cda56 ;  /* 0xb54cda560c177836 */ /* 0x040fe40000000000 */
[----:B------:R-:W-:-:S03]  /*0ef0*/  VIADD R25, R12, 0xf1bbcdc8 ;  /* 0xf1bbcdc80c197836 */ /* 0x000fc60000000000 */
        /* <DEDUP_REMOVED lines=8> */
[----:B------:R-:W-:Y:S02]  /*0f80*/  LOP3.LUT R19, R21, R22, R10, 0x96, !PT ;  /* 0x0000001615137212 */ /* 0x000fe400078e960a */
[----:B------:R-:W-:Y:S01]  /*0f90*/  IADD3 R21, R12, -0x700cb87f, RZ ;  /* 0x8ff347810c157810 */ /* 0x000fe20007ffe0ff */
        /* <DEDUP_REMOVED lines=18> */
[----:B------:R-:W-:Y:S05]  /*10c0*/  @!P0 BRA `(.L_x_38) ;  /* 0x0000000000248947 */ /* 0x000fea0003800000 */
[----:B------:R-:W-:Y:S01]  /*10d0*/  IMAD.MOV.U32 R21, RZ, RZ, R27 ;  /* 0x000000ffff157224 */ /* 0x000fe200078e001b */
[----:B------:R-:W-:Y:S01]  /*10e0*/  MOV R20, R28 ;  /* 0x0000001c00147202 */ /* 0x000fe20000000f00 */
[----:B------:R-:W-:Y:S01]  /*10f0*/  IMAD.MOV.U32 R25, RZ, RZ, R26 ;  /* 0x000000ffff197224 */ /* 0x000fe200078e001a */
[----:B------:R-:W-:Y:S01]  /*1100*/  MOV R22, R23 ;  /* 0x0000001700167202 */ /* 0x000fe20000000f00 */
[----:B------:R-:W-:Y:S06]  /*1110*/  BRA `(.L_x_38) ;  /* 0x0000000000107947 */ /* 0x000fec0003800000 */
.L_x_39:
[----:B------:R-:W-:Y:S01]  /*1120*/  IMAD.MOV.U32 R21, RZ, RZ, R26 ;  /* 0x000000ffff157224 */ /* 0x000fe200078e001a */
[----:B------:R-:W-:Y:S01]  /*1130*/  MOV R20, R23 ;  /* 0x0000001700147202 */ /* 0x000fe20000000f00 */
[----:B------:R-:W-:Y:S01]  /*1140*/  IMAD.MOV.U32 R25, RZ, RZ, R52 ;  /* 0x000000ffff197224 */ /* 0x000fe200078e0034 */
[----:B------:R-:W-:-:S07]  /*1150*/  MOV R22, R18 ;  /* 0x0000001200167202 */ /* 0x000fce0000000f00 */
.L_x_38:
[----:B------:R-:W-:Y:S01]  /*1160*/  IMAD.WIDE.U32 R26, R20, 0x200000, RZ ;  /* 0x00200000141a7825 */ /* 0x000fe200078e00ff */
[----:B------:R-:W-:Y:S03]  /*1170*/  BSSY B0, `(.L_x_40) ;  /* 0x0000063000007945 */ /* 0x000fe60003800000 */
[----:B------:R-:W-:Y:S01]  /*1180*/  IMAD.WIDE.U32 R22, R22, 0x200000, RZ ;  /* 0x0020000016167825 */ /* 0x000fe200078e00ff */
[----:B------:R-:W-:Y:S01]  /*1190*/  LOP3.LUT R26, R26, R21, RZ, 0x3c, !PT ;  /* 0x000000151a1a7212 */ /* 0x000fe200078e3cff */
[----:B------:R-:W-:Y:S02]  /*11a0*/  HFMA2.MMA R21, -RZ, RZ, 1.15625, 0 ;  /* 0x3ca00000ff157435 */ /* 0x000fe400000001ff */
[----:B------:R-:W-:Y:S01]  /*11b0*/  IMAD.MOV.U32 R20, RZ, RZ, 0x0 ;  /* 0x00000000ff147424 */ /* 0x000fe200078e00ff */
[----:B------:R-:W0:Y:S01]  /*11c0*/  I2F.F64.U64 R28, R26 ;  /* 0x0000001a001c7312 */ /* 0x000e220000301800 */
[----:B------:R-:W-:-:S07]  /*11d0*/  LOP3.LUT R22, R22, R25, RZ, 0x3c, !PT ;  /* 0x0000001916167212 */ /* 0x000fce00078e3cff */
[----:B------:R-:W1:Y:S01]  /*11e0*/  I2F.F64.U64 R22, R22 ;  /* 0x0000001600167312 */ /* 0x000e620000301800 */
[----:B0-----:R-:W-:Y:S02]  /*11f0*/  DFMA R28, R28, R20, 5.5511151231257827021e-17 ;  /* 0x3c9000001c1c742b */ /* 0x001fe40000000014 */
[----:B-1----:R-:W-:-:S08]  /*1200*/  DFMA R20, R22, 2.2204460492503130808e-16, R20 ;  /* 0x3cb000001614782b */ /* 0x002fd00000000014 */
[----:B------:R-:W-:Y:S01]  /*1210*/  ISETP.GT.AND P0, PT, R29, 0xfffff, PT ;  /* 0x000fffff1d00780c */ /* 0x000fe20003f04270 */
[----:B------:R-:W-:Y:S01]  /*1220*/  IMAD.MOV.U32 R24, RZ, RZ, R28 ;  /* 0x000000ffff187224 */ /* 0x000fe200078e001c */
[----:B------:R-:W-:Y:S01]  /*1230*/  MOV R25, R29 ;  /* 0x0000001d00197202 */ /* 0x000fe20000000f00 */
[----:B------:R-:W-:Y:S02]  /*1240*/  IMAD.SHL.U32 R30, R21, 0x2, RZ ;  /* 0x00000002151e7824 */ /* 0x000fe400078e00ff */
[----:B------:R-:W-:-:S03]  /*1250*/  IMAD.MOV.U32 R26, RZ, RZ, R21 ;  /* 0x000000ffff1a7224 */ /* 0x000fc600078e0015 */
[----:B------:R-:W-:-:S05]  /*1260*/  ISETP.GE.U32.AND P2, PT, R30, -0x797fffff, PT ;  /* 0x868000011e00780c */ /* 0x000fca0003f46070 */
[----:B------:R-:W-:-:S10]  /*1270*/  @!P0 DMUL R24, R24, 1.80143985094819840000e+16 ;  /* 0x4350000018188828 */ /* 0x000fd40000000000 */
[----:B------:R-:W-:Y:S01]  /*1280*/  @!P0 MOV R29, R25 ;  /* 0x00000019001d8202 */ /* 0x000fe20000000f00 */
[----:B------:R-:W-:-:S03]  /*1290*/  @P2 DMUL R20, RZ, R20 ;  /* 0x00000014ff142228 */ /* 0x000fc60000000000 */
[----:B------:R-:W-:-:S04]  /*12a0*/  IADD3 R22, R29, -0x1, RZ ;  /* 0xffffffff1d167810 */ /* 0x000fc80007ffe0ff */
[----:B------:R-:W-:-:S03]  /*12b0*/  ISETP.GE.U32.AND P1, PT, R22, 0x7fefffff, PT ;  /* 0x7fefffff1600780c */ /* 0x000fc60003f26070 */
[----:B------:R-:W-:Y:S02]  /*12c0*/  @P2 IMAD.MOV.U32 R26, RZ, RZ, R21 ;  /* 0x000000ffff1a2224 */ /* 0x000fe400078e0015 */
[----:B------:R-:W-:-:S03]  /*12d0*/  IMAD.MOV.U32 R30, RZ, RZ, R20 ;  /* 0x000000ffff1e7224 */ /* 0x000fc600078e0014 */
[----:B------:R-:W-:-:S04]  /*12e0*/  IADD3 R31, R26, 0x100000, RZ ;  /* 0x001000001a1f7810 */ /* 0x000fc80007ffe0ff */
[----:B------:R-:W0:Y:S01]  /*12f0*/  FRND.F64 R26, R30 ;  /* 0x0000001e001a7313 */ /* 0x000e220000301800 */
[----:B------:R-:W-:Y:S01]  /*1300*/  @P1 IMAD.MOV.U32 R22, RZ, RZ, 0x0 ;  /* 0x00000000ff161424 */ /* 0x000fe200078e00ff */
[----:B------:R-:W-:Y:S02]  /*1310*/  @P1 MOV R23, 0x7ff00000 ;  /* 0x7ff0000000171802 */ /* 0x000fe40000000f00 */
[----:B------:R-:W-:-:S04]  /*1320*/  @P1 FSETP.NEU.FTZ.AND P2, PT, R25, RZ, PT ;  /* 0x000000ff1900120b */ /* 0x000fc80003f5d000 */
[----:B------:R-:W-:Y:S01]  /*1330*/  @P1 DFMA R22, R24, R22, +INF ;  /* 0x7ff000001816142b */ /* 0x000fe20000000016 */
[----:B------:R-:W-:Y:S01]  /*1340*/  MOV R25, R28 ;  /* 0x0000001c00197202 */ /* 0x000fe20000000f00 */
[----:B------:R-:W-:Y:S01]  /*1350*/  IMAD.MOV.U32 R28, RZ, RZ, -0x3ff ;  /* 0xfffffc01ff1c7424 */ /* 0x000fe200078e00ff */
[----:B------:R-:W-:Y:S01]  /*1360*/  @!P0 MOV R25, R24 ;  /* 0x0000001800198202 */ /* 0x000fe20000000f00 */
[----:B------:R-:W-:Y:S01]  /*1370*/  @!P0 IMAD.MOV.U32 R28, RZ, RZ, -0x435 ;  /* 0xfffffbcbff1c8424 */ /* 0x000fe200078e00ff */
[----:B0-----:R-:W-:-:S05]  /*1380*/  DFMA R26, -R26, 0.5, R20 ;  /* 0x3fe000001a1a782b */ /* 0x001fca0000000114 */
[----:B------:R-:W-:Y:S02]  /*1390*/  @P1 FSEL R22, R22, RZ, P2 ;  /* 0x000000ff16161208 */ /* 0x000fe40001000000 */
[----:B------:R-:W-:Y:S01]  /*13a0*/  @P1 FSEL R23, R23, -QNAN , P2 ;  /* 0xfff0000017171808 */ /* 0x000fe20001000000 */
[----:B------:R-:W-:Y:S06]  /*13b0*/  @P1 BRA `(.L_x_41) ;  /* 0x0000000000f81947 */ /* 0x000fec0003800000 */
[----:B------:R-:W-:Y:S01]  /*13c0*/  LOP3.LUT R22, R29, 0x800fffff, RZ, 0xc0, !PT ;  /* 0x800fffff1d167812 */ /* 0x000fe200078ec0ff */
[----:B------:R-:W-:Y:S01]  /*13d0*/  IMAD.MOV.U32 R24, RZ, RZ, RZ ;  /* 0x000000ffff187224 */ /* 0x000fe200078e00ff */
[----:B------:R-:W-:Y:S01]  /*13e0*/  UMOV UR34, 0x3ae80f1e ;  /* 0x3ae80f1e00227882 */ /* 0x000fe20000000000 */
[----:B------:R-:W-:Y:S01]  /*13f0*/  UMOV UR35, 0x3eb1380b ;  /* 0x3eb1380b00237882 */ /* 0x000fe20000000000 */
[----:B------:R-:W-:Y:S01]  /*1400*/  LOP3.LUT R23, R22, 0x3ff00000, RZ, 0xfc, !PT ;  /* 0x3ff0000016177812 */ /* 0x000fe200078efcff */
[----:B------:R-:W-:Y:S01]  /*1410*/  UMOV UR60, 0x9999a3c4 ;  /* 0x9999a3c4003c7882 */ /* 0x000fe20000000000 */
[----:B------:R-:W-:Y:S01]  /*1420*/  MOV R22, R25 ;  /* 0x0000001900167202 */ /* 0x000fe20000000f00 */
[----:B------:R-:W-:Y:S01]  /*1430*/  UMOV UR61, 0x3f899999 ;  /* 0x3f899999003d7882 */ /* 0x000fe20000000000 */
[----:B------:R-:W-:Y:S02]  /*1440*/  ISETP.GE.AND P0, PT, R23, 0x3ff6a09f, PT ;  /* 0x3ff6a09f1700780c */ /* 0x000fe40003f06270 */
[----:B------:R-:W-:Y:S01]  /*1450*/  LEA.HI R28, R29, R28, RZ, 0xc ;  /* 0x0000001c1d1c7211 */ /* 0x000fe200078f60ff */
[----:B------:R-:W-:-:S10]  /*1460*/  IMAD.MOV.U32 R29, RZ, RZ, 0x43300000 ;  /* 0x43300000ff1d7424 */ /* 0x000fd400078e00ff */
[----:B------:R-:W-:Y:S01]  /*1470*/  @P0 VIADD R25, R23, 0xfff00000 ;  /* 0xfff0000017190836 */ /* 0x000fe20000000000 */
[----:B------:R-:W-:-:S04]  /*1480*/  @P0 IADD3 R28, R28, 0x1, RZ ;  /* 0x000000011c1c0810 */ /* 0x000fc80007ffe0ff */
[----:B------:R-:W-:Y:S02]  /*1490*/  @P0 MOV R23, R25 ;  /* 0x0000001900170202 */ /* 0x000fe40000000f00 */
[----:B------:R-:W-:-:S04]  /*14a0*/  LOP3.LUT R28, R28, 0x80000000, RZ, 0x3c, !PT ;  /* 0x800000001c1c7812 */ /* 0x000fc800078e3cff */
[C---:B------:R-:W-:Y:S02]  /*14b0*/  DADD R32, R22.reuse, 1 ;  /* 0x3ff0000016207429 */ /* 0x040fe40000000000 */
[----:B------:R-:W-:-:S04]  /*14c0*/  DADD R22, R22, -1 ;  /* 0xbff0000016167429 */ /* 0x000fc80000000000 */
[----:B------:R-:W0:Y:S02]  /*14d0*/  MUFU.RCP64H R25, R33 ;  /* 0x0000002100197308 */ /* 0x000e240000001800 */
[----:B0-----:R-:W-:-:S08]  /*14e0*/  DFMA R40, -R32, R24, 1 ;  /* 0x3ff000002028742b */ /* 0x001fd00000000118 */
[----:B------:R-:W-:-:S08]  /*14f0*/  DFMA R40, R40, R40, R40 ;  /* 0x000000282828722b */ /* 0x000fd00000000028 */
[----:B------:R-:W-:Y:S01]  /*1500*/  DFMA R40, R24, R40, R24 ;  /* 0x000000281828722b */ /* 0x000fe20000000018 */
[----:B------:R-:W-:Y:S01]  /*1510*/  MOV R24, 0x8b7a8b04 ;  /* 0x8b7a8b0400187802 */ /* 0x000fe20000000f00 */
[----:B------:R-:W-:-:S06]  /*1520*/  IMAD.MOV.U32 R25, RZ, RZ, 0x3ed0ee25 ;  /* 0x3ed0ee25ff197424 */ /* 0x000fcc00078e00ff */
[----:B------:R-:W-:-:S08]  /*1530*/  DMUL R38, R40, R22 ;  /* 0x0000001628267228 */ /* 0x000fd00000000000 */
[----:B------:R-:W-:-:S08]  /*1540*/  DFMA R38, R40, R22, R38 ;  /* 0x000000162826722b */ /* 0x000fd00000000026 */
[----:B------:R-:W-:Y:S02]  /*1550*/  DMUL R36, R38, R38 ;  /* 0x0000002626247228 */ /* 0x000fe40000000000 */
[----:B------:R-:W-:-:S06]  /*1560*/  DADD R32, R22, -R38 ;  /* 0x0000000016207229 */ /* 0x000fcc0000000826 */
[----:B------:R-:W-:Y:S01]  /*1570*/  DFMA R24, R36, UR34, R24 ;  /* 0x0000002224187c2b */ /* 0x000fe20008000018 */
[----:B------:R-:W-:Y:S01]  /*1580*/  UMOV UR34, 0x9f02676f ;  /* 0x9f02676f00227882 */ /* 0x000fe20000000000 */
[----:B------:R-:W-:Y:S01]  /*1590*/  UMOV UR35, 0x3ef3b266 ;  /* 0x3ef3b26600237882 */ /* 0x000fe20000000000 */
[----:B------:R-:W-:-:S05]  /*15a0*/  DADD R32, R32, R32 ;  /* 0x0000000020207229 */ /* 0x000fca0000000020 */
[----:B------:R-:W-:Y:S01]  /*15b0*/  DFMA R34, R36, R24, UR34 ;  /* 0x0000002224227e2b */ /* 0x000fe20008000018 */
[----:B------:R-:W-:Y:S01]  /*15c0*/  UMOV UR34, 0xa9ab0956 ;  /* 0xa9ab095600227882 */ /* 0x000fe20000000000 */
[----:B------:R-:W-:Y:S01]  /*15d0*/  UMOV UR35, 0x3f1745cb ;  /* 0x3f1745cb00237882 */ /* 0x000fe20000000000 */
[----:B------:R-:W-:-:S05]  /*15e0*/  DFMA R32, R22, -R38, R32 ;  /* 0x800000261620722b */ /* 0x000fca0000000020 */
[----:B------:R-:W-:Y:S01]  /*15f0*/  DFMA R34, R36, R34, UR34 ;  /* 0x0000002224227e2b */ /* 0x000fe20008000022 */
[----:B------:R-:W-:Y:S01]  /*1600*/  UMOV UR34, 0x2d1b5154 ;  /* 0x2d1b515400227882 */ /* 0x000fe20000000000 */
[----:B------:R-:W-:Y:S01]  /*1610*/  UMOV UR35, 0x3f3c71c7 ;  /* 0x3f3c71c700237882 */ /* 0x000fe20000000000 */
[----:B------:R-:W-:-:S05]  /*1620*/  DMUL R32, R40, R32 ;  /* 0x0000002028207228 */ /* 0x000fca0000000000 */
[----:B------:R-:W-:Y:S01]  /*1630*/  DFMA R34, R36, R34, UR34 ;  /* 0x0000002224227e2b */ /* 0x000fe20008000022 */
[----:B------:R-:W-:Y:S01]  /*1640*/  UMOV UR34, 0x923be72d ;  /* 0x923be72d00227882 */ /* 0x000fe20000000000 */
[----:B------:R-:W-:-:S06]  /*1650*/  UMOV UR35, 0x3f624924 ;  /* 0x3f62492400237882 */ /* 0x000fcc0000000000 */
[----:B------:R-:W-:Y:S01]  /*1660*/  DFMA R34, R36, R34, UR34 ;  /* 0x0000002224227e2b */ /* 0x000fe20008000022 */
[----:B------:R-:W-:Y:S01]  /*1670*/  UMOV UR34, 0x80000000 ;  /* 0x8000000000227882 */ /* 0x000fe20000000000 */
[----:B------:R-:W-:Y:S02]  /*1680*/  UMOV UR35, 0x43300000 ;  /* 0x4330000000237882 */ /* 0x000fe40000000000 */
[----:B------:R-:W-:Y:S01]  /*1690*/  DADD R28, R28, -UR34 ;  /* 0x800000221c1c7e29 */ /* 0x000fe20008000000 */
[----:B------:R-:W-:Y:S01]  /*16a0*/  UMOV UR34, 0xfefa39ef ;  /* 0xfefa39ef00227882 */ /* 0x000fe20000000000 */
[----:B------:R-:W-:Y:S02]  /*16b0*/  UMOV UR35, 0x3fe62e42 ;  /* 0x3fe62e4200237882 */ /* 0x000fe40000000000 */
[----:B------:R-:W-:Y:S01]  /*16c0*/  DFMA R34, R36, R34, UR60 ;  /* 0x0000003c24227e2b */ /* 0x000fe20008000022 */
[----:B------:R-:W-:Y:S01]  /*16d0*/  UMOV UR60, 0x55555554 ;  /* 0x55555554003c7882 */ /* 0x000fe20000000000 */
[----:B------:R-:W-:-:S02]  /*16e0*/  UMOV UR61, 0x3fb55555 ;  /* 0x3fb55555003d7882 */ /* 0x000fc40000000000 */
[----:B------:R-:W-:-:S04]  /*16f0*/  DFMA R24, R28, UR34, R38 ;  /* 0x000000221c187c2b */ /* 0x000fc80008000026 */
[----:B------:R-:W-:-:S04]  /*1700*/  DFMA R34, R36, R34, UR60 ;  /* 0x0000003c24227e2b */ /* 0x000fc80008000022 */
[----:B------:R-:W-:Y:S01]  /*1710*/  DFMA R22, -R28, UR34, R24 ;  /* 0x000000221c167c2b */ /* 0x000fe20008000118 */
[----:B------:R-:W-:Y:S01]  /*1720*/  UMOV UR34, 0x3b39803f ;  /* 0x3b39803f00227882 */ /* 0x000fe20000000000 */
[----:B------:R-:W-:Y:S02]  /*1730*/  UMOV UR35, 0x3c7abc9e ;  /* 0x3c7abc9e00237882 */ /* 0x000fe40000000000 */
[----:B------:R-:W-:-:S04]  /*1740*/  DMUL R34, R36, R34 ;  /* 0x0000002224227228 */ /* 0x000fc80000000000 */
[----:B------:R-:W-:-:S04]  /*1750*/  DADD R22, -R38, R22 ;  /* 0x0000000026167229 */ /* 0x000fc80000000116 */
[----:B------:R-:W-:-:S08]  /*1760*/  DFMA R32, R38, R34, R32 ;  /* 0x000000222620722b */ /* 0x000fd00000000020 */
[----:B------:R-:W-:-:S08]  /*1770*/  DADD R22, R32, -R22 ;  /* 0x0000000020167229 */ /* 0x000fd00000000816 */
[----:B------:R-:W-:-:S08]  /*1780*/  DFMA R22, R28, UR34, R22 ;  /* 0x000000221c167c2b */ /* 0x000fd00008000016 */
[----:B------:R-:W-:-:S11]  /*1790*/  DADD R22, R24, R22 ;  /* 0x0000000018167229 */ /* 0x000fd60000000016 */
.L_x_41:
[----:B------:R-:W-:Y:S05]  /*17a0*/  BSYNC B0 ;  /* 0x0000000000007941 */ /* 0x000fea0003800000 */
.L_x_40:
[----:B------:R-:W-:Y:S01]  /*17b0*/  UMOV UR34, 0x33145c07 ;  /* 0x33145c0700227882 */ /* 0x000fe20000000000 */
[----:B------:R-:W-:Y:S01]  /*17c0*/  UMOV UR35, 0x3ca1a626 ;  /* 0x3ca1a62600237882 */ /* 0x000fe20000000000 */
[----:B------:R-:W-:Y:S01]  /*17d0*/  MOV R34, 0x2cb0d246 ;  /* 0x2cb0d24600227802 */ /* 0x000fe20000000f00 */
[----:B------:R-:W-:Y:S01]  /*17e0*/  DMUL R24, R26, UR34 ;  /* 0x000000221a187c28 */ /* 0x000fe20008000000 */
[----:B------:R-:W-:Y:S01]  /*17f0*/  UMOV UR34, 0x54442d18 ;  /* 0x54442d1800227882 */ /* 0x000fe20000000000 */
[----:B------:R-:W-:Y:S01]  /*1800*/  UMOV UR35, 0x400921fb ;  /* 0x400921fb00237882 */ /* 0x000fe20000000000 */
[----:B------:R-:W-:Y:S01]  /*1810*/  IMAD.MOV.U32 R35, RZ, RZ, 0x3e5ae5f1 ;  /* 0x3e5ae5f1ff237424 */ /* 0x000fe200078e00ff */
[----:B------:R-:W-:Y:S01]  /*1820*/  HFMA2.MMA R32, -RZ, RZ, -2.966796875, -7.8678131103515625e-05 ;  /* 0xc1ef8528ff207435 */ /* 0x000fe200000001ff */
[----:B------:R-:W-:Y:S01]  /*1830*/  IMAD.MOV.U32 R33, RZ, RZ, 0x3e21eea7 ;  /* 0x3e21eea7ff217424 */ /* 0x000fe200078e00ff */
[----:B------:R-:W-:Y:S01]  /*1840*/  DMUL R22, R22, -2 ;  /* 0xc000000016167828 */ /* 0x000fe20000000000 */
[----:B------:R-:W0:Y:S01]  /*1850*/  F2I.S64.F64 R30, R30 ;  /* 0x0000001e001e7311 */ /* 0x000e220000301900 */
[----:B------:R-:W-:Y:S01]  /*1860*/  DFMA R26, R26, UR34, R24 ;  /* 0x000000221a1a7c2b */ /* 0x000fe20008000018 */
[----:B------:R-:W-:Y:S01]  /*1870*/  UMOV UR34, 0xf9785eba ;  /* 0xf9785eba00227882 */ /* 0x000fe20000000000 */
[----:B------:R-:W-:Y:S01]  /*1880*/  UMOV UR35, 0x3de5db65 ;  /* 0x3de5db6500237882 */ /* 0x000fe20000000000 */
[----:B------:R-:W-:Y:S01]  /*1890*/  IMAD.MOV.U32 R36, RZ, RZ, 0x0 ;  /* 0x00000000ff247424 */ /* 0x000fe200078e00ff */
[----:B------:R-:W-:Y:S01]  /*18a0*/  MOV R37, 0x3fd80000 ;  /* 0x3fd8000000257802 */ /* 0x000fe20000000f00 */
[----:B------:R-:W-:Y:S02]  /*18b0*/  BSSY B0, `(.L_x_42) ;  /* 0x0000045000007945 */ /* 0x000fe40003800000 */
[----:B------:R-:W1:Y:S01]  /*18c0*/  MUFU.RSQ64H R25, R23 ;  /* 0x0000001700197308 */ /* 0x000e620000001c00 */
[----:B------:R-:W-:Y:S01]  /*18d0*/  DMUL R28, R26, R26 ;  /* 0x0000001a1a1c7228 */ /* 0x000fe20000000000 */
[----:B------:R-:W-:-:S02]  /*18e0*/  IADD3 R24, R23, -0x3500000, RZ ;  /* 0xfcb0000017187810 */ /* 0x000fc40007ffe0ff */
[----:B0-----:R-:W-:-:S04]  /*18f0*/  LOP3.LUT R31, R30, 0x1, RZ, 0xc0, !PT ;  /* 0x000000011e1f7812 */ /* 0x001fc800078ec0ff */
[----:B------:R-:W0:Y:S01]  /*1900*/  FRND.F64.TRUNC R38, R20 ;  /* 0x0000001400267313 */ /* 0x000e22000030d800 */
[C---:B------:R-:W-:Y:S01]  /*1910*/  DFMA R34, R28.reuse, UR34, -R34 ;  /* 0x000000221c227c2b */ /* 0x040fe20008000822 */
[----:B------:R-:W-:Y:S01]  /*1920*/  UMOV UR34, 0x20fd8164 ;  /* 0x20fd816400227882 */ /* 0x000fe20000000000 */
[----:B------:R-:W-:Y:S01]  /*1930*/  UMOV UR35, 0x3da8ff83 ;  /* 0x3da8ff8300237882 */ /* 0x000fe20000000000 */
[----:B------:R-:W-:Y:S01]  /*1940*/  ISETP.NE.U32.AND P0, PT, R31, 0x1, PT ;  /* 0x000000011f00780c */ /* 0x000fe20003f05070 */
[C---:B------:R-:W-:Y:S01]  /*1950*/  DFMA R32, R28.reuse, -UR34, R32 ;  /* 0x800000221c207c2b */ /* 0x040fe20008000020 */
[----:B------:R-:W-:Y:S01]  /*1960*/  UMOV UR34, 0x69ace392 ;  /* 0x69ace39200227882 */ /* 0x000fe20000000000 */
[----:B------:R-:W-:Y:S01]  /*1970*/  UMOV UR35, 0x3ec71de3 ;  /* 0x3ec71de300237882 */ /* 0x000fe20000000000 */
[----:B------:R-:W-:Y:S01]  /*1980*/  ISETP.NE.U32.AND.EX P0, PT, RZ, RZ, PT, P0 ;  /* 0x000000ffff00720c */ /* 0x000fe20003f05100 */
[----:B------:R-:W-:Y:S01]  /*1990*/  DFMA R34, R28, R34, UR34 ;  /* 0x000000221c227e2b */ /* 0x000fe20008000022 */
[----:B------:R-:W-:Y:S01]  /*19a0*/  UMOV UR34, 0x8e06e6d9 ;  /* 0x8e06e6d900227882 */ /* 0x000fe20000000000 */
[----:B------:R-:W-:Y:S01]  /*19b0*/  UMOV UR35, 0x3e927e4f ;  /* 0x3e927e4f00237882 */ /* 0x000fe20000000000 */
[----:B-1----:R-:W-:Y:S01]  /*19c0*/  DMUL R40, R24, R24 ;  /* 0x0000001818287228 */ /* 0x002fe20000000000 */
[----:B------:R-:W-:Y:S01]  /*19d0*/  LOP3.LUT P1, RZ, R30, 0x2, RZ, 0xc0, !PT ;  /* 0x000000021eff7812 */ /* 0x000fe2000782c0ff */
[----:B------:R-:W-:Y:S01]  /*19e0*/  DFMA R32, R28, R32, -UR34 ;  /* 0x800000221c207e2b */ /* 0x000fe20008000020 */
[----:B------:R-:W-:Y:S01]  /*19f0*/  UMOV UR34, 0x19db62a1 ;  /* 0x19db62a100227882 */ /* 0x000fe20000000000 */
[----:B------:R-:W-:Y:S01]  /*1a00*/  UMOV UR35, 0x3f2a01a0 ;  /* 0x3f2a01a000237882 */ /* 0x000fe20000000000 */
[----:B0-----:R-:W-:-:S02]  /*1a10*/  DSETP.NEU.AND P2, PT, R20, R38, PT ;  /* 0x000000261400722a */ /* 0x001fc40003f4d000 */
[----:B------:R-:W-:Y:S01]  /*1a20*/  DFMA R34, R28, R34, -UR34 ;  /* 0x800000221c227e2b */ /* 0x000fe20008000022 */
[----:B------:R-:W-:Y:S01]  /*1a30*/  UMOV UR34, 0x19ddbce9 ;  /* 0x19ddbce900227882 */ /* 0x000fe20000000000 */
[----:B------:R-:W-:Y:S01]  /*1a40*/  UMOV UR35, 0x3efa01a0 ;  /* 0x3efa01a000237882 */ /* 0x000fe20000000000 */
[----:B------:R-:W-:Y:S02]  /*1a50*/  DFMA R40, R22, -R40, 1 ;  /* 0x3ff000001628742b */ /* 0x000fe40000000828 */
[C---:B------:R-:W-:Y:S01]  /*1a60*/  DFMA R32, R28.reuse, R32, UR34 ;  /* 0x000000221c207e2b */ /* 0x040fe20008000020 */
[----:B------:R-:W-:Y:S01]  /*1a70*/  UMOV UR34, 0x11110818 ;  /* 0x1111081800227882 */ /* 0x000fe20000000000 */
[----:B------:R-:W-:Y:S02]  /*1a80*/  UMOV UR35, 0x3f811111 ;  /* 0x3f81111100237882 */ /* 0x000fe40000000000 */
[----:B------:R-:W-:Y:S01]  /*1a90*/  DFMA R34, R28, R34, UR34 ;  /* 0x000000221c227e2b */ /* 0x000fe20008000022 */
[----:B------:R-:W-:Y:S01]  /*1aa0*/  UMOV UR34, 0x16c15d47 ;  /* 0x16c15d4700227882 */ /* 0x000fe20000000000 */
[----:B------:R-:W-:Y:S01]  /*1ab0*/  UMOV UR35, 0x3f56c16c ;  /* 0x3f56c16c00237882 */ /* 0x000fe20000000000 */
[----:B------:R-:W-:-:S02]  /*1ac0*/  DFMA R36, R40, R36, 0.5 ;  /* 0x3fe000002824742b */ /* 0x000fc40000000024 */
[----:B------:R-:W-:Y:S01]  /*1ad0*/  DFMA R32, R28, R32, -UR34 ;  /* 0x800000221c207e2b */ /* 0x000fe20008000020 */
[----:B------:R-:W-:Y:S01]  /*1ae0*/  UMOV UR34, 0x55555554 ;  /* 0x5555555400227882 */ /* 0x000fe20000000000 */
[----:B------:R-:W-:Y:S01]  /*1af0*/  UMOV UR35, 0x3fc55555 ;  /* 0x3fc5555500237882 */ /* 0x000fe20000000000 */
[----:B------:R-:W-:Y:S02]  /*1b00*/  DMUL R40, R24, R40 ;  /* 0x0000002818287228 */ /* 0x000fe40000000000 */
[C---:B------:R-:W-:Y:S01]  /*1b10*/  DFMA R34, R28.reuse, R34, -UR34 ;  /* 0x800000221c227e2b */ /* 0x040fe20008000022 */
[----:B------:R-:W-:Y:S01]  /*1b20*/  UMOV UR34, 0x55555551 ;  /* 0x5555555100227882 */ /* 0x000fe20000000000 */
[----:B------:R-:W-:Y:S02]  /*1b30*/  UMOV UR35, 0x3fa55555 ;  /* 0x3fa5555500237882 */ /* 0x000fe40000000000 */
[----:B------:R-:W-:Y:S02]  /*1b40*/  DFMA R32, R28, R32, UR34 ;  /* 0x000000221c207e2b */ /* 0x000fe40008000020 */
[----:B------:R-:W-:-:S02]  /*1b50*/  DFMA R36, R36, R40, R24 ;  /* 0x000000282424722b */ /* 0x000fc40000000018 */
[----:B------:R-:W-:-:S04]  /*1b60*/  DFMA R34, R28, R34, RZ ;  /* 0x000000221c22722b */ /* 0x000fc800000000ff */
[----:B------:R-:W-:-:S04]  /*1b70*/  DFMA R32, R28, R32, -0.5 ;  /* 0xbfe000001c20742b */ /* 0x000fc80000000020 */
[----:B------:R-:W-:Y:S01]  /*1b80*/  DFMA R26, R26, R34, R26 ;  /* 0x000000221a1a722b */ /* 0x000fe2000000001a */
[----:B------:R-:W-:Y:S01]  /*1b90*/  IADD3 R39, R37, -0x100000, RZ ;  /* 0xfff0000025277810 */ /* 0x000fe20007ffe0ff */
[----:B------:R-:W-:Y:S01]  /*1ba0*/  DMUL R34, R22, R36 ;  /* 0x0000002416227228 */ /* 0x000fe20000000000 */
[----:B------:R-:W-:Y:S01]  /*1bb0*/  MOV R38, R36 ;  /* 0x0000002400267202 */ /* 0x000fe20000000f00 */
[----:B------:R-:W-:-:S06]  /*1bc0*/  DFMA R28, R28, R32, 1 ;  /* 0x3ff000001c1c742b */ /* 0x000fcc0000000020 */
[----:B------:R-:W-:Y:S01]  /*1bd0*/  @!P0 LOP3.LUT R31, R27, 0x80000000, RZ, 0x3c, !PT ;  /* 0x800000001b1f8812 */ /* 0x000fe200078e3cff */
[----:B------:R-:W-:Y:S01]  /*1be0*/  @!P0 IMAD.MOV.U32 R30, RZ, RZ, R26 ;  /* 0x000000ffff1e8224 */ /* 0x000fe200078e001a */
[----:B------:R-:W-:Y:S02]  /*1bf0*/  DFMA R32, R34, -R34, R22 ;  /* 0x800000222220722b */ /* 0x000fe40000000016 */
[----:B------:R-:W-:Y:S01]  /*1c00*/  @!P0 MOV R26, R28 ;  /* 0x0000001c001a8202 */ /* 0x000fe20000000f00 */
[----:B------:R-:W-:Y:S01]  /*1c10*/  @!P0 IMAD.MOV.U32 R27, RZ, RZ, R29 ;  /* 0x000000ffff1b8224 */ /* 0x000fe200078e001d */
[----:B------:R-:W-:Y:S01]  /*1c20*/  @!P0 MOV R29, R31 ;  /* 0x0000001f001d8202 */ /* 0x000fe20000000f00 */
[----:B------:R-:W-:Y:S01]  /*1c30*/  @!P0 IMAD.MOV.U32 R28, RZ, RZ, R30 ;  /* 0x000000ffff1c8224 */ /* 0x000fe200078e001e */
[----:B------:R-:W-:Y:S02]  /*1c40*/  ISETP.GE.U32.AND P0, PT, R24, 0x7ca00000, PT ;  /* 0x7ca000001800780c */ /* 0x000fe40003f06070 */
[----:B------:R-:W-:-:S02]  /*1c50*/  @P1 LOP3.LUT R41, R27, 0x80000000, RZ, 0x3c, !PT ;  /* 0x800000001b291812 */ /* 0x000fc400078e3cff */
[----:B------:R-:W-:-:S03]  /*1c60*/  @P1 LOP3.LUT R31, R29, 0x80000000, RZ, 0x3c, !PT ;  /* 0x800000001d1f1812 */ /* 0x000fc600078e3cff */
[----:B------:R-:W-:Y:S01]  /*1c70*/  @P1 IMAD.MOV.U32 R27, RZ, RZ, R41 ;  /* 0x000000ffff1b1224 */ /* 0x000fe200078e0029 */
[----:B------:R-:W-:Y:S01]  /*1c80*/  @!P2 DMUL R26, RZ, R20 ;  /* 0x00000014ff1aa228 */ /* 0x000fe20000000000 */
[----:B------:R-:W-:Y:S01]  /*1c90*/  @P1 IMAD.MOV.U32 R29, RZ, RZ, R31 ;  /* 0x000000ffff1d1224 */ /* 0x000fe200078e001f */
[----:B------:R-:W-:-:S03]  /*1ca0*/  DFMA R20, R32, R38, R34 ;  /* 0x000000262014722b */ /* 0x000fc60000000022 */
[----:B------:R-:W-:Y:S08]  /*1cb0*/  @!P0 BRA `(.L_x_43) ;  /* 0x0000000000108947 */ /* 0x000ff00003800000 */
[----:B------:R-:W-:-:S07]  /*1cc0*/  MOV R20, 0x1ce0 ;  /* 0x00001ce000147802 */ /* 0x000fce0000000f00 */
[----:B------:R-:W-:Y:S05]  /*1cd0*/  CALL.REL.NOINC `($__internal_3_$__cuda_sm20_dsqrt_rn_f64_mediumpath_v1) ;  /* 0x0000004400dc7944 */ /* 0x000fea0003c00000 */
[----:B------:R-:W-:Y:S01]  /*1ce0*/  MOV R20, R24 ;  /* 0x0000001800147202 */ /* 0x000fe20000000f00 */
[----:B------:R-:W-:-:S07]  /*1cf0*/  IMAD.MOV.U32 R21, RZ, RZ, R25 ;  /* 0x000000ffff157224 */ /* 0x000fce00078e0019 */
.L_x_43:
[----:B------:R-:W-:Y:S05]  /*1d00*/  BSYNC B0 ;  /* 0x0000000000007941 */ /* 0x000fea0003800000 */
.L_x_42:
[----:B------:R-:W-:Y:S01]  /*1d10*/  ISETP.GE.U32.AND P0, PT, R43, R14, PT ;  /* 0x0000000e2b00720c */ /* 0x000fe20003f06070 */
[----:B------:R-:W-:Y:S01]  /*1d20*/  DADD R22, RZ, R28 ;  /* 0x00000000ff167229 */ /* 0x000fe2000000001c */
[----:B------:R-:W-:Y:S01]  /*1d30*/  BSSY B0, `(.L_x_44) ;  /* 0x000010c000007945 */ /* 0x000fe20003800000 */
[----:B------:R-:W-:Y:S01]  /*1d40*/  DMUL R26, R20, R26 ;  /* 0x0000001a141a7228 */ /* 0x000fe20000000000 */
[----:B------:R-:W-:-:S05]  /*1d50*/  ISETP.GE.AND.EX P0, PT, R42, R15, PT, P0 ;  /* 0x0000000f2a00720c */ /* 0x000fca0003f06300 */
[----:B------:R-:W-:-:S08]  /*1d60*/  DMUL R22, R22, R20 ;  /* 0x0000001416167228 */ /* 0x000fd00000000000 */
[----:B------:R-:W-:Y:S05]  /*1d70*/  @P0 BRA `(.L_x_45) ;  /* 0x00000010001c0947 */ /* 0x000fea0003800000 */
[----:B------:R-:W-:Y:S02]  /*1d80*/  ISETP.NE.AND P0, PT, R50, RZ, PT ;  /* 0x000000ff3200720c */ /* 0x000fe40003f05270 */
[----:B------:R-:W-:-:S11]  /*1d90*/  MOV R24, RZ ;  /* 0x000000ff00187202 */ /* 0x000fd60000000f00 */
[----:B------:R-:W-:Y:S05]  /*1da0*/  @!P0 BRA `(.L_x_46) ;  /* 0x0000000c00dc8947 */ /* 0x000fea0003800000 */
[----:B------:R-:W-:Y:S01]  /*1db0*/  MOV R21, R43 ;  /* 0x0000002b00157202 */ /* 0x000fe20000000f00 */
[----:B------:R-:W-:Y:S01]  /*1dc0*/  IMAD.MOV.U32 R20, RZ, RZ, RZ ;  /* 0x000000ffff147224 */ /* 0x000fe200078e00ff */
[----:B------:R-:W-:-:S03]  /*1dd0*/  ISETP.NE.AND P0, PT, R50, 0x1, PT ;  /* 0x000000013200780c */ /* 0x000fc60003f05270 */
[----:B------:R-:W-:-:S05]  /*1de0*/  IMAD.HI.U32 R20, R43, UR32, R20 ;  /* 0x000000202b147c27 */ /* 0x000fca000f8e0014 */
[----:B------:R-:W-:-:S05]  /*1df0*/  SHF.R.U32.HI R25, RZ, UR33, R20 ;  /* 0x00000021ff197c19 */ /* 0x000fca0008011614 */
[----:B------:R-:W-:-:S04]  /*1e00*/  IMAD.MOV R24, RZ, RZ, -R25 ;  /* 0x000000ffff187224 */ /* 0x000fc800078e0a19 */
[----:B------:R-:W-:-:S04]  /*1e10*/  IMAD R24, R24, UR57, R43 ;  /* 0x0000003918187c24 */ /* 0x000fc8000f8e022b */
[----:B------:R-:W-:Y:S01]  /*1e20*/  IMAD R24, R24, UR56, RZ ;  /* 0x0000003818187c24 */ /* 0x000fe2000f8e02ff */
        /* <DEDUP_REMOVED lines=239> */
.L_x_46:
[----:B------:R-:W-:Y:S01]  /*2d20*/  UMOV UR34, 0xf0000000 ;  /* 0xf000000000227882 */ /* 0x000fe20000000000 */
[----:B------:R-:W-:Y:S01]  /*2d30*/  UMOV UR35, 0x380fffff ;  /* 0x380fffff00237882 */ /* 0x000fe20000000000 */
[----:B------:R-:W0:Y:S01]  /*2d40*/  F2F.F32.F64 R21, R26 ;  /* 0x0000001a00157310 */ /* 0x000e220000301000 */
[----:B------:R-:W-:Y:S01]  /*2d50*/  DSETP.GEU.AND P0, PT, |R26|, UR34, PT ;  /* 0x000000221a007e2a */ /* 0x000fe2000bf0e200 */
[----:B------:R-:W-:-:S13]  /*2d60*/  ULDC.64 UR34, c[0x0][0x3d0] ;  /* 0x0000f40000227ab9 */ /* 0x000fda0000000a00 */
[----:B0-----:R-:W-:Y:S01]  /*2d70*/  @!P0 FMUL R21, R21, 1.175494350822287508e-38 ;  /* 0x0080000015158820 */ /* 0x001fe20000400000 */
[----:B------:R-:W-:-:S03]  /*2d80*/  IADD3 R24, P0, R24, UR34, RZ ;  /* 0x0000002218187c10 */ /* 0x000fc6000ff1e0ff */
[----:B------:R-:W-:Y:S01]  /*2d90*/  FFMA.FTZ R21, R21, R17, R16 ;  /* 0x0000001115157223 */ /* 0x000fe20000010010 */
[----:B------:R-:W-:-:S03]  /*2da0*/  IADD3.X R25, RZ, UR35, RZ, P0, !PT ;  /* 0x00000023ff197c10 */ /* 0x000fc600087fe4ff */
[----:B------:R-:W-:-:S06]  /*2db0*/  FMUL.FTZ R21, R21, 1.4426950216293334961 ;  /* 0x3fb8aa3b15157820 */ /* 0x000fcc0000410000 */
[----:B------:R-:W0:Y:S02]  /*2dc0*/  MUFU.EX2 R21, R21 ;  /* 0x0000001500157308 */ /* 0x000e240000000800 */
[----:B0-----:R-:W-:-:S05]  /*2dd0*/  F2FP.BF16.F32.PACK_AB R20, RZ, R21 ;  /* 0x00000015ff14723e */ /* 0x001fca00000010ff */
[----:B------:R0:W-:Y:S02]  /*2de0*/  STG.E.U16 desc[UR58][R24.64], R20 ;  /* 0x0000001418007986 */ /* 0x0001e4000c10153a */
.L_x_45:
[----:B------:R-:W-:Y:S05]  /*2df0*/  BSYNC B0 ;  /* 0x0000000000007941 */ /* 0x000fea0003800000 */
.L_x_44:
[----:B------:R-:W-:Y:S01]  /*2e00*/  ULDC UR34, c[0x0][0xc] ;  /* 0x0000030000227ab9 */ /* 0x000fe20000000800 */
[----:B0-----:R-:W0:Y:S01]  /*2e10*/  LDC R24, c[0x0][RZ] ;  /* 0x00000000ff187b82 */ /* 0x001e220000000800 */
[----:B------:R-:W-:Y:S01]  /*2e20*/  BSSY B0, `(.L_x_47) ;  /* 0x0000101000007945 */ /* 0x000fe20003800000 */
[----:B0-----:R-:W-:-:S05]  /*2e30*/  IMAD R24, R24, UR34, RZ ;  /* 0x0000002218187c24 */ /* 0x001fca000f8e02ff */
[----:B------:R-:W-:-:S04]  /*2e40*/  IADD3 R21, P1, R24, R43, RZ ;  /* 0x0000002b18157210 */ /* 0x000fc80007f3e0ff */
[----:B------:R-:W-:Y:S01]  /*2e50*/  ISETP.GE.U32.AND P0, PT, R21, R14, PT ;  /* 0x0000000e1500720c */ /* 0x000fe20003f06070 */
[----:B------:R-:W-:-:S05]  /*2e60*/  IMAD.X R20, RZ, RZ, R42, P1 ;  /* 0x000000ffff147224 */ /* 0x000fca00008e062a */
[----:B------:R-:W-:-:S13]  /*2e70*/  ISETP.GE.AND.EX P0, PT, R20, R15, PT, P0 ;  /* 0x0000000f1400720c */ /* 0x000fda0003f06300 */
[----:B------:R-:W-:Y:S05]  /*2e80*/  @P0 BRA `(.L_x_48) ;  /* 0x0000000c00e80947 */ /* 0x000fea0003800000 */
[----:B------:R-:W-:Y:S02]  /*2e90*/  ISETP.NE.AND P0, PT, R50, RZ, PT ;  /* 0x000000ff3200720c */ /* 0x000fe40003f05270 */
[----:B------:R-:W-:-:S11]  /*2ea0*/  MOV R25, RZ ;  /* 0x000000ff00197202 */ /* 0x000fd60000000f00 */
        /* <DEDUP_REMOVED lines=229> */
[----:B------:R-:W-:-:S03]  /*3d00*/  ULDC.64 UR34, c[0x0][0x360] ;  /* 0x0000d80000227ab9 */ /* 0x000fc60000000a00 */
[----:B------:R-:W-:-:S05]  /*3d10*/  IMAD.HI.U32 R20, R21, UR34, R20 ;  /* 0x0000002215147c27 */ /* 0x000fca000f8e0014 */
[----:B------:R-:W-:-:S04]  /*3d20*/  SHF.R.U32.HI R20, RZ, UR35, R20 ;  /* 0x00000023ff147c19 */ /* 0x000fc80008011614 */
[----:B------:R-:W-:-:S05]  /*3d30*/  IADD3 R20, -R20, RZ, RZ ;  /* 0x000000ff14147210 */ /* 0x000fca0007ffe1ff */
[----:B------:R-:W-:-:S04]  /*3d40*/  IMAD R20, R20, UR29, R21 ;  /* 0x0000001d14147c24 */ /* 0x000fc8000f8e0215 */
[----:B------:R-:W-:-:S07]  /*3d50*/  IMAD R25, R20, UR30, R25 ;  /* 0x0000001e14197c24 */ /* 0x000fce000f8e0219 */
.L_x_49:
[----:B------:R-:W-:Y:S01]  /*3d60*/  UMOV UR34, 0xf0000000 ;  /* 0xf000000000227882 */ /* 0x000fe20000000000 */
[----:B------:R-:W-:Y:S01]  /*3d70*/  UMOV UR35, 0x380fffff ;  /* 0x380fffff00237882 */ /* 0x000fe20000000000 */
[----:B------:R-:W0:Y:S01]  /*3d80*/  F2F.F32.F64 R21, R22 ;  /* 0x0000001600157310 */ /* 0x000e220000301000 */
[----:B------:R-:W-:Y:S01]  /*3d90*/  DSETP.GEU.AND P0, PT, |R22|, UR34, PT ;  /* 0x0000002216007e2a */ /* 0x000fe2000bf0e200 */
[----:B------:R-:W-:-:S13]  /*3da0*/  ULDC.64 UR34, c[0x0][0x3d0] ;  /* 0x0000f40000227ab9 */ /* 0x000fda0000000a00 */
[----:B0-----:R-:W-:Y:S01]  /*3db0*/  @!P0 FMUL R21, R21, 1.175494350822287508e-38 ;  /* 0x0080000015158820 */ /* 0x001fe20000400000 */
[----:B------:R-:W-:-:S03]  /*3dc0*/  IADD3 R20, P0, R25, UR34, RZ ;  /* 0x0000002219147c10 */ /* 0x000fc6000ff1e0ff */
[----:B------:R-:W-:-:S04]  /*3dd0*/  FFMA.FTZ R21, R21, R17, R16 ;  /* 0x0000001115157223 */ /* 0x000fc80000010010 */
[----:B------:R-:W-:Y:S01]  /*3de0*/  FMUL.FTZ R26, R21, 1.4426950216293334961 ;  /* 0x3fb8aa3b151a7820 */ /* 0x000fe20000410000 */
[----:B------:R-:W-:-:S05]  /*3df0*/  IMAD.X R21, RZ, RZ, UR35, P0 ;  /* 0x00000023ff157e24 */ /* 0x000fca00080e06ff */
[----:B------:R-:W0:Y:S02]  /*3e00*/  MUFU.EX2 R26, R26 ;  /* 0x0000001a001a7308 */ /* 0x000e240000000800 */
[----:B0-----:R-:W-:-:S05]  /*3e10*/  F2FP.BF16.F32.PACK_AB R23, RZ, R26 ;  /* 0x0000001aff17723e */ /* 0x001fca00000010ff */
[----:B------:R0:W-:Y:S02]  /*3e20*/  STG.E.U16 desc[UR58][R20.64], R23 ;  /* 0x0000001714007986 */ /* 0x0001e4000c10153a */
.L_x_48:
[----:B------:R-:W-:Y:S05]  /*3e30*/  BSYNC B0 ;  /* 0x0000000000007941 */ /* 0x000fea0003800000 */
.L_x_47:
[----:B0-----:R-:W-:Y:S01]  /*3e40*/  LEA R21, P1, R24, R43, 0x1 ;  /* 0x0000002b18157211 */ /* 0x001fe200078208ff */
[----:B------:R-:W-:Y:S03]  /*3e50*/  BSSY B0, `(.L_x_50) ;  /* 0x0000104000007945 */ /* 0x000fe60003800000 */
[----:B------:R-:W-:Y:S02]  /*3e60*/  ISETP.GE.U32.AND P0, PT, R21, R14, PT ;  /* 0x0000000e1500720c */ /* 0x000fe40003f06070 */
[----:B------:R-:W-:-:S04]  /*3e70*/  IADD3.X R20, RZ, R42, RZ, P1, !PT ;  /* 0x0000002aff147210 */ /* 0x000fc80000ffe4ff */
[----:B------:R-:W-:-:S13]  /*3e80*/  ISETP.GE.AND.EX P0, PT, R20, R15, PT, P0 ;  /* 0x0000000f1400720c */ /* 0x000fda0003f06300 */
[----:B------:R-:W-:Y:S05]  /*3e90*/  @P0 BRA `(.L_x_51) ;  /* 0x0000000c00fc0947 */ /* 0x000fea0003800000 */
[----:B------:R-:W-:Y:S01]  /*3ea0*/  ISETP.NE.AND P0, PT, R50, RZ, PT ;  /* 0x000000ff3200720c */ /* 0x000fe20003f05270 */
[----:B------:R-:W-:-:S12]  /*3eb0*/  IMAD.MOV.U32 R22, RZ, RZ, RZ ;  /* 0x000000ffff167224 */ /* 0x000fd800078e00ff */
[----:B------:R-:W-:Y:S05]  /*3ec0*/  @!P0 BRA `(.L_x_52) ;  /* 0x0000000c00d88947 */ /* 0x000fea0003800000 */
[----:B------:R-:W-:Y:S02]  /*3ed0*/  MOV R20, RZ ;  /* 0x000000ff00147202 */ /* 0x000fe40000000f00 */
        /* <DEDUP_REMOVED lines=245> */
.L_x_52:
[----:B------:R-:W0:Y:S01]  /*4e30*/  MUFU.EX2 R20, R51 ;  /* 0x0000003300147308 */ /* 0x000e220000000800 */
[----:B------:R-:W-:Y:S02]  /*4e40*/  ULDC.64 UR34, c[0x0][0x3d0] ;  /* 0x0000f40000227ab9 */ /* 0x000fe40000000a00 */
[----:B------:R-:W-:-:S04]  /*4e50*/  IADD3 R22, P0, R22, UR34, RZ ;  /* 0x0000002216167c10 */ /* 0x000fc8000ff1e0ff */
[----:B------:R-:W-:Y:S02]  /*4e60*/  IADD3.X R23, RZ, UR35, RZ, P0, !PT ;  /* 0x00000023ff177c10 */ /* 0x000fe400087fe4ff */
[----:B0-----:R-:W-:-:S05]  /*4e70*/  F2FP.BF16.F32.PACK_AB R20, RZ, R20 ;  /* 0x00000014ff14723e */ /* 0x001fca00000010ff */
[----:B------:R0:W-:Y:S02]  /*4e80*/  STG.E.U16 desc[UR58][R22.64], R20 ;  /* 0x0000001416007986 */ /* 0x0001e4000c10153a */
.L_x_51:
[----:B------:R-:W-:Y:S05]  /*4e90*/  BSYNC B0 ;  /* 0x0000000000007941 */ /* 0x000fea0003800000 */
.L_x_50:
[----:B0-----:R-:W-:-:S05]  /*4ea0*/  IMAD R20, R24, 0x3, RZ ;  /* 0x0000000318147824 */ /* 0x001fca00078e02ff */
        /* <DEDUP_REMOVED lines=8> */
[----:B------:R-:W-:Y:S01]  /*4f30*/  HFMA2.MMA R20, -RZ, RZ, 0, 0 ;  /* 0x00000000ff147435 */ /* 0x000fe200000001ff */
[----:B------:R-:W-:-:S09]  /*4f40*/  ISETP.NE.AND P0, PT, R50, 0x1, PT ;  /* 0x000000013200780c */ /* 0x000fd20003f05270 */
[----:B------:R-:W-:-:S05]  /*4f50*/  IMAD.HI.U32 R20, R21, UR32, R20 ;  /* 0x0000002015147c27 */ /* 0x000fca000f8e0014 */
[----:B------:R-:W-:-:S05]  /*4f60*/  SHF.R.U32.HI R23, RZ, UR33, R20 ;  /* 0x00000021ff177c19 */ /* 0x000fca0008011614 */
[----:B------:R-:W-:-:S04]  /*4f70*/  IMAD.MOV R22, RZ, RZ, -R23 ;  /* 0x000000ffff167224 */ /* 0x000fc800078e0a17 */
[----:B------:R-:W-:-:S04]  /*4f80*/  IMAD R22, R22, UR57, R21 ;  /* 0x0000003916167c24 */ /* 0x000fc8000f8e0215 */
[----:B------:R-:W-:Y:S01]  /*4f90*/  IMAD R22, R22, UR56, RZ ;  /* 0x0000003816167c24 */ /* 0x000fe2000f8e02ff */
        /* <DEDUP_REMOVED lines=233> */
[----:B------:R-:W-:-:S03]  /*5e30*/  MOV R21, R25 ;  /* 0x0000001900157202 */ /* 0x000fc60000000f00 */
[----:B------:R-:W-:-:S05]  /*5e40*/  IMAD.HI.U32 R20, R25, UR34, R20 ;  /* 0x0000002219147c27 */ /* 0x000fca000f8e0014 */
[----:B------:R-:W-:-:S05]  /*5e50*/  SHF.R.U32.HI R20, RZ, UR35, R20 ;  /* 0x00000023ff147c19 */ /* 0x000fca0008011614 */
[----:B------:R-:W-:-:S04]  /*5e60*/  IMAD.MOV R20, RZ, RZ, -R20 ;  /* 0x000000ffff147224 */ /* 0x000fc800078e0a14 */
[----:B------:R-:W-:-:S04]  /*5e70*/  IMAD R21, R20, UR29, R25 ;  /* 0x0000001d14157c24 */ /* 0x000fc8000f8e0219 */
[----:B------:R-:W-:-:S07]  /*5e80*/  IMAD R22, R21, UR30, R22 ;  /* 0x0000001e15167c24 */ /* 0x000fce000f8e0216 */
.L_x_54:
[----:B------:R-:W0:Y:S01]  /*5e90*/  MUFU.EX2 R20, R51 ;  /* 0x0000003300147308 */ /* 0x000e220000000800 */
[----:B------:R-:W-:Y:S02]  /*5ea0*/  ULDC.64 UR34, c[0x0][0x3d0] ;  /* 0x0000f40000227ab9 */ /* 0x000fe40000000a00 */
[----:B------:R-:W-:-:S04]  /*5eb0*/  IADD3 R22, P0, R22, UR34, RZ ;  /* 0x0000002216167c10 */ /* 0x000fc8000ff1e0ff */
[----:B------:R-:W-:Y:S02]  /*5ec0*/  IADD3.X R23, RZ, UR35, RZ, P0, !PT ;  /* 0x00000023ff177c10 */ /* 0x000fe400087fe4ff */
[----:B0-----:R-:W-:-:S05]  /*5ed0*/  F2FP.BF16.F32.PACK_AB R20, RZ, R20 ;  /* 0x00000014ff14723e */ /* 0x001fca00000010ff */
[----:B------:R0:W-:Y:S02]  /*5ee0*/  STG.E.U16 desc[UR58][R22.64], R20 ;  /* 0x0000001416007986 */ /* 0x0001e4000c10153a */
.L_x_53:
[----:B------:R-:W-:Y:S01]  /*5ef0*/  LEA R43, P0, R24, R43, 0x2 ;  /* 0x0000002b182b7211 */ /* 0x000fe200078010ff */
[----:B------:R-:W-:Y:S05]  /*5f00*/  WARPSYNC.ALL ;  /* 0x0000000000007948 */ /* 0x000fea0003800000 */
[----:B------:R-:W-:Y:S01]  /*5f10*/  IADD3.X R42, RZ, R42, RZ, P0, !PT ;  /* 0x0000002aff2a7210 */ /* 0x000fe200007fe4ff */
        /* <DEDUP_REMOVED lines=8> */
        .weak           $__internal_2_$__cuda_sm20_div_s64
        .type           $__internal_2_$__cuda_sm20_div_s64,@function
        .size           $__internal_2_$__cuda_sm20_div_s64,($__internal_3_$__cuda_sm20_dsqrt_rn_f64_mediumpath_v1 - $__internal_2_$__cuda_sm20_div_s64)
$__internal_2_$__cuda_sm20_div_s64:
[----:B------:R-:W-:Y:S01]  /*5fa0*/  IMAD.MOV.U32 R22, RZ, RZ, R21 ;  /* 0x000000ffff167224 */ /* 0x000fe200078e0015 */
[----:B------:R-:W-:-:S06]  /*5fb0*/  HFMA2.MMA R23, -RZ, RZ, 0, 0 ;  /* 0x00000000ff177435 */ /* 0x000fcc00000001ff */
[----:B------:R-:W0:Y:S08]  /*5fc0*/  I2F.U64.RP R22, R22 ;  /* 0x0000001600167312 */ /* 0x000e300000309000 */
[----:B0-----:R0:W1:Y:S02]  /*5fd0*/  MUFU.RCP R14, R22 ;  /* 0x00000016000e7308 */ /* 0x0010640000001000 */
[----:B0-----:R-:W-:-:S04]  /*5fe0*/  IADD3 R22, P4, RZ, -UR4, RZ ;  /* 0x80000004ff167c10 */ /* 0x001fc8000ff9e0ff */
[----:B------:R-:W-:Y:S02]  /*5ff0*/  IADD3.X R24, RZ, ~UR5, RZ, P4, !PT ;  /* 0x80000005ff187c10 */ /* 0x000fe4000a7fe4ff */
[----:B-1----:R-:W-:-:S06]  /*6000*/  IADD3 R14, R14, 0x1ffffffe, RZ ;  /* 0x1ffffffe0e0e7810 */ /* 0x002fcc0007ffe0ff */
[----:B------:R-:W0:Y:S02]  /*6010*/  F2I.U64.TRUNC R14, R14 ;  /* 0x0000000e000e7311 */ /* 0x000e24000020d800 */
[----:B0-----:R-:W-:-:S04]  /*6020*/  IMAD.WIDE.U32 R16, R14, R21, RZ ;  /* 0x000000150e107225 */ /* 0x001fc800078e00ff */
[----:B------:R-:W-:Y:S01]  /*6030*/  IMAD R17, R21, R15, R17 ;  /* 0x0000000f15117224 */ /* 0x000fe200078e0211 */
[----:B------:R-:W-:-:S05]  /*6040*/  IADD3 R25, P0, RZ, -R16, RZ ;  /* 0x80000010ff197210 */ /* 0x000fca0007f1e0ff */
[----:B------:R-:W-:-:S04]  /*6050*/  IMAD.HI.U32 R16, R14, R25, RZ ;  /* 0x000000190e107227 */ /* 0x000fc800078e00ff */
[----:B------:R-:W-:Y:S01]  /*6060*/  IMAD.X R29, RZ, RZ, ~R17, P0 ;  /* 0x000000ffff1d7224 */ /* 0x000fe200000e0e11 */
[----:B------:R-:W-:-:S03]  /*6070*/  MOV R17, R14 ;  /* 0x0000000e00117202 */ /* 0x000fc60000000f00 */
        /* <DEDUP_REMOVED lines=10> */
[----:B------:R-:W-:Y:S01]  /*6120*/  IMAD R14, R21, R23, R15 ;  /* 0x00000017150e7224 */ /* 0x000fe200078e020f */
[----:B------:R-:W-:Y:S01]  /*6130*/  SEL R22, R22, UR4, !P1 ;  /* 0x0000000416167c07 */ /* 0x000fe2000c800000 */
[----:B------:R-:W-:Y:S01]  /*6140*/  IMAD.MOV.U32 R15, RZ, RZ, RZ ;  /* 0x000000ffff0f7224 */ /* 0x000fe200078e00ff */
[----:B------:R-:W-:Y:S01]  /*6150*/  SEL R24, R24, UR5, !P1 ;  /* 0x0000000518187c07 */ /* 0x000fe2000c800000 */
[----:B------:R-:W-:-:S04]  /*6160*/  IMAD.HI.U32 R16, R17, R25, RZ ;  /* 0x0000001911107227 */ /* 0x000fc800078e00ff */
[----:B------:R-:W-:-:S04]  /*6170*/  IMAD.X R14, RZ, RZ, ~R14, P0 ;  /* 0x000000ffff0e7224 */ /* 0x000fc800000e0e0e */
[----:B------:R-:W-:-:S04]  /*6180*/  IMAD.WIDE.U32 R16, P0, R17, R14, R16 ;  /* 0x0000000e11107225 */ /* 0x000fc80007800010 */
[----:B------:R-:W-:-:S04]  /*6190*/  IMAD.HI.U32 R17, P2, R23, R25, R16 ;  /* 0x0000001917117227 */ /* 0x000fc80007840010 */
[CC--:B------:R-:W-:Y:S02]  /*61a0*/  IMAD R16, R23.reuse, R14.reuse, RZ ;  /* 0x0000000e17107224 */ /* 0x0c0fe400078e02ff */
[----:B------:R-:W-:-:S03]  /*61b0*/  IMAD.HI.U32 R14, R23, R14, RZ ;  /* 0x0000000e170e7227 */ /* 0x000fc600078e00ff */
[----:B------:R-:W-:Y:S02]  /*61c0*/  IADD3 R17, P3, R16, R17, RZ ;  /* 0x0000001110117210 */ /* 0x000fe40007f7e0ff */
[----:B------:R-:W-:-:S03]  /*61d0*/  IADD3.X R23, R14, R23, RZ, P0, !PT ;  /* 0x000000170e177210 */ /* 0x000fc600007fe4ff */
[----:B------:R-:W-:Y:S01]  /*61e0*/  IMAD.HI.U32 R14, R17, R22, RZ ;  /* 0x00000016110e7227 */ /* 0x000fe200078e00ff */
[----:B------:R-:W-:-:S03]  /*61f0*/  IADD3.X R23, RZ, RZ, R23, P3, P2 ;  /* 0x000000ffff177210 */ /* 0x000fc60001fe4417 */
[----:B------:R-:W-:-:S04]  /*6200*/  IMAD.WIDE.U32 R14, R17, R24, R14 ;  /* 0x00000018110e7225 */ /* 0x000fc800078e000e */
[C---:B------:R-:W-:Y:S02]  /*6210*/  IMAD R17, R23.reuse, R24, RZ ;  /* 0x0000001817117224 */ /* 0x040fe400078e02ff */
[----:B------:R-:W-:-:S04]  /*6220*/  IMAD.HI.U32 R14, P0, R23, R22, R14 ;  /* 0x00000016170e7227 */ /* 0x000fc8000780000e */
[----:B------:R-:W-:Y:S01]  /*6230*/  IMAD.HI.U32 R23, R23, R24, RZ ;  /* 0x0000001817177227 */ /* 0x000fe200078e00ff */
[----:B------:R-:W-:-:S04]  /*6240*/  IADD3 R16, P2, R17, R14, RZ ;  /* 0x0000000e11107210 */ /* 0x000fc80007f5e0ff */
[----:B------:R-:W-:-:S04]  /*6250*/  IADD3.X R14, R23, RZ, RZ, P0, !PT ;  /* 0x000000ff170e7210 */ /* 0x000fc800007fe4ff */
        /* <DEDUP_REMOVED lines=17> */
[----:B------:R-:W-:Y:S02]  /*6370*/  ISETP.GE.U32.AND.EX P0, PT, R23, RZ, PT, P2 ;  /* 0x000000ff1700720c */ /* 0x000fe40003f06120 */
[-C--:B------:R-:W-:Y:S02]  /*6380*/  IADD3.X R17, RZ, R14.reuse, RZ, P3, !PT ;  /* 0x0000000eff117210 */ /* 0x080fe40001ffe4ff */
[----:B------:R-:W-:Y:S02]  /*6390*/  SEL R16, R16, R15, P0 ;  /* 0x0000000f10107207 */ /* 0x000fe40000000000 */
[----:B------:R-:W-:Y:S02]  /*63a0*/  SEL R17, R17, R14, P0 ;  /* 0x0000000e11117207 */ /* 0x000fe40000000000 */
[-C--:B------:R-:W-:Y:S02]  /*63b0*/  IADD3 R15, P2, RZ, -R16.reuse, RZ ;  /* 0x80000010ff0f7210 */ /* 0x080fe40007f5e0ff */
[----:B------:R-:W-:Y:S01]  /*63c0*/  ISETP.NE.U32.AND P0, PT, R21, RZ, PT ;  /* 0x000000ff1500720c */ /* 0x000fe20003f05070 */
[----:B------:R-:W-:Y:S01]  /*63d0*/  HFMA2.MMA R21, -RZ, RZ, 0, 0 ;  /* 0x00000000ff157435 */ /* 0x000fe200000001ff */
[----:B------:R-:W-:Y:S01]  /*63e0*/  SEL R16, R15, R16, !P1 ;  /* 0x000000100f107207 */ /* 0x000fe20004800000 */
[----:B------:R-:W-:Y:S01]  /*63f0*/  IMAD.X R14, RZ, RZ, ~R17, P2 ;  /* 0x000000ffff0e7224 */ /* 0x000fe200010e0e11 */
[----:B------:R-:W-:-:S04]  /*6400*/  ISETP.NE.AND.EX P0, PT, RZ, RZ, PT, P0 ;  /* 0x000000ffff00720c */ /* 0x000fc80003f05300 */
[----:B------:R-:W-:Y:S02]  /*6410*/  SEL R17, R14, R17, !P1 ;  /* 0x000000110e117207 */ /* 0x000fe40004800000 */
[----:B------:R-:W-:Y:S02]  /*6420*/  SEL R16, R16, 0xffffffff, P0 ;  /* 0xffffffff10107807 */ /* 0x000fe40000000000 */
[----:B------:R-:W-:Y:S01]  /*6430*/  SEL R17, R17, 0xffffffff, P0 ;  /* 0xffffffff11117807 */ /* 0x000fe20000000000 */
[----:B------:R-:W-:Y:S06]  /*6440*/  RET.REL.NODEC R20 `(_ZN2at6native63_GLOBAL__N__11d61d08_30_DistributionLogNormalKernel_cu_e7567be543distribution_elementwise_grid_stride_kernelIfLi4EZNS0_9templates4cuda20normal_and_transformIN3c108BFloat16EfPNS_17CUDAGeneratorImplEZZZNS4_17log_normal_kernelIS9_EEvRNS_18TensorIteratorBaseEddT_ENKUlvE_clEvENKUlvE2_clEvEUlfE_EEvSC_T1_T2_EUlP24curandStatePhilox4_32_10E_ZNS1_27distribution_nullary_kernelIS7_f7double2S9_SL_SG_EEvSC_SI_RKT3_T4_EUlifE0_EEvlNS_15PhiloxCudaStateESH_SI_) ;  /* 0xffffff9814ec7950 */ /* 0x000fec0003c3ffff */
        .weak           $__internal_3_$__cuda_sm20_dsqrt_rn_f64_mediumpath_v1
        .type           $__internal_3_$__cuda_sm20_dsqrt_rn_f64_mediumpath_v1,@function
        .size           $__internal_3_$__cuda_sm20_dsqrt_rn_f64_mediumpath_v1,(.L_x_333 - $__internal_3_$__cuda_sm20_dsqrt_rn_f64_mediumpath_v1)
$__internal_3_$__cuda_sm20_dsqrt_rn_f64_mediumpath_v1:
[----:B------:R-:W-:Y:S01]  /*6450*/  ISETP.GE.U32.AND P0, PT, R24, -0x3400000, PT ;  /* 0xfcc000001800780c */ /* 0x000fe20003f06070 */
[----:B------:R-:W-:Y:S01]  /*6460*/  BSSY B1, `(.L_x_56) ;  /* 0x0000024000017945 */ /* 0x000fe20003800000 */
[----:B------:R-:W-:-:S11]  /*6470*/  MOV R37, R39 ;  /* 0x0000002700257202 */ /* 0x000fd60000000f00 */
[----:B------:R-:W-:Y:S05]  /*6480*/  @!P0 BRA `(.L_x_57) ;  /* 0x0000000000208947 */ /* 0x000fea0003800000 */
[----:B------:R-:W-:-:S10]  /*6490*/  DFMA.RM R32, R32, R36, R34 ;  /* 0x000000242020722b */ /* 0x000fd40000004022 */
[----:B------:R-:W-:-:S05]  /*64a0*/  IADD3 R24, P0, R32, 0x1, RZ ;  /* 0x0000000120187810 */ /* 0x000fca0007f1e0ff */
[----:B------:R-:W-:-:S06]  /*64b0*/  IMAD.X R25, RZ, RZ, R33, P0 ;  /* 0x000000ffff197224 */ /* 0x000fcc00000e0621 */
[----:B------:R-:W-:-:S08]  /*64c0*/  DFMA.RP R22, -R32, R24, R22 ;  /* 0x000000182016722b */ /* 0x000fd00000008116 */
[----:B------:R-:W-:-:S06]  /*64d0*/  DSETP.GT.AND P0, PT, R22, RZ, PT ;  /* 0x000000ff1600722a */ /* 0x000fcc0003f04000 */
[----:B------:R-:W-:Y:S02]  /*64e0*/  FSEL R24, R24, R32, P0 ;  /* 0x0000002018187208 */ /* 0x000fe40000000000 */
[----:B------:R-:W-:Y:S01]  /*64f0*/  FSEL R25, R25, R33, P0 ;  /* 0x0000002119197208 */ /* 0x000fe20000000000 */
[----:B------:R-:W-:Y:S06]  /*6500*/  BRA `(.L_x_58) ;  /* 0x0000000000647947 */ /* 0x000fec0003800000 */
.L_x_57:
[----:B------:R-:W-:-:S14]  /*6510*/  DSETP.NE.AND P0, PT, R22, RZ, PT ;  /* 0x000000ff1600722a */ /* 0x000fdc0003f05000 */
[----:B------:R-:W-:Y:S05]  /*6520*/  @!P0 BRA `(.L_x_59) ;  /* 0x0000000000588947 */ /* 0x000fea0003800000 */
[----:B------:R-:W-:-:S13]  /*6530*/  ISETP.GE.AND P0, PT, R23, RZ, PT ;  /* 0x000000ff1700720c */ /* 0x000fda0003f06270 */
[----:B------:R-:W-:Y:S02]  /*6540*/  @!P0 MOV R24, 0x0 ;  /* 0x0000000000188802 */ /* 0x000fe40000000f00 */
[----:B------:R-:W-:Y:S01]  /*6550*/  @!P0 MOV R25, 0xfff80000 ;  /* 0xfff8000000198802 */ /* 0x000fe20000000f00 */
[----:B------:R-:W-:Y:S06]  /*6560*/  @!P0 BRA `(.L_x_58) ;  /* 0x00000000004c8947 */ /* 0x000fec0003800000 */
[----:B------:R-:W-:-:S13]  /*6570*/  ISETP.GT.AND P0, PT, R23, 0x7fefffff, PT ;  /* 0x7fefffff1700780c */ /* 0x000fda0003f04270 */
[----:B------:R-:W-:Y:S05]  /*6580*/  @P0 BRA `(.L_x_59) ;  /* 0x0000000000400947 */ /* 0x000fea0003800000 */
[----:B------:R-:W-:Y:S01]  /*6590*/  DMUL R32, R22, 8.11296384146066816958e+31 ;  /* 0x4690000016207828 */ /* 0x000fe20000000000 */
[----:B------:R-:W-:Y:S01]  /*65a0*/  IMAD.MOV.U32 R30, RZ, RZ, RZ ;  /* 0x000000ffff1e7224 */ /* 0x000fe200078e00ff */
[----:B------:R-:W-:Y:S01]  /*65b0*/  HFMA2.MMA R23, -RZ, RZ, 1.9609375, 0 ;  /* 0x3fd80000ff177435 */ /* 0x000fe200000001ff */
[----:B------:R-:W-:-:S03]  /*65c0*/  MOV R22, 0x0 ;  /* 0x0000000000167802 */ /* 0x000fc60000000f00 */
[----:B------:R-:W0:Y:S02]  /*65d0*/  MUFU.RSQ64H R31, R33 ;  /* 0x00000021001f7308 */ /* 0x000e240000001c00 */
[----:B0-----:R-:W-:-:S08]  /*65e0*/  DMUL R24, R30, R30 ;  /* 0x0000001e1e187228 */ /* 0x001fd00000000000 */
[----:B------:R-:W-:-:S08]  /*65f0*/  DFMA R24, R32, -R24, 1 ;  /* 0x3ff000002018742b */ /* 0x000fd00000000818 */
[----:B------:R-:W-:Y:S02]  /*6600*/  DFMA R22, R24, R22, 0.5 ;  /* 0x3fe000001816742b */ /* 0x000fe40000000016 */
[----:B------:R-:W-:-:S08]  /*6610*/  DMUL R24, R30, R24 ;  /* 0x000000181e187228 */ /* 0x000fd00000000000 */
[----:B------:R-:W-:-:S08]  /*6620*/  DFMA R24, R22, R24, R30 ;  /* 0x000000181618722b */ /* 0x000fd0000000001e */
[----:B------:R-:W-:Y:S02]  /*6630*/  DMUL R22, R32, R24 ;  /* 0x0000001820167228 */ /* 0x000fe40000000000 */
[----:B------:R-:W-:-:S06]  /*6640*/  VIADD R25, R25, 0xfff00000 ;  /* 0xfff0000019197836 */ /* 0x000fcc0000000000 */
[----:B------:R-:W-:-:S08]  /*6650*/  DFMA R30, R22, -R22, R32 ;  /* 0x80000016161e722b */ /* 0x000fd00000000020 */
[----:B------:R-:W-:-:S10]  /*6660*/  DFMA R24, R24, R30, R22 ;  /* 0x0000001e1818722b */ /* 0x000fd40000000016 */
[----:B------:R-:W-:Y:S01]  /*6670*/  IADD3 R25, R25, -0x3500000, RZ ;  /* 0xfcb0000019197810 */ /* 0x000fe20007ffe0ff */
[----:B------:R-:W-:Y:S06]  /*6680*/  BRA `(.L_x_58) ;  /* 0x0000000000047947 */ /* 0x000fec0003800000 */
.L_x_59:
[----:B------:R-:W-:-:S11]  /*6690*/  DADD R24, R22, R22 ;  /* 0x0000000016187229 */ /* 0x000fd60000000016 */
.L_x_58:
[----:B------:R-:W-:Y:S05]  /*66a0*/  BSYNC B1 ;  /* 0x0000000000017941 */ /* 0x000fea0003800000 */
.L_x_56:
[----:B------:R-:W-:-:S04]  /*66b0*/  MOV R21, 0x0 ;  /* 0x0000000000157802 */ /* 0x000fc80000000f00 */
[----:B------:R-:W-:Y:S05]  /*66c0*/  RET.REL.NODEC R20 `(_ZN2at6native63_GLOBAL__N__11d61d08_30_DistributionLogNormalKernel_cu_e7567be543distribution_elementwise_grid_stride_kernelIfLi4EZNS0_9templates4cuda20normal_and_transformIN3c108BFloat16EfPNS_17CUDAGeneratorImplEZZZNS4_17log_normal_kernelIS9_EEvRNS_18TensorIteratorBaseEddT_ENKUlvE_clEvENKUlvE2_clEvEUlfE_EEvSC_T1_T2_EUlP24curandStatePhilox4_32_10E_ZNS1_27distribution_nullary_kernelIS7_f7double2S9_SL_SG_EEvSC_SI_RKT3_T4_EUlifE0_EEvlNS_15PhiloxCudaStateESH_SI_) ;  /* 0xffffff98144c7950 */ /* 0x000fea0003c3ffff */
.L_x_60:
        /* <DEDUP_REMOVED lines=11> */
.L_x_333:


//--------------------- .text._ZN2at6native63_GLOBAL__N__11d61d08_30_DistributionLogNormalKernel_cu_e7567be543distribution_elementwise_grid_stride_kernelIfLi4EZNS0_9templates4cuda20normal_and_transformIN3c108BFloat16EfPNS_17CUDAGeneratorImplEZZZNS4_17log_normal_kernelIS9_EEvRNS_18TensorIteratorBaseEddT_ENKUlvE_clEvENKUlvE2_clEvEUlfE_EEvSC_T1_T2_EUlP24curandStatePhilox4_32_10E_ZNS1_27distribution_nullary_kernelIS7_f7double2S9_SL_SG_EEvSC_SI_RKT3_T4_EUlifE_EEvlNS_15PhiloxCudaStateESH_SI_ --------------------------
	.section	.text._ZN2at6native63_GLOBAL__N__11d61d08_30_DistributionLogNormalKernel_cu_e7567be543distribution_elementwise_grid_stride_kernelIfLi4EZNS0_9templates4cuda20normal_and_transformIN3c108BFloat16EfPNS_17CUDAGeneratorImplEZZZNS4_17log_normal_kernelIS9_EEvRNS_18TensorIteratorBaseEddT_ENKUlvE_clEvENKUlvE2_clEvEUlfE_EEvSC_T1_T2_EUlP24curandStatePhilox4_32_10E_ZNS1_27distribution_nullary_kernelIS7_f7double2S9_SL_SG_EEvSC_SI_RKT3_T4_EUlifE_EEvlNS_15PhiloxCudaStateESH_SI_,"ax",@progbits
	.align	128
.text._ZN2at6native63_GLOBAL__N__11d61d08_30_DistributionLogNormalKernel_cu_e7567be543distribution_elementwise_grid_stride_kernelIfLi4EZNS0_9templates4cuda20normal_and_transformIN3c108BFloat16EfPNS_17CUDAGeneratorImplEZZZNS4_17log_normal_kernelIS9_EEvRNS_18TensorIteratorBaseEddT_ENKUlvE_clEvENKUlvE2_clEvEUlfE_EEvSC_T1_T2_EUlP24curandStatePhilox4_32_10E_ZNS1_27distribution_nullary_kernelIS7_f7double2S9_SL_SG_EEvSC_SI_RKT3_T4_EUlifE_EEvlNS_15PhiloxCudaStateESH_SI_:
        .type           _ZN2at6native63_GLOBAL__N__11d61d08_30_DistributionLogNormalKernel_cu_e7567be543distribution_elementwise_grid_stride_kernelIfLi4EZNS0_9templates4cuda20normal_and_transformIN3c108BFloat16EfPNS_17CUDAGeneratorImplEZZZNS4_17log_normal_kernelIS9_EEvRNS_18TensorIteratorBaseEddT_ENKUlvE_clEvENKUlvE2_clEvEUlfE_EEvSC_T1_T2_EUlP24curandStatePhilox4_32_10E_ZNS1_27distribution_nullary_kernelIS7_f7double2S9_SL_SG_EEvSC_SI_RKT3_T4_EUlifE_EEvlNS_15PhiloxCudaStateESH_SI_,@function
        .size           _ZN2at6native63_GLOBAL__N__11d61d08_30_DistributionLogNormalKernel_cu_e7567be543distribution_elementwise_grid_stride_kernelIfLi4EZNS0_9templates4cuda20normal_and_transformIN3c108BFloat16EfPNS_17CUDAGeneratorImplEZZZNS4_17log_normal_kernelIS9_EEvRNS_18TensorIteratorBaseEddT_ENKUlvE_clEvENKUlvE2_clEvEUlfE_EEvSC_T1_T2_EUlP24curandStatePhilox4_32_10E_ZNS1_27distribution_nullary_kernelIS7_f7double2S9_SL_SG_EEvSC_SI_RKT3_T4_EUlifE_EEvlNS_15PhiloxCudaStateESH_SI_,(.L_x_336 - _ZN2at6native63_GLOBAL__N__11d61d08_30_DistributionLogNormalKernel_cu_e7567be543distribution_elementwise_grid_stride_kernelIfLi4EZNS0_9templates4cuda20normal_and_transformIN3c108BFloat16EfPNS_17CUDAGeneratorImplEZZZNS4_17log_normal_kernelIS9_EEvRNS_18TensorIteratorBaseEddT_ENKUlvE_clEvENKUlvE2_clEvEUlfE_EEvSC_T1_T2_EUlP24curandStatePhilox4_32_10E_ZNS1_27distribution_nullary_kernelIS7_f7double2S9_SL_SG_EEvSC_SI_RKT3_T4_EUlifE_EEvlNS_15PhiloxCudaStateESH_SI_)
        .other          _ZN2at6native63_GLOBAL__N__11d61d08_30_DistributionLogNormalKernel_cu_e7567be543distribution_elementwise_grid_stride_kernelIfLi4EZNS0_9templates4cuda20normal_and_transformIN3c108BFloat16EfPNS_17CUDAGeneratorImplEZZZNS4_17log_normal_kernelIS9_EEvRNS_18TensorIteratorBaseEddT_ENKUlvE_clEvENKUlvE2_clEvEUlfE_EEvSC_T1_T2_EUlP24curandStatePhilox4_32_10E_ZNS1_27distribution_nullary_kernelIS7_f7double2S9_SL_SG_EEvSC_SI_RKT3_T4_EUlifE_EEvlNS_15PhiloxCudaStateESH_SI_,@"STO_CUDA_ENTRY STV_DEFAULT"
_ZN2at6native63_GLOBAL__N__11d61d08_30_DistributionLogNormalKernel_cu_e7567be543distribution_elementwise_grid_stride_kernelIfLi4EZNS0_9templates4cuda20normal_and_transformIN3c108BFloat16EfPNS_17CUDAGeneratorImplEZZZNS4_17log_normal_kernelIS9_EEvRNS_18TensorIteratorBaseEddT_ENKUlvE_clEvENKUlvE2_clEvEUlfE_EEvSC_T1_T2_EUlP24curandStatePhilox4_32_10E_ZNS1_27distribution_nullary_kernelIS7_f7double2S9_SL_SG_EEvSC_SI_RKT3_T4_EUlifE_EEvlNS_15PhiloxCudaStateESH_SI_:
[----:B------:R-:W-:Y:S08]  /*0000*/  LDC R1, c[0x0][0x28] ;  /* 0x00000a00ff017b82 */ /* 0x000ff00000000800 */
[----:B------:R-:W0:Y:S01]  /*0010*/  LDC R48, c[0x0][0x220] ;  /* 0x00008800ff307b82 */ /* 0x000e220000000800 */
[----:B------:R-:W-:Y:S01]  /*0020*/  ULDC.U8 UR4, c[0x0][0x22c] ;  /* 0x00008b0000047ab9 */ /* 0x000fe20000000000 */
[----:B------:R-:W-:Y:S01]  /*0030*/  ULDC.64 UR8, c[0x0][0x208] ;  /* 0x0000820000087ab9 */ /* 0x000fe20000000a00 */
[----:B------:R-:W-:-:S05]  /*0040*/  ISETP.NE.AND P0, PT, RZ, UR4, PT ;  /* 0x00000004ff007c0c */ /* 0x000fca000bf05270 */
[----:B------:R-:W0:Y:S01]  /*0050*/  LDC R49, c[0x0][0x224] ;  /* 0x00008900ff317b82 */ /* 0x000e220000000800 */
[----:B------:R-:W-:Y:S01]  /*0060*/  ULDC.64 UR4, c[0x0][0x218] ;  /* 0x0000860000047ab9 */ /* 0x000fe20000000a00 */
[----:B------:R-:W1:Y:S01]  /*0070*/  S2R R12, SR_TID.X ;  /* 0x00000000000c7919 */ /* 0x000e620000002100 */
[----:B------:R-:W-:Y:S01]  /*0080*/  IMAD.U32 R14, RZ, RZ, UR4 ;  /* 0x00000004ff0e7e24 */ /* 0x000fe2000f8e00ff */
[----:B------:R-:W-:Y:S01]  /*0090*/  ULDC.64 UR6, c[0x0][0x210] ;  /* 0x0000840000067ab9 */ /* 0x000fe20000000a00 */
[----:B------:R-:W-:-:S03]  /*00a0*/  IMAD.U32 R15, RZ, RZ, UR5 ;  /* 0x00000005ff0f7e24 */ /* 0x000fc6000f8e00ff */
[----:B------:R-:W2:Y:S03]  /*00b0*/  @P0 LDC R7, c[0x0][0x228] ;  /* 0x00008a00ff070b82 */ /* 0x000ea60000000800 */
[----:B------:R-:W3:Y:S04]  /*00c0*/  @P0 LDG.E.64 R14, desc[UR8][R14.64] ;  /* 0x000000080e0e0981 */ /* 0x000ee8000c1e1b00 */
[----:B0-----:R-:W2:Y:S01]  /*00d0*/  @P0 LDG.E.64 R2, desc[UR8][R48.64] ;  /* 0x0000000830020981 */ /* 0x001ea2000c1e1b00 */
[----:B------:R-:W1:Y:S08]  /*00e0*/  S2UR UR4, SR_CTAID.X ;  /* 0x00000000000479c3 */ /* 0x000e700000002500 */
[----:B------:R-:W1:Y:S01]  /*00f0*/  LDC R5, c[0x0][RZ] ;  /* 0x00000000ff057b82 */ /* 0x000e620000000800 */
[----:B------:R-:W-:-:S02]  /*0100*/  IMAD.MOV.U32 R13, RZ, RZ, RZ ;  /* 0x000000ffff0d7224 */ /* 0x000fc400078e00ff */
[----:B-1----:R-:W-:-:S04]  /*0110*/  IMAD.WIDE.U32 R12, R5, UR4, R12 ;  /* 0x00000004050c7c25 */ /* 0x002fc8000f8e000c */
[----:B------:R-:W-:Y:S01]  /*0120*/  IMAD.WIDE.U32 R4, R12, -0x326172a9, RZ ;  /* 0xcd9e8d570c047825 */ /* 0x000fe200078e00ff */
[----:B------:R-:W-:-:S04]  /*0130*/  UIADD3 UR6, UP0, UR6, -0x1, URZ ;  /* 0xffffffff06067890 */ /* 0x000fc8000ff1e03f */
[----:B------:R-:W-:Y:S01]  /*0140*/  UIADD3.X UR7, UR7, -0x1, URZ, UP0, !UPT ;  /* 0xffffffff07077890 */ /* 0x000fe200087fe43f */
[----:B--2---:R-:W-:-:S04]  /*0150*/  @P0 IADD3 R48, P1, R2, R7, RZ ;  /* 0x0000000702300210 */ /* 0x004fc80007f3e0ff */
[----:B------:R-:W-:-:S04]  /*0160*/  @P0 IADD3.X R49, RZ, R3, RZ, P1, !PT ;  /* 0x00000003ff310210 */ /* 0x000fc80000ffe4ff */
[--C-:B------:R-:W-:Y:S02]  /*0170*/  SHF.R.U64 R2, R48, 0x2, R49.reuse ;  /* 0x0000000230027819 */ /* 0x100fe40000001231 */
[----:B------:R-:W-:-:S03]  /*0180*/  SHF.R.U32.HI R7, RZ, 0x2, R49 ;  /* 0x00000002ff077819 */ /* 0x000fc60000011631 */
[----:B------:R-:W-:Y:S01]  /*0190*/  IMAD.WIDE.U32 R2, R2, -0x2daee0ad, RZ ;  /* 0xd2511f5302027825 */ /* 0x000fe200078e00ff */
[----:B---3--:R-:W-:-:S04]  /*01a0*/  LOP3.LUT R6, R5, R7, R14, 0x96, !PT ;  /* 0x0000000705067212 */ /* 0x008fc800078e960e */
[----:B------:R-:W-:Y:S01]  /*01b0*/  LOP3.LUT R8, R15, R3, R13, 0x96, !PT ;  /* 0x000000030f087212 */ /* 0x000fe200078e960d */
[----:B------:R-:W-:-:S04]  /*01c0*/  IMAD.WIDE.U32 R6, R6, -0x2daee0ad, RZ ;  /* 0xd2511f5306067825 */ /* 0x000fc800078e00ff */
[----:B------:R-:W-:Y:S02]  /*01d0*/  VIADD R0, R15, 0xbb67ae85 ;  /* 0xbb67ae850f007836 */ /* 0x000fe40000000000 */
[----:B------:R-:W-:-:S04]  /*01e0*/  IMAD.WIDE.U32 R8, R8, -0x326172a9, RZ ;  /* 0xcd9e8d5708087825 */ /* 0x000fc800078e00ff */
[----:B------:R-:W-:Y:S01]  /*01f0*/  VIADD R3, R14, 0x9e3779b9 ;  /* 0x9e3779b90e037836 */ /* 0x000fe20000000000 */
[----:B------:R-:W-:-:S04]  /*0200*/  LOP3.LUT R10, R7, R2, R0, 0x96, !PT ;  /* 0x00000002070a7212 */ /* 0x000fc800078e9600 */
[----:B------:R-:W-:Y:S01]  /*0210*/  LOP3.LUT R4, R9, R3, R4, 0x96, !PT ;  /* 0x0000000309047212 */ /* 0x000fe200078e9604 */
[----:B------:R-:W-:Y:S01]  /*0220*/  IMAD.WIDE.U32 R10, R10, -0x326172a9, RZ ;  /* 0xcd9e8d570a0a7825 */ /* 0x000fe200078e00ff */
[----:B------:R-:W-:-:S03]  /*0230*/  IADD3 R2, R15, 0x76cf5d0a, RZ ;  /* 0x76cf5d0a0f027810 */ /* 0x000fc60007ffe0ff */
[----:B------:R-:W-:Y:S02]  /*0240*/  VIADD R3, R14, 0x3c6ef372 ;  /* 0x3c6ef3720e037836 */ /* 0x000fe40000000000 */
[----:B------:R-:W-:-:S03]  /*0250*/  IMAD.WIDE.U32 R4, R4, -0x2daee0ad, RZ ;  /* 0xd2511f5304047825 */ /* 0x000fc600078e00ff */
[----:B------:R-:W-:Y:S02]  /*0260*/  LOP3.LUT R3, R11, R8, R3, 0x96, !PT ;  /* 0x000000080b037212 */ /* 0x000fe400078e9603 */
[----:B------:R-:W-:Y:S01]  /*0270*/  LOP3.LUT R8, R5, R6, R2, 0x96, !PT ;  /* 0x0000000605087212 */ /* 0x000fe200078e9602 */
[----:B------:R-:W-:Y:S02]  /*0280*/  VIADD R5, R14, 0xdaa66d2b ;  /* 0xdaa66d2b0e057836 */ /* 0x000fe40000000000 */
[----:B------:R-:W-:-:S04]  /*0290*/  IMAD.WIDE.U32 R6, R3, -0x2daee0ad, RZ ;  /* 0xd2511f5303067825 */ /* 0x000fc800078e00ff */
[----:B------:R-:W-:Y:S02]  /*02a0*/  VIADD R3, R15, 0x32370b8f ;  /* 0x32370b8f0f037836 */ /* 0x000fe40000000000 */
[----:B------:R-:W-:-:S03]  /*02b0*/  IMAD.WIDE.U32 R8, R8, -0x326172a9, RZ ;  /* 0xcd9e8d5708087825 */ /* 0x000fc600078e00ff */
[----:B------:R-:W-:Y:S02]  /*02c0*/  LOP3.LUT R16, R7, R4, R3, 0x96, !PT ;  /* 0x0000000407107212 */ /* 0x000fe400078e9603 */
[----:B------:R-:W-:Y:S01]  /*02d0*/  LOP3.LUT R10, R9, R10, R5, 0x96, !PT ;  /* 0x0000000a090a7212 */ /* 0x000fe200078e9605 */
[----:B------:R-:W-:Y:S02]  /*02e0*/  VIADD R5, R14, 0x78dde6e4 ;  /* 0x78dde6e40e057836 */ /* 0x000fe40000000000 */
[----:B------:R-:W-:Y:S01]  /*02f0*/  IMAD.WIDE.U32 R16, R16, -0x326172a9, RZ ;  /* 0xcd9e8d5710107825 */ /* 0x000fe200078e00ff */
[----:B------:R-:W-:-:S03]  /*0300*/  IADD3 R4, R15, -0x126145ec, RZ ;  /* 0xed9eba140f047810 */ /* 0x000fc60007ffe0ff */
[----:B------:R-:W-:Y:S01]  /*0310*/  IMAD.WIDE.U32 R10, R10, -0x2daee0ad, RZ ;  /* 0xd2511f530a0a7825 */ /* 0x000fe200078e00ff */
[----:B------:R-:W-:-:S04]  /*0320*/  LOP3.LUT R8, R17, R8, R5, 0x96, !PT ;  /* 0x0000000811087212 */ /* 0x000fc800078e9605 */
        /* <DEDUP_REMOVED lines=13> */
[----:B------:R-:W-:Y:S01]  /*0400*/  VIADD R9, R14, 0x5384540f ;  /* 0x5384540f0e097836 */ /* 0x000fe20000000000 */
[----:B------:R-:W-:Y:S01]  /*0410*/  ISETP.NE.U32.AND P0, PT, RZ, UR7, PT ;  /* 0x00000007ff007c0c */ /* 0x000fe2000bf05070 */
[----:B------:R-:W-:-:S04]  /*0420*/  IMAD.WIDE.U32 R20, R7, -0x2daee0ad, RZ ;  /* 0xd2511f5307147825 */ /* 0x000fc800078e00ff */
[----:B------:R-:W-:Y:S02]  /*0430*/  VIADD R7, R15, 0x1fd5c5a3 ;  /* 0x1fd5c5a30f077836 */ /* 0x000fe40000000000 */
[----:B------:R-:W-:-:S03]  /*0440*/  IMAD.WIDE.U32 R22, R22, -0x326172a9, RZ ;  /* 0xcd9e8d5716167825 */ /* 0x000fc600078e00ff */
[----:B------:R-:W-:Y:S02]  /*0450*/  LOP3.LUT R16, R21, R16, R7, 0x96, !PT ;  /* 0x0000001015107212 */ /* 0x000fe400078e9607 */
[----:B------:R-:W-:Y:S01]  /*0460*/  LOP3.LUT R18, R23, R10, R9, 0x96, !PT ;  /* 0x0000000a17127212 */ /* 0x000fe200078e9609 */
[----:B------:R-:W-:Y:S02]  /*0470*/  VIADD R17, R14, 0xf1bbcdc8 ;  /* 0xf1bbcdc80e117836 */ /* 0x000fe40000000000 */
[----:B------:R-:W-:-:S04]  /*0480*/  IMAD.HI.U32 R21, R16, -0x326172a9, RZ ;  /* 0xcd9e8d5710157827 */ /* 0x000fc800078e00ff */
[----:B------:R-:W-:-:S04]  /*0490*/  IMAD.HI.U32 R19, R18, -0x2daee0ad, RZ ;  /* 0xd2511f5312137827 */ /* 0x000fc800078e00ff */
[----:B------:R-:W-:Y:S01]  /*04a0*/  VIADD R10, R15, 0xdb3d7428 ;  /* 0xdb3d74280f0a7836 */ /* 0x000fe20000000000 */
[----:B------:R-:W-:Y:S01]  /*04b0*/  MOV R9, R13 ;  /* 0x0000000d00097202 */ /* 0x000fe20000000f00 */
[----:B------:R-:W-:Y:S01]  /*04c0*/  IMAD.MOV.U32 R11, RZ, RZ, R13 ;  /* 0x000000ffff0b7224 */ /* 0x000fe200078e000d */
[----:B------:R-:W-:Y:S01]  /*04d0*/  LOP3.LUT R13, R21, R22, R17, 0x96, !PT ;  /* 0x00000016150d7212 */ /* 0x000fe200078e9611 */
[----:B------:R-:W-:Y:S01]  /*04e0*/  IMAD.MOV.U32 R8, RZ, RZ, R12 ;  /* 0x000000ffff087224 */ /* 0x000fe200078e000c */
[----:B------:R-:W-:Y:S01]  /*04f0*/  LOP3.LUT R19, R19, R20, R10, 0x96, !PT ;  /* 0x0000001413137212 */ /* 0x000fe200078e960a */
[----:B------:R-:W-:Y:S06]  /*0500*/  @!P0 BRA `(.L_x_61) ;  /* 0x0000000000248947 */ /* 0x000fec0003800000 */
[----:B------:R-:W-:Y:S01]  /*0510*/  ULDC UR4, c[0x0][0x0] ;  /* 0x0000000000047ab9 */ /* 0x000fe20000000800 */
[----:B------:R-:W-:Y:S01]  /*0520*/  ULDC UR5, c[0x0][0xc] ;  /* 0x0000030000057ab9 */ /* 0x000fe20000000800 */
[----:B------:R-:W-:Y:S01]  /*0530*/  MOV R20, 0x570 ;  /* 0x0000057000147802 */ /* 0x000fe20000000f00 */
[----:B------:R-:W-:-:S04]  /*0540*/  UIMAD UR4, UR4, UR5, URZ ;  /* 0x00000005040472a4 */ /* 0x000fc8000f8e023f */
[----:B------:R-:W-:-:S12]  /*0550*/  USHF.L.U32 UR4, UR4, 0x2, URZ ;  /* 0x0000000204047899 */ /* 0x000fd8000800063f */
[----:B------:R-:W-:Y:S05]  /*0560*/  CALL.REL.NOINC `($__internal_4_$__cuda_sm20_div_s64) ;  /* 0x0000001800807944 */ /* 0x000fea0003c00000 */
[----:B------:R-:W-:Y:S01]  /*0570*/  MOV R20, R17 ;  /* 0x0000001100147202 */ /* 0x000fe20000000f00 */
[----:B------:R-:W-:Y:S01]  /*0580*/  IMAD.MOV.U32 R21, RZ, RZ, R22 ;  /* 0x000000ffff157224 */ /* 0x000fe200078e0016 */
[----:B------:R-:W-:Y:S06]  /*0590*/  BRA `(.L_x_62) ;  /* 0x00000000005c7947 */ /* 0x000fec0003800000 */
.L_x_61:
[----:B------:R-:W0:Y:S08]  /*05a0*/  LDC R17, c[0x0][RZ] ;  /* 0x00000000ff117b82 */ /* 0x000e300000000800 */
[----:B------:R-:W0:Y:S02]  /*05b0*/  LDC R20, c[0x0][0xc] ;  /* 0x00000300ff147b82 */ /* 0x000e240000000800 */
[----:B0-----:R-:W-:-:S04]  /*05c0*/  IMAD R17, R17, R20, RZ ;  /* 0x0000001411117224 */ /* 0x001fc800078e02ff */
[----:B------:R-:W-:-:S04]  /*05d0*/  IMAD.SHL.U32 R17, R17, 0x4, RZ ;  /* 0x0000000411117824 */ /* 0x000fc800078e00ff */
[----:B------:R-:W0:Y:S01]  /*05e0*/  I2F.U32.RP R22, R17 ;  /* 0x0000001100167306 */ /* 0x000e220000209000 */
[----:B------:R-:W-:Y:S02]  /*05f0*/  IADD3 R23, RZ, -R17, RZ ;  /* 0x80000011ff177210 */ /* 0x000fe40007ffe0ff */
[----:B------:R-:W-:-:S05]  /*0600*/  ISETP.NE.U32.AND P2, PT, R17, RZ, PT ;  /* 0x000000ff1100720c */ /* 0x000fca0003f45070 */
[----:B0-----:R-:W0:Y:S02]  /*0610*/  MUFU.RCP R22, R22 ;  /* 0x0000001600167308 */ /* 0x001e240000001000 */
[----:B0-----:R-:W-:-:S06]  /*0620*/  VIADD R20, R22, 0xffffffe ;  /* 0x0ffffffe16147836 */ /* 0x001fcc0000000000 */
[----:B------:R0:W1:Y:S02]  /*0630*/  F2I.FTZ.U32.TRUNC.NTZ R21, R20 ;  /* 0x0000001400157305 */ /* 0x000064000021f000 */
[----:B0-----:R-:W-:Y:S02]  /*0640*/  IMAD.MOV.U32 R20, RZ, RZ, RZ ;  /* 0x000000ffff147224 */ /* 0x001fe400078e00ff */
[----:B-1----:R-:W-:-:S04]  /*0650*/  IMAD R23, R23, R21, RZ ;  /* 0x0000001517177224 */ /* 0x002fc800078e02ff */
[----:B------:R-:W-:-:S06]  /*0660*/  IMAD.HI.U32 R21, R21, R23, R20 ;  /* 0x0000001715157227 */ /* 0x000fcc00078e0014 */
[----:B------:R-:W-:-:S04]  /*0670*/  IMAD.HI.U32 R20, R21, UR6, RZ ;  /* 0x0000000615147c27 */ /* 0x000fc8000f8e00ff */
[----:B------:R-:W-:Y:S02]  /*0680*/  IMAD.MOV R24, RZ, RZ, -R20 ;  /* 0x000000ffff187224 */ /* 0x000fe400078e0a14 */
[----:B------:R-:W-:Y:S02]  /*0690*/  IMAD.MOV.U32 R21, RZ, RZ, RZ ;  /* 0x000000ffff157224 */ /* 0x000fe400078e00ff */
[----:B------:R-:W-:-:S05]  /*06a0*/  IMAD R24, R17, R24, UR6 ;  /* 0x0000000611187e24 */ /* 0x000fca000f8e0218 */
[----:B------:R-:W-:-:S13]  /*06b0*/  ISETP.GE.U32.AND P0, PT, R24, R17, PT ;  /* 0x000000111800720c */ /* 0x000fda0003f06070 */
[----:B------:R-:W-:Y:S01]  /*06c0*/  @P0 IMAD.IADD R24, R24, 0x1, -R17 ;  /* 0x0000000118180824 */ /* 0x000fe200078e0a11 */
[----:B------:R-:W-:-:S04]  /*06d0*/  @P0 IADD3 R20, R20, 0x1, RZ ;  /* 0x0000000114140810 */ /* 0x000fc80007ffe0ff */
[----:B------:R-:W-:-:S13]  /*06e0*/  ISETP.GE.U32.AND P1, PT, R24, R17, PT ;  /* 0x000000111800720c */ /* 0x000fda0003f26070 */
[----:B------:R-:W-:Y:S01]  /*06f0*/  @P1 VIADD R20, R20, 0x1 ;  /* 0x0000000114141836 */ /* 0x000fe20000000000 */
[----:B------:R-:W-:-:S07]  /*0700*/  @!P2 LOP3.LUT R20, RZ, R17, RZ, 0x33, !PT ;  /* 0x00000011ff14a212 */ /* 0x000fce00078e33ff */
.L_x_62:
[----:B------:R-:W-:Y:S01]  /*0710*/  ULDC UR4, c[0x0][0x0] ;  /* 0x0000000000047ab9 */ /* 0x000fe20000000800 */
[----:B------:R-:W-:Y:S01]  /*0720*/  ULDC UR5, c[0x0][0xc] ;  /* 0x0000030000057ab9 */ /* 0x000fe20000000800 */
[----:B------:R-:W-:Y:S01]  /*0730*/  IADD3 R20, P0, R20, 0x1, RZ ;  /* 0x0000000114147810 */ /* 0x000fe20007f1e0ff */
[----:B------:R-:W-:-:S04]  /*0740*/  UIMAD.WIDE.U32 UR4, UR4, UR5, URZ ;  /* 0x00000005040472a5 */ /* 0x000fc8000f8e003f */
[----:B------:R-:W-:Y:S02]  /*0750*/  IMAD.X R17, RZ, RZ, R21, P0 ;  /* 0x000000ffff117224 */ /* 0x000fe400000e0615 */
[C---:B------:R-:W-:Y:S02]  /*0760*/  IMAD R22, R20.reuse, UR5, RZ ;  /* 0x0000000514167c24 */ /* 0x040fe4000f8e02ff */
[----:B------:R-:W-:-:S04]  /*0770*/  IMAD.WIDE.U32 R20, R20, UR4, RZ ;  /* 0x0000000414147c25 */ /* 0x000fc8000f8e00ff */
[----:B------:R-:W-:Y:S01]  /*0780*/  IMAD R17, R17, UR4, R22 ;  /* 0x0000000411117c24 */ /* 0x000fe2000f8e0216 */
        /* <DEDUP_REMOVED lines=8> */
[--C-:B------:R-:W-:Y:S01]  /*0810*/  SHF.R.U32.HI R47, RZ, 0x2, R49.reuse ;  /* 0x00000002ff2f7819 */ /* 0x100fe20000011631 */
[----:B------:R-:W-:Y:S01]  /*0820*/  IMAD R18, R18, -0x2daee0ad, RZ ;  /* 0xd2511f5312127824 */ /* 0x000fe200078e02ff */
[C---:B------:R-:W-:Y:S01]  /*0830*/  SHF.R.U64 R46, R48.reuse, 0x2, R49 ;  /* 0x00000002302e7819 */ /* 0x040fe20000001231 */
[----:B------:R-:W-:Y:S01]  /*0840*/  VIADD R45, R15, 0x96a522ad ;  /* 0x96a522ad0f2d7836 */ /* 0x000fe20000000000 */
[----:B------:R-:W-:Y:S01]  /*0850*/  LOP3.LUT R48, R48, 0x3, RZ, 0xc0, !PT ;  /* 0x0000000330307812 */ /* 0x000fe200078ec0ff */
[----:B------:R-:W-:Y:S01]  /*0860*/  IMAD.HI.U32 R27, R13, -0x2daee0ad, RZ ;  /* 0xd2511f530d1b7827 */ /* 0x000fe200078e00ff */
[----:B------:R-:W1:Y:S01]  /*0870*/  LDC R44, c[0x0][0x248] ;  /* 0x00009200ff2c7b82 */ /* 0x000e620000000800 */
[----:B------:R-:W-:Y:S01]  /*0880*/  ULDC UR14, c[0x0][0x240] ;  /* 0x00009000000e7ab9 */ /* 0x000fe20000000800 */
[----:B------:R-:W-:Y:S01]  /*0890*/  LOP3.LUT R18, R18, R45, RZ, 0x3c, !PT ;  /* 0x0000002d12127212 */ /* 0x000fe200078e3cff */
[----:B------:R-:W-:Y:S01]  /*08a0*/  VIADD R20, R14, 0x8ff34781 ;  /* 0x8ff347810e147836 */ /* 0x000fe20000000000 */
[----:B------:R-:W-:Y:S01]  /*08b0*/  ULDC.64 UR12, c[0x0][0x238] ;  /* 0x00008e00000c7ab9 */ /* 0x000fe20000000a00 */
[----:B------:R-:W-:Y:S01]  /*08c0*/  IMAD.WIDE.U32 R28, R19, -0x326172a9, RZ ;  /* 0xcd9e8d57131c7825 */ /* 0x000fe200078e00ff */
[----:B------:R-:W-:Y:S01]  /*08d0*/  LOP3.LUT R27, R18, R27, RZ, 0x3c, !PT ;  /* 0x0000001b121b7212 */ /* 0x000fe200078e3cff */
[----:B------:R-:W-:Y:S01]  /*08e0*/  ULDC.64 UR10, c[0x0][0x240] ;  /* 0x00009000000a7ab9 */ /* 0x000fe20000000a00 */
[----:B------:R-:W2:Y:S01]  /*08f0*/  LDC.64 R16, c[0x0][0x210] ;  /* 0x00008400ff107b82 */ /* 0x000ea20000000a00 */
[----:B------:R-:W-:-:S04]  /*0900*/  LOP3.LUT R21, R21, R20, RZ, 0x3c, !PT ;  /* 0x0000001415157212 */ /* 0x000fc800078e3cff */
[----:B------:R-:W-:Y:S01]  /*0910*/  LOP3.LUT R26, R21, R29, RZ, 0x3c, !PT ;  /* 0x0000001d151a7212 */ /* 0x000fe200078e3cff */
[----:B0-----:R-:W-:-:S04]  /*0920*/  FADD.FTZ R18, R22, +QNAN ;  /* 0x7fc0000016127421 */ /* 0x001fc80000010000 */
[----:B------:R-:W-:-:S07]  /*0930*/  FMUL.FTZ R49, R18, 1.4426950216293334961 ;  /* 0x3fb8aa3b12317820 */ /* 0x000fce0000410000 */
.L_x_78:
[----:B------:R-:W-:Y:S01]  /*0940*/  IADD3 R46, R46, 0x1, RZ ;  /* 0x000000012e2e7810 */ /* 0x000fe20007ffe0ff */
[----:B------:R-:W-:Y:S03]  /*0950*/  BSSY B0, `(.L_x_63) ;  /* 0x000000c000007945 */ /* 0x000fe60003800000 */
[C---:B------:R-:W-:Y:S01]  /*0960*/  ISETP.NE.AND P0, PT, R46.reuse, RZ, PT ;  /* 0x000000ff2e00720c */ /* 0x040fe20003f05270 */
[----:B------:R-:W-:-:S12]  /*0970*/  IMAD.HI.U32 R19, R46, -0x2daee0ad, RZ ;  /* 0xd2511f532e137827 */ /* 0x000fd800078e00ff */
[----:B0-23--:R-:W-:Y:S05]  /*0980*/  @P0 BRA `(.L_x_64) ;  /* 0x0000000000200947 */ /* 0x00dfea0003800000 */
[----:B------:R-:W-:-:S05]  /*0990*/  VIADD R47, R47, 0x1 ;  /* 0x000000012f2f7836 */ /* 0x000fca0000000000 */
[----:B------:R-:W-:-:S13]  /*09a0*/  ISETP.NE.AND P0, PT, R47, RZ, PT ;  /* 0x000000ff2f00720c */ /* 0x000fda0003f05270 */
[----:B------:R-:W-:Y:S02]  /*09b0*/  @!P0 VIADD R12, R12, 0x1 ;  /* 0x000000010c0c8836 */ /* 0x000fe40000000000 */
[----:B------:R-:W-:Y:S02]  /*09c0*/  @!P0 VIADD R18, R11, 0x1 ;  /* 0x000000010b128836 */ /* 0x000fe40000000000 */
[----:B------:R-:W-:Y:S01]  /*09d0*/  @!P0 IMAD.MOV.U32 R47, RZ, RZ, RZ ;  /* 0x000000ffff2f8224 */ /* 0x000fe200078e00ff */
[----:B------:R-:W-:-:S13]  /*09e0*/  ISETP.NE.AND P1, PT, R12, RZ, !P0 ;  /* 0x000000ff0c00720c */ /* 0x000fda0004725270 */
[----:B------:R-:W-:-:S05]  /*09f0*/  @P1 IADD3 R18, R11, RZ, RZ ;  /* 0x000000ff0b121210 */ /* 0x000fca0007ffe0ff */
[----:B------:R-:W-:-:S07]  /*0a00*/  @!P0 IMAD.MOV.U32 R11, RZ, RZ, R18 ;  /* 0x000000ffff0b8224 */ /* 0x000fce00078e0012 */
.L_x_64:
[----:B------:R-:W-:Y:S05]  /*0a10*/  BSYNC B0 ;  /* 0x0000000000007941 */ /* 0x000fea0003800000 */
.L_x_63:
[----:B------:R-:W-:Y:S01]  /*0a20*/  IMAD.HI.U32 R18, R12, -0x326172a9, RZ ;  /* 0xcd9e8d570c127827 */ /* 0x000fe200078e00ff */
[----:B------:R-:W-:Y:S02]  /*0a30*/  LOP3.LUT R19, R19, R11, R15, 0x96, !PT ;  /* 0x0000000b13137212 */ /* 0x000fe400078e960f */
[----:B------:R-:W-:Y:S01]  /*0a40*/  ISETP.NE.AND P0, PT, R48, 0x1, PT ;  /* 0x000000013000780c */ /* 0x000fe20003f05270 */
[----:B------:R-:W-:Y:S01]  /*0a50*/  VIADD R20, R14, 0x9e3779b9 ;  /* 0x9e3779b90e147836 */ /* 0x000fe20000000000 */
[----:B------:R-:W-:Y:S01]  /*0a60*/  LOP3.LUT R22, R18, R47, R14, 0x96, !PT ;  /* 0x0000002f12167212 */ /* 0x000fe200078e960e */
[----:B------:R-:W-:Y:S02]  /*0a70*/  IMAD R21, R12, -0x326172a9, RZ ;  /* 0xcd9e8d570c157824 */ /* 0x000fe400078e02ff */
[----:B------:R-:W-:-:S04]  /*0a80*/  IMAD.WIDE.U32 R18, R19, -0x326172a9, RZ ;  /* 0xcd9e8d5713127825 */ /* 0x000fc800078e00ff */
[----:B------:R-:W-:Y:S01]  /*0a90*/  IMAD R25, R46, -0x2daee0ad, RZ ;  /* 0xd2511f532e197824 */ /* 0x000fe200078e02ff */
[----:B------:R-:W-:Y:S01]  /*0aa0*/  LOP3.LUT R21, R19, R21, R20, 0x96, !PT ;  /* 0x0000001513157212 */ /* 0x000fe200078e9614 */
[----:B------:R-:W-:-:S05]  /*0ab0*/  IMAD.WIDE.U32 R22, R22, -0x2daee0ad, RZ ;  /* 0xd2511f5316167825 */ /* 0x000fca00078e00ff */
[----:B------:R-:W-:Y:S01]  /*0ac0*/  LOP3.LUT R20, R23, R25, R0, 0x96, !PT ;  /* 0x0000001917147212 */ /* 0x000fe200078e9600 */
[----:B------:R-:W-:Y:S01]  /*0ad0*/  IMAD.WIDE.U32 R24, R21, -0x2daee0ad, RZ ;  /* 0xd2511f5315187825 */ /* 0x000fe200078e00ff */
[----:B------:R-:W-:-:S03]  /*0ae0*/  IADD3 R23, R14, 0x3c6ef372, RZ ;  /* 0x3c6ef3720e177810 */ /* 0x000fc60007ffe0ff */
[----:B------:R-:W-:Y:S01]  /*0af0*/  IMAD.WIDE.U32 R20, R20, -0x326172a9, RZ ;  /* 0xcd9e8d5714147825 */ /* 0x000fe200078e00ff */
[----:B------:R-:W-:-:S03]  /*0b00*/  LOP3.LUT R19, R25, R22, R2, 0x96, !PT ;  /* 0x0000001619137212 */ /* 0x000fc600078e9602 */
[----:B------:R-:W-:Y:S01]  /*0b10*/  VIADD R25, R14, 0xdaa66d2b ;  /* 0xdaa66d2b0e197836 */ /* 0x000fe20000000000 */
        /* <DEDUP_REMOVED lines=11> */
[----:B------:R-:W-:-:S04]  /*0bd0*/  IMAD.WIDE.U32 R18, R19, -0x326172a9, RZ ;  /* 0xcd9e8d5713127825 */ /* 0x000fc800078e00ff */
[----:B------:R-:W-:Y:S01]  /*0be0*/  IMAD.WIDE.U32 R22, R22, -0x2daee0ad, RZ ;  /* 0xd2511f5316167825 */ /* 0x000fe200078e00ff */
[----:B------:R-:W-:-:S04]  /*0bf0*/  LOP3.LUT R25, R19, R20, R25, 0x96, !PT ;  /* 0x0000001413197212 */ /* 0x000fc800078e9619 */
[----:B------:R-:W-:Y:S01]  /*0c00*/  LOP3.LUT R20, R23, R24, R5, 0x96, !PT ;  /* 0x0000001817147212 */ /* 0x000fe200078e9605 */
[----:B------:R-:W-:Y:S01]  /*0c10*/  IMAD.WIDE.U32 R24, R25, -0x2daee0ad, RZ ;  /* 0xd2511f5319187825 */ /* 0x000fe200078e00ff */
[----:B------:R-:W-:-:S03]  /*0c20*/  IADD3 R23, R14, -0x4ab325aa, RZ ;  /* 0xb54cda560e177810 */ /* 0x000fc60007ffe0ff */
[----:B------:R-:W-:Y:S01]  /*0c30*/  IMAD.WIDE.U32 R20, R20, -0x326172a9, RZ ;  /* 0xcd9e8d5714147825 */ /* 0x000fe200078e00ff */
[----:B------:R-:W-:-:S04]  /*0c40*/  LOP3.LUT R19, R25, R22, R6, 0x96, !PT ;  /* 0x0000001619137212 */ /* 0x000fc800078e9606 */
[----:B------:R-:W-:Y:S01]  /*0c50*/  LOP3.LUT R22, R21, R18, R23, 0x96, !PT ;  /* 0x0000001215167212 */ /* 0x000fe200078e9617 */
[----:B------:R-:W-:-:S04]  /*0c60*/  IMAD.WIDE.U32 R18, R19, -0x326172a9, RZ ;  /* 0xcd9e8d5713127825 */ /* 0x000fc800078e00ff */
[----:B------:R-:W-:Y:S02]  /*0c70*/  VIADD R21, R14, 0x5384540f ;  /* 0x5384540f0e157836 */ /* 0x000fe40000000000 */
[----:B------:R-:W-:-:S03]  /*0c80*/  IMAD.WIDE.U32 R22, R22, -0x2daee0ad, RZ ;  /* 0xd2511f5316167825 */ /* 0x000fc600078e00ff */
[----:B------:R-:W-:Y:S02]  /*0c90*/  LOP3.LUT R20, R19, R20, R21, 0x96, !PT ;  /* 0x0000001413147212 */ /* 0x000fe400078e9615 */
[----:B------:R-:W-:Y:S01]  /*0ca0*/  LOP3.LUT R50, R23, R24, R7, 0x96, !PT ;  /* 0x0000001817327212 */ /* 0x000fe200078e9607 */
[----:B------:R-:W-:Y:S02]  /*0cb0*/  VIADD R23, R14, 0xf1bbcdc8 ;  /* 0xf1bbcdc80e177836 */ /* 0x000fe40000000000 */
[----:B------:R-:W-:-:S04]  /*0cc0*/  IMAD.WIDE.U32 R20, R20, -0x2daee0ad, RZ ;  /* 0xd2511f5314147825 */ /* 0x000fc800078e00ff */
[----:B------:R-:W-:Y:S01]  /*0cd0*/  IMAD.WIDE.U32 R50, R50, -0x326172a9, RZ ;  /* 0xcd9e8d5732327825 */ /* 0x000fe200078e00ff */
[----:B------:R-:W-:Y:S02]  /*0ce0*/  LOP3.LUT R19, R21, R22, R10, 0x96, !PT ;  /* 0x0000001615137212 */ /* 0x000fe400078e960a */
[----:B------:R-:W-:Y:S01]  /*0cf0*/  IADD3 R21, R14, -0x700cb87f, RZ ;  /* 0x8ff347810e157810 */ /* 0x000fe20007ffe0ff */
[----:B------:R-:W-:Y:S01]  /*0d00*/  IMAD R24, R13, -0x2daee0ad, RZ ;  /* 0xd2511f530d187824 */ /* 0x000fe200078e02ff */
[----:B------:R-:W-:Y:S01]  /*0d10*/  LOP3.LUT R13, R51, R18, R23, 0x96, !PT ;  /* 0x00000012330d7212 */ /* 0x000fe200078e9617 */
[----:B------:R-:W-:-:S03]  /*0d20*/  IMAD.WIDE.U32 R18, R19, -0x326172a9, RZ ;  /* 0xcd9e8d5713127825 */ /* 0x000fc600078e00ff */
[----:B------:R-:W-:Y:S01]  /*0d30*/  MOV R23, R24 ;  /* 0x0000001800177202 */ /* 0x000fe20000000f00 */
[----:B------:R-:W-:Y:S01]  /*0d40*/  IMAD.HI.U32 R51, R13, -0x2daee0ad, RZ ;  /* 0xd2511f530d337827 */ /* 0x000fe200078e00ff */
[----:B------:R-:W-:-:S03]  /*0d50*/  LOP3.LUT R50, R19, R50, R21, 0x96, !PT ;  /* 0x0000003213327212 */ /* 0x000fc600078e9615 */
[----:B------:R-:W-:Y:S01]  /*0d60*/  IMAD.MOV.U32 R21, RZ, RZ, R28 ;  /* 0x000000ffff157224 */ /* 0x000fe200078e001c */
[----:B------:R-:W-:Y:S01]  /*0d70*/  LOP3.LUT R51, R51, R20, R45, 0x96, !PT ;  /* 0x0000001433337212 */ /* 0x000fe200078e962d */
[----:B------:R-:W-:Y:S02]  /*0d80*/  IMAD.MOV.U32 R20, RZ, RZ, R27 ;  /* 0x000000ffff147224 */ /* 0x000fe400078e001b */
[----:B------:R-:W-:Y:S01]  /*0d90*/  IMAD.MOV.U32 R22, RZ, RZ, R50 ;  /* 0x000000ffff167224 */ /* 0x000fe200078e0032 */
        /* <DEDUP_REMOVED lines=8> */
[----:B------:R-:W-:Y:S05]  /*0e20*/  @!P0 BRA `(.L_x_65) ;  /* 0x0000000000248947 */ /* 0x000fea0003800000 */
[----:B------:R-:W-:Y:S01]  /*0e30*/  MOV R21, R26 ;  /* 0x0000001a00157202 */ /* 0x000fe20000000f00 */
[----:B------:R-:W-:Y:S01]  /*0e40*/  IMAD.MOV.U32 R20, RZ, RZ, R28 ;  /* 0x000000ffff147224 */ /* 0x000fe200078e001c */
[----:B------:R-:W-:Y:S01]  /*0e50*/  MOV R22, R24 ;  /* 0x0000001800167202 */ /* 0x000fe20000000f00 */
[----:B------:R-:W-:Y:S01]  /*0e60*/  IMAD.MOV.U32 R23, RZ, RZ, R27 ;  /* 0x000000ffff177224 */ /* 0x000fe200078e001b */
[----:B------:R-:W-:Y:S06]  /*0e70*/  BRA `(.L_x_65) ;  /* 0x0000000000107947 */ /* 0x000fec0003800000 */
.L_x_66:
[----:B------:R-:W-:Y:S01]  /*0e80*/  IMAD.MOV.U32 R21, RZ, RZ, R27 ;  /* 0x000000ffff157224 */ /* 0x000fe200078e001b */
[----:B------:R-:W-:Y:S01]  /*0e90*/  MOV R23, R50 ;  /* 0x0000003200177202 */ /* 0x000fe20000000f00 */
[----:B------:R-:W-:Y:S02]  /*0ea0*/  IMAD.MOV.U32 R20, RZ, RZ, R24 ;  /* 0x000000ffff147224 */ /* 0x000fe400078e0018 */
[----:B------:R-:W-:-:S07]  /*0eb0*/  IMAD.MOV.U32 R22, RZ, RZ, R18 ;  /* 0x000000ffff167224 */ /* 0x000fce00078e0012 */
.L_x_65:
[----:B------:R-:W-:Y:S01]  /*0ec0*/  IMAD.WIDE.U32 R26, R20, 0x200000, RZ ;  /* 0x00200000141a7825 */ /* 0x000fe200078e00ff */
[----:B------:R-:W-:Y:S01]  /*0ed0*/  HFMA2.MMA R31, -RZ, RZ, 1.15625, 0 ;  /* 0x3ca00000ff1f7435 */ /* 0x000fe200000001ff */
[----:B------:R-:W-:Y:S02]  /*0ee0*/  BSSY B0, `(.L_x_67) ;  /* 0x0000062000007945 */ /* 0x000fe40003800000 */
[----:B------:R-:W-:Y:S01]  /*0ef0*/  IMAD.MOV.U32 R30, RZ, RZ, 0x0 ;  /* 0x00000000ff1e7424 */ /* 0x000fe200078e00ff */
[----:B------:R-:W-:Y:S01]  /*0f00*/  LOP3.LUT R26, R26, R21, RZ, 0x3c, !PT ;  /* 0x000000151a1a7212 */ /* 0x000fe200078e3cff */
[----:B------:R-:W-:-:S03]  /*0f10*/  IMAD.WIDE.U32 R20, R22, 0x200000, RZ ;  /* 0x0020000016147825 */ /* 0x000fc600078e00ff */
[----:B------:R-:W0:Y:S01]  /*0f20*/  I2F.F64.U64 R24, R26 ;  /* 0x0000001a00187312 */ /* 0x000e220000301800 */
[----:B------:R-:W-:-:S07]  /*0f30*/  LOP3.LUT R20, R20, R23, RZ, 0x3c, !PT ;  /* 0x0000001714147212 */ /* 0x000fce00078e3cff */
[----:B------:R-:W3:Y:S01]  /*0f40*/  I2F.F64.U64 R20, R20 ;  /* 0x0000001400147312 */ /* 0x000ee20000301800 */
[----:B0-----:R-:W-:Y:S02]  /*0f50*/  DFMA R24, R24, R30, 5.5511151231257827021e-17 ;  /* 0x3c9000001818742b */ /* 0x001fe4000000001e */
[----:B---3--:R-:W-:-:S08]  /*0f60*/  DFMA R30, R20, 2.2204460492503130808e-16, R30 ;  /* 0x3cb00000141e782b */ /* 0x008fd0000000001e */
[----:B------:R-:W-:Y:S01]  /*0f70*/  ISETP.GT.AND P0, PT, R25, 0xfffff, PT ;  /* 0x000fffff1900780c */ /* 0x000fe20003f04270 */
[----:B------:R-:W-:Y:S02]  /*0f80*/  IMAD.MOV.U32 R22, RZ, RZ, R24 ;  /* 0x000000ffff167224 */ /* 0x000fe400078e0018 */
[----:B------:R-:W-:Y:S01]  /*0f90*/  IMAD.MOV.U32 R23, RZ, RZ, R25 ;  /* 0x000000ffff177224 */ /* 0x000fe200078e0019 */
[----:B------:R-:W-:Y:S01]  /*0fa0*/  SHF.L.U32 R28, R31, 0x1, RZ ;  /* 0x000000011f1c7819 */ /* 0x000fe200000006ff */
[----:B------:R-:W-:-:S03]  /*0fb0*/  IMAD.MOV.U32 R26, RZ, RZ, R31 ;  /* 0x000000ffff1a7224 */ /* 0x000fc600078e001f */
[----:B------:R-:W-:-:S05]  /*0fc0*/  ISETP.GE.U32.AND P2, PT, R28, -0x797fffff, PT ;  /* 0x868000011c00780c */ /* 0x000fca0003f46070 */
[----:B------:R-:W-:-:S10]  /*0fd0*/  @!P0 DMUL R22, R22, 1.80143985094819840000e+16 ;  /* 0x4350000016168828 */ /* 0x000fd40000000000 */
[----:B------:R-:W-:Y:S01]  /*0fe0*/  @!P0 IMAD.MOV.U32 R25, RZ, RZ, R23 ;  /* 0x000000ffff198224 */ /* 0x000fe200078e0017 */
[----:B------:R-:W-:-:S04]  /*0ff0*/  @P2 DMUL R30, RZ, R30 ;  /* 0x0000001eff1e2228 */ /* 0x000fc80000000000 */
[----:B------:R-:W-:-:S04]  /*1000*/  IADD3 R20, R25, -0x1, RZ ;  /* 0xffffffff19147810 */ /* 0x000fc80007ffe0ff */
[----:B------:R-:W-:Y:S02]  /*1010*/  ISETP.GE.U32.AND P1, PT, R20, 0x7fefffff, PT ;  /* 0x7fefffff1400780c */ /* 0x000fe40003f26070 */
[----:B------:R-:W-:-:S04]  /*1020*/  @P2 IMAD.MOV.U32 R26, RZ, RZ, R31 ;  /* 0x000000ffff1a2224 */ /* 0x000fc800078e001f */
[----:B------:R-:W-:Y:S02]  /*1030*/  VIADD R27, R26, 0x100000 ;  /* 0x001000001a1b7836 */ /* 0x000fe40000000000 */
[----:B------:R-:W-:-:S04]  /*1040*/  IMAD.MOV.U32 R26, RZ, RZ, R30 ;  /* 0x000000ffff1a7224 */ /* 0x000fc800078e001e */
[----:B------:R-:W0:Y:S01]  /*1050*/  FRND.F64 R36, R26 ;  /* 0x0000001a00247313 */ /* 0x000e220000301800 */
[----:B------:R-:W-:Y:S01]  /*1060*/  @P1 MOV R20, 0x0 ;  /* 0x0000000000141802 */ /* 0x000fe20000000f00 */
[----:B------:R-:W-:Y:S01]  /*1070*/  @P1 IMAD.MOV.U32 R21, RZ, RZ, 0x7ff00000 ;  /* 0x7ff00000ff151424 */ /* 0x000fe200078e00ff */
[----:B------:R-:W-:-:S05]  /*1080*/  @P1 FSETP.NEU.FTZ.AND P2, PT, R23, RZ, PT ;  /* 0x000000ff1700120b */ /* 0x000fca0003f5d000 */
[----:B------:R-:W-:Y:S01]  /*1090*/  @P1 DFMA R20, R22, R20, +INF ;  /* 0x7ff000001614142b */ /* 0x000fe20000000014 */
[----:B------:R-:W-:Y:S01]  /*10a0*/  MOV R23, R24 ;  /* 0x0000001800177202 */ /* 0x000fe20000000f00 */
[----:B------:R-:W-:Y:S01]  /*10b0*/  IMAD.MOV.U32 R24, RZ, RZ, -0x3ff ;  /* 0xfffffc01ff187424 */ /* 0x000fe200078e00ff */
[----:B------:R-:W-:Y:S01]  /*10c0*/  @!P0 MOV R24, 0xfffffbcb ;  /* 0xfffffbcb00188802 */ /* 0x000fe20000000f00 */
[----:B------:R-:W-:Y:S01]  /*10d0*/  @!P0 IMAD.MOV.U32 R23, RZ, RZ, R22 ;  /* 0x000000ffff178224 */ /* 0x000fe200078e0016 */
[----:B0-----:R-:W-:-:S05]  /*10e0*/  DFMA R36, -R36, 0.5, R30 ;  /* 0x3fe000002424782b */ /* 0x001fca000000011e */
[----:B------:R-:W-:Y:S02]  /*10f0*/  @P1 FSEL R20, R20, RZ, P2 ;  /* 0x000000ff14141208 */ /* 0x000fe40001000000 */
[----:B------:R-:W-:Y:S01]  /*1100*/  @P1 FSEL R21, R21, -QNAN , P2 ;  /* 0xfff0000015151808 */ /* 0x000fe20001000000 */
[----:B------:R-:W-:Y:S06]  /*1110*/  @P1 BRA `(.L_x_68) ;  /* 0x0000000000f81947 */ /* 0x000fec0003800000 */
[C---:B------:R-:W-:Y:S01]  /*1120*/  LOP3.LUT R20, R25.reuse, 0x800fffff, RZ, 0xc0, !PT ;  /* 0x800fffff19147812 */ /* 0x040fe200078ec0ff */
[----:B------:R-:W-:Y:S01]  /*1130*/  IMAD.MOV.U32 R22, RZ, RZ, RZ ;  /* 0x000000ffff167224 */ /* 0x000fe200078e00ff */
[----:B------:R-:W-:Y:S01]  /*1140*/  UMOV UR4, 0x3ae80f1e ;  /* 0x3ae80f1e00047882 */ /* 0x000fe20000000000 */
[----:B------:R-:W-:Y:S01]  /*1150*/  UMOV UR5, 0x3eb1380b ;  /* 0x3eb1380b00057882 */ /* 0x000fe20000000000 */
[----:B------:R-:W-:Y:S01]  /*1160*/  LOP3.LUT R21, R20, 0x3ff00000, RZ, 0xfc, !PT ;  /* 0x3ff0000014157812 */ /* 0x000fe200078efcff */
[----:B------:R-:W-:Y:S01]  /*1170*/  IMAD.MOV.U32 R20, RZ, RZ, R23 ;  /* 0x000000ffff147224 */ /* 0x000fe200078e0017 */
[----:B------:R-:W-:Y:S01]  /*1180*/  LEA.HI R24, R25, R24, RZ, 0xc ;  /* 0x0000001819187211 */ /* 0x000fe200078f60ff */
[----:B------:R-:W-:Y:S01]  /*1190*/  IMAD.MOV.U32 R25, RZ, RZ, 0x43300000 ;  /* 0x43300000ff197424 */ /* 0x000fe200078e00ff */
[----:B------:R-:W-:Y:S01]  /*11a0*/  ISETP.GE.AND P0, PT, R21, 0x3ff6a09f, PT ;  /* 0x3ff6a09f1500780c */ /* 0x000fe20003f06270 */
[----:B------:R-:W-:Y:S01]  /*11b0*/  UMOV UR6, 0x80000000 ;  /* 0x8000000000067882 */ /* 0x000fe20000000000 */
[----:B------:R-:W-:-:S11]  /*11c0*/  UMOV UR7, 0x43300000 ;  /* 0x4330000000077882 */ /* 0x000fd60000000000 */
[----:B------:R-:W-:Y:S02]  /*11d0*/  @P0 VIADD R23, R21, 0xfff00000 ;  /* 0xfff0000015170836 */ /* 0x000fe40000000000 */
[----:B------:R-:W-:-:S03]  /*11e0*/  @P0 VIADD R24, R24, 0x1 ;  /* 0x0000000118180836 */ /* 0x000fc60000000000 */
[----:B------:R-:W-:Y:S02]  /*11f0*/  @P0 MOV R21, R23 ;  /* 0x0000001700150202 */ /* 0x000fe40000000f00 */
[----:B------:R-:W-:-:S04]  /*1200*/  LOP3.LUT R24, R24, 0x80000000, RZ, 0x3c, !PT ;  /* 0x8000000018187812 */ /* 0x000fc800078e3cff */
[C---:B------:R-:W-:Y:S02]  /*1210*/  DADD R28, R20.reuse, 1 ;  /* 0x3ff00000141c7429 */ /* 0x040fe40000000000 */
[----:B------:R-:W-:Y:S02]  /*1220*/  DADD R20, R20, -1 ;  /* 0xbff0000014147429 */ /* 0x000fe40000000000 */
[----:B------:R-:W-:Y:S01]  /*1230*/  DADD R24, R24, -UR6 ;  /* 0x8000000618187e29 */ /* 0x000fe20008000000 */
[----:B------:R-:W-:Y:S01]  /*1240*/  UMOV UR6, 0xfefa39ef ;  /* 0xfefa39ef00067882 */ /* 0x000fe20000000000 */
[----:B------:R-:W0:Y:S01]  /*1250*/  MUFU.RCP64H R23, R29 ;  /* 0x0000001d00177308 */ /* 0x000e220000001800 */
[----:B------:R-:W-:Y:S01]  /*1260*/  UMOV UR7, 0x3fe62e42 ;  /* 0x3fe62e4200077882 */ /* 0x000fe20000000000 */
[----:B0-----:R-:W-:-:S08]  /*1270*/  DFMA R40, -R28, R22, 1 ;  /* 0x3ff000001c28742b */ /* 0x001fd00000000116 */
[----:B------:R-:W-:-:S08]  /*1280*/  DFMA R40, R40, R40, R40 ;  /* 0x000000282828722b */ /* 0x000fd00000000028 */
[----:B------:R-:W-:Y:S01]  /*1290*/  DFMA R40, R22, R40, R22 ;  /* 0x000000281628722b */ /* 0x000fe20000000016 */
[----:B------:R-:W-:Y:S01]  /*12a0*/  IMAD.MOV.U32 R22, RZ, RZ, -0x748574fc ;  /* 0x8b7a8b04ff167424 */ /* 0x000fe200078e00ff */
[----:B------:R-:W-:-:S06]  /*12b0*/  MOV R23, 0x3ed0ee25 ;  /* 0x3ed0ee2500177802 */ /* 0x000fcc0000000f00 */
        /* <DEDUP_REMOVED lines=11> */
[----:B------:R-:W-:Y:S02]  /*1370*/  DFMA R28, R20, -R38, R28 ;  /* 0x80000026141c722b */ /* 0x000fe4000000001c */
[----:B------:R-:W-:-:S03]  /*1380*/  DFMA R22, R24, UR6, R38 ;  /* 0x0000000618167c2b */ /* 0x000fc60008000026 */
[----:B------:R-:W-:Y:S01]  /*1390*/  DFMA R32, R34, R32, UR4 ;  /* 0x0000000422207e2b */ /* 0x000fe20008000020 */
[----:B------:R-:W-:Y:S01]  /*13a0*/  UMOV UR4, 0x2d1b5154 ;  /* 0x2d1b515400047882 */ /* 0x000fe20000000000 */
[----:B------:R-:W-:Y:S01]  /*13b0*/  UMOV UR5, 0x3f3c71c7 ;  /* 0x3f3c71c700057882 */ /* 0x000fe20000000000 */
[----:B------:R-:W-:Y:S02]  /*13c0*/  DMUL R28, R40, R28 ;  /* 0x0000001c281c7228 */ /* 0x000fe40000000000 */
[----:B------:R-:W-:-:S03]  /*13d0*/  DFMA R20, -R24, UR6, R22 ;  /* 0x0000000618147c2b */ /* 0x000fc60008000116 */
[----:B------:R-:W-:Y:S01]  /*13e0*/  DFMA R32, R34, R32, UR4 ;  /* 0x0000000422207e2b */ /* 0x000fe20008000020 */
[----:B------:R-:W-:Y:S01]  /*13f0*/  UMOV UR4, 0x923be72d ;  /* 0x923be72d00047882 */ /* 0x000fe20000000000 */
[----:B------:R-:W-:-:S03]  /*1400*/  UMOV UR5, 0x3f624924 ;  /* 0x3f62492400057882 */ /* 0x000fc60000000000 */
[----:B------:R-:W-:-:S03]  /*1410*/  DADD R20, -R38, R20 ;  /* 0x0000000026147229 */ /* 0x000fc60000000114 */
[----:B------:R-:W-:Y:S01]  /*1420*/  DFMA R32, R34, R32, UR4 ;  /* 0x0000000422207e2b */ /* 0x000fe20008000020 */
[----:B------:R-:W-:Y:S01]  /*1430*/  UMOV UR4, 0x9999a3c4 ;  /* 0x9999a3c400047882 */ /* 0x000fe20000000000 */
[----:B------:R-:W-:-:S06]  /*1440*/  UMOV UR5, 0x3f899999 ;  /* 0x3f89999900057882 */ /* 0x000fcc0000000000 */
[----:B------:R-:W-:Y:S01]  /*1450*/  DFMA R32, R34, R32, UR4 ;  /* 0x0000000422207e2b */ /* 0x000fe20008000020 */
[----:B------:R-:W-:Y:S01]  /*1460*/  UMOV UR4, 0x55555554 ;  /* 0x5555555400047882 */ /* 0x000fe20000000000 */
[----:B------:R-:W-:-:S06]  /*1470*/  UMOV UR5, 0x3fb55555 ;  /* 0x3fb5555500057882 */ /* 0x000fcc0000000000 */
[----:B------:R-:W-:Y:S01]  /*1480*/  DFMA R32, R34, R32, UR4 ;  /* 0x0000000422207e2b */ /* 0x000fe20008000020 */
[----:B------:R-:W-:Y:S01]  /*1490*/  UMOV UR4, 0x3b39803f ;  /* 0x3b39803f00047882 */ /* 0x000fe20000000000 */
[----:B------:R-:W-:-:S06]  /*14a0*/  UMOV UR5, 0x3c7abc9e ;  /* 0x3c7abc9e00057882 */ /* 0x000fcc0000000000 */
[----:B------:R-:W-:-:S08]  /*14b0*/  DMUL R32, R34, R32 ;  /* 0x0000002022207228 */ /* 0x000fd00000000000 */
[----:B------:R-:W-:-:S08]  /*14c0*/  DFMA R28, R38, R32, R28 ;  /* 0x00000020261c722b */ /* 0x000fd0000000001c */
[----:B------:R-:W-:-:S08]  /*14d0*/  DADD R20, R28, -R20 ;  /* 0x000000001c147229 */ /* 0x000fd00000000814 */
[----:B------:R-:W-:-:S08]  /*14e0*/  DFMA R20, R24, UR4, R20 ;  /* 0x0000000418147c2b */ /* 0x000fd00008000014 */
[----:B------:R-:W-:-:S11]  /*14f0*/  DADD R20, R22, R20 ;  /* 0x0000000016147229 */ /* 0x000fd60000000014 */
.L_x_68:
[----:B------:R-:W-:Y:S05]  /*1500*/  BSYNC B0 ;  /* 0x0000000000007941 */ /* 0x000fea0003800000 */
.L_x_67:
[----:B------:R-:W-:Y:S01]  /*1510*/  UMOV UR4, 0x33145c07 ;  /* 0x33145c0700047882 */ /* 0x000fe20000000000 */
[----:B------:R-:W-:Y:S01]  /*1520*/  UMOV UR5, 0x3ca1a626 ;  /* 0x3ca1a62600057882 */ /* 0x000fe20000000000 */
[----:B------:R-:W-:Y:S01]  /*1530*/  MOV R24, 0x2cb0d246 ;  /* 0x2cb0d24600187802 */ /* 0x000fe20000000f00 */
[----:B------:R-:W-:Y:S01]  /*1540*/  DMUL R22, R36, UR4 ;  /* 0x0000000424167c28 */ /* 0x000fe20008000000 */
[----:B------:R-:W-:Y:S01]  /*1550*/  UMOV UR4, 0x54442d18 ;  /* 0x54442d1800047882 */ /* 0x000fe20000000000 */
[----:B------:R-:W-:Y:S01]  /*1560*/  UMOV UR5, 0x400921fb ;  /* 0x400921fb00057882 */ /* 0x000fe20000000000 */
[----:B------:R-:W-:Y:S01]  /*1570*/  IMAD.MOV.U32 R25, RZ, RZ, 0x3e5ae5f1 ;  /* 0x3e5ae5f1ff197424 */ /* 0x000fe200078e00ff */
[----:B------:R-:W-:Y:S01]  /*1580*/  HFMA2.MMA R39, -RZ, RZ, 1.5322265625, -6812 ;  /* 0x3e21eea7ff277435 */ /* 0x000fe200000001ff */
[----:B------:R-:W-:Y:S01]  /*1590*/  IMAD.MOV.U32 R38, RZ, RZ, -0x3e107ad8 ;  /* 0xc1ef8528ff267424 */ /* 0x000fe200078e00ff */
[----:B------:R-:W-:Y:S01]  /*15a0*/  DMUL R20, R20, -2 ;  /* 0xc000000014147828 */ /* 0x000fe20000000000 */
[----:B------:R-:W-:Y:S01]  /*15b0*/  UMOV UR6, 0x69ace392 ;  /* 0x69ace39200067882 */ /* 0x000fe20000000000 */
[----:B------:R-:W-:Y:S01]  /*15c0*/  DFMA R36, R36, UR4, R22 ;  /* 0x0000000424247c2b */ /* 0x000fe20008000016 */
[----:B------:R-:W-:Y:S01]  /*15d0*/  UMOV UR4, 0xf9785eba ;  /* 0xf9785eba00047882 */ /* 0x000fe20000000000 */
[----:B------:R-:W-:Y:S01]  /*15e0*/  UMOV UR5, 0x3de5db65 ;  /* 0x3de5db6500057882 */ /* 0x000fe20000000000 */
[----:B------:R-:W-:Y:S01]  /*15f0*/  UMOV UR7, 0x3ec71de3 ;  /* 0x3ec71de300077882 */ /* 0x000fe20000000000 */
[----:B------:R-:W0:Y:S01]  /*1600*/  MUFU.RSQ64H R23, R21 ;  /* 0x0000001500177308 */ /* 0x000e220000001c00 */
[----:B------:R-:W-:Y:S01]  /*1610*/  IMAD.MOV.U32 R34, RZ, RZ, 0x0 ;  /* 0x00000000ff227424 */ /* 0x000fe200078e00ff */
[----:B------:R-:W-:Y:S01]  /*1620*/  MOV R35, 0x3fd80000 ;  /* 0x3fd8000000237802 */ /* 0x000fe20000000f00 */
[----:B------:R-:W-:Y:S01]  /*1630*/  BSSY B0, `(.L_x_69) ;  /* 0x0000043000007945 */ /* 0x000fe20003800000 */
[----:B------:R-:W-:Y:S01]  /*1640*/  DMUL R32, R36, R36 ;  /* 0x0000002424207228 */ /* 0x000fe20000000000 */
[----:B------:R-:W-:-:S03]  /*1650*/  VIADD R22, R21, 0xfcb00000 ;  /* 0xfcb0000015167836 */ /* 0x000fc60000000000 */
[----:B------:R-:W3:Y:S04]  /*1660*/  F2I.S64.F64 R26, R26 ;  /* 0x0000001a001a7311 */ /* 0x000ee80000301900 */
[C---:B------:R-:W-:Y:S01]  /*1670*/  DFMA R24, R32.reuse, UR4, -R24 ;  /* 0x0000000420187c2b */ /* 0x040fe20008000818 */
[----:B------:R-:W-:Y:S01]  /*1680*/  UMOV UR4, 0x20fd8164 ;  /* 0x20fd816400047882 */ /* 0x000fe20000000000 */
[----:B------:R-:W-:Y:S02]  /*1690*/  UMOV UR5, 0x3da8ff83 ;  /* 0x3da8ff8300057882 */ /* 0x000fe40000000000 */
[----:B------:R-:W-:Y:S01]  /*16a0*/  DFMA R38, R32, -UR4, R38 ;  /* 0x8000000420267c2b */ /* 0x000fe20008000026 */
[----:B------:R-:W-:Y:S01]  /*16b0*/  UMOV UR4, 0x8e06e6d9 ;  /* 0x8e06e6d900047882 */ /* 0x000fe20000000000 */
[----:B------:R-:W-:Y:S01]  /*16c0*/  UMOV UR5, 0x3e927e4f ;  /* 0x3e927e4f00057882 */ /* 0x000fe20000000000 */
[----:B0-----:R-:W-:Y:S01]  /*16d0*/  DMUL R40, R22, R22 ;  /* 0x0000001616287228 */ /* 0x001fe20000000000 */
[----:B------:R-:W0:Y:S01]  /*16e0*/  FRND.F64.TRUNC R28, R30 ;  /* 0x0000001e001c7313 */ /* 0x000e22000030d800 */
[C---:B------:R-:W-:Y:S01]  /*16f0*/  DFMA R24, R32.reuse, R24, UR6 ;  /* 0x0000000620187e2b */ /* 0x040fe20008000018 */
[----:B------:R-:W-:Y:S01]  /*1700*/  UMOV UR6, 0x19db62a1 ;  /* 0x19db62a100067882 */ /* 0x000fe20000000000 */
[----:B------:R-:W-:Y:S01]  /*1710*/  UMOV UR7, 0x3f2a01a0 ;  /* 0x3f2a01a000077882 */ /* 0x000fe20000000000 */
[----:B------:R-:W-:Y:S01]  /*1720*/  DFMA R38, R32, R38, -UR4 ;  /* 0x8000000420267e2b */ /* 0x000fe20008000026 */
[----:B------:R-:W-:Y:S01]  /*1730*/  UMOV UR4, 0x19ddbce9 ;  /* 0x19ddbce900047882 */ /* 0x000fe20000000000 */
[----:B------:R-:W-:Y:S01]  /*1740*/  UMOV UR5, 0x3efa01a0 ;  /* 0x3efa01a000057882 */ /* 0x000fe20000000000 */
[----:B------:R-:W-:Y:S01]  /*1750*/  DFMA R40, R20, -R40, 1 ;  /* 0x3ff000001428742b */ /* 0x000fe20000000828 */
[C---:B---3--:R-:W-:Y:S01]  /*1760*/  LOP3.LUT R27, R26.reuse, 0x1, RZ, 0xc0, !PT ;  /* 0x000000011a1b7812 */ /* 0x048fe200078ec0ff */
[C---:B------:R-:W-:Y:S01]  /*1770*/  DFMA R24, R32.reuse, R24, -UR6 ;  /* 0x8000000620187e2b */ /* 0x040fe20008000018 */
[----:B------:R-:W-:Y:S01]  /*1780*/  UMOV UR6, 0x11110818 ;  /* 0x1111081800067882 */ /* 0x000fe20000000000 */
[----:B------:R-:W-:Y:S01]  /*1790*/  UMOV UR7, 0x3f811111 ;  /* 0x3f81111100077882 */ /* 0x000fe20000000000 */
[----:B------:R-:W-:Y:S01]  /*17a0*/  DFMA R38, R32, R38, UR4 ;  /* 0x0000000420267e2b */ /* 0x000fe20008000026 */
[----:B------:R-:W-:Y:S01]  /*17b0*/  UMOV UR4, 0x16c15d47 ;  /* 0x16c15d4700047882 */ /* 0x000fe20000000000 */
[----:B------:R-:W-:Y:S01]  /*17c0*/  UMOV UR5, 0x3f56c16c ;  /* 0x3f56c16c00057882 */ /* 0x000fe20000000000 */
[----:B------:R-:W-:Y:S01]  /*17d0*/  ISETP.NE.U32.AND P0, PT, R27, 0x1, PT ;  /* 0x000000011b00780c */ /* 0x000fe20003f05070 */
[----:B------:R-:W-:Y:S01]  /*17e0*/  DFMA R34, R40, R34, 0.5 ;  /* 0x3fe000002822742b */ /* 0x000fe20000000022 */
[----:B------:R-:W-:Y:S01]  /*17f0*/  LOP3.LUT P1, RZ, R26, 0x2, RZ, 0xc0, !PT ;  /* 0x000000021aff7812 */ /* 0x000fe2000782c0ff */
[C---:B------:R-:W-:Y:S01]  /*1800*/  DFMA R24, R32.reuse, R24, UR6 ;  /* 0x0000000620187e2b */ /* 0x040fe20008000018 */
[----:B------:R-:W-:Y:S01]  /*1810*/  UMOV UR6, 0x55555554 ;  /* 0x5555555400067882 */ /* 0x000fe20000000000 */
[----:B------:R-:W-:Y:S01]  /*1820*/  DFMA R38, R32, R38, -UR4 ;  /* 0x8000000420267e2b */ /* 0x000fe20008000026 */
[----:B------:R-:W-:Y:S01]  /*1830*/  UMOV UR7, 0x3fc55555 ;  /* 0x3fc5555500077882 */ /* 0x000fe20000000000 */
[----:B------:R-:W-:Y:S01]  /*1840*/  UMOV UR4, 0x55555551 ;  /* 0x5555555100047882 */ /* 0x000fe20000000000 */
[----:B------:R-:W-:Y:S01]  /*1850*/  UMOV UR5, 0x3fa55555 ;  /* 0x3fa5555500057882 */ /* 0x000fe20000000000 */
[----:B------:R-:W-:Y:S01]  /*1860*/  DMUL R40, R22, R40 ;  /* 0x0000002816287228 */ /* 0x000fe20000000000 */
[----:B------:R-:W-:Y:S01]  /*1870*/  ISETP.NE.U32.AND.EX P0, PT, RZ, RZ, PT, P0 ;  /* 0x000000ffff00720c */ /* 0x000fe20003f05100 */
[----:B------:R-:W-:-:S02]  /*1880*/  DFMA R24, R32, R24, -UR6 ;  /* 0x8000000620187e2b */ /* 0x000fc40008000018 */
[----:B------:R-:W-:Y:S02]  /*1890*/  DFMA R38, R32, R38, UR4 ;  /* 0x0000000420267e2b */ /* 0x000fe40008000026 */
[----:B0-----:R-:W-:Y:S02]  /*18a0*/  DSETP.NEU.AND P2, PT, R30, R28, PT ;  /* 0x0000001c1e00722a */ /* 0x001fe40003f4d000 */
[----:B------:R-:W-:Y:S02]  /*18b0*/  DFMA R34, R34, R40, R22 ;  /* 0x000000282222722b */ /* 0x000fe40000000016 */
[C---:B------:R-:W-:Y:S02]  /*18c0*/  DFMA R24, R32.reuse, R24, RZ ;  /* 0x000000182018722b */ /* 0x040fe400000000ff */
[----:B------:R-:W-:-:S06]  /*18d0*/  DFMA R38, R32, R38, -0.5 ;  /* 0xbfe000002026742b */ /* 0x000fcc0000000026 */
[----:B------:R-:W-:Y:S02]  /*18e0*/  DFMA R24, R36, R24, R36 ;  /* 0x000000182418722b */ /* 0x000fe40000000024 */
[----:B------:R-:W-:Y:S02]  /*18f0*/  DFMA R32, R32, R38, 1 ;  /* 0x3ff000002020742b */ /* 0x000fe40000000026 */
[----:B------:R-:W-:Y:S01]  /*1900*/  DMUL R36, R20, R34 ;  /* 0x0000002214247228 */ /* 0x000fe20000000000 */
[----:B------:R-:W-:Y:S02]  /*1910*/  VIADD R39, R35, 0xfff00000 ;  /* 0xfff0000023277836 */ /* 0x000fe40000000000 */
[----:B------:R-:W-:-:S03]  /*1920*/  IMAD.MOV.U32 R38, RZ, RZ, R34 ;  /* 0x000000ffff267224 */ /* 0x000fc600078e0022 */
[----:B------:R-:W-:Y:S01]  /*1930*/  @!P0 LOP3.LUT R27, R25, 0x80000000, RZ, 0x3c, !PT ;  /* 0x80000000191b8812 */ /* 0x000fe200078e3cff */
[----:B------:R-:W-:Y:S01]  /*1940*/  @!P0 IMAD.MOV.U32 R26, RZ, RZ, R24 ;  /* 0x000000ffff1a8224 */ /* 0x000fe200078e0018 */
[----:B------:R-:W-:Y:S01]  /*1950*/  @!P0 MOV R25, R33 ;  /* 0x0000002100198202 */ /* 0x000fe20000000f00 */
[----:B------:R-:W-:Y:S01]  /*1960*/  @!P0 IMAD.MOV.U32 R24, RZ, RZ, R32 ;  /* 0x000000ffff188224 */ /* 0x000fe200078e0020 */
[----:B------:R-:W-:Y:S01]  /*1970*/  @!P0 MOV R33, R27 ;  /* 0x0000001b00218202 */ /* 0x000fe20000000f00 */
[----:B------:R-:W-:Y:S01]  /*1980*/  @!P0 IMAD.MOV.U32 R32, RZ, RZ, R26 ;  /* 0x000000ffff208224 */ /* 0x000fe200078e001a */
[----:B------:R-:W-:Y:S01]  /*1990*/  ISETP.GE.U32.AND P0, PT, R22, 0x7ca00000, PT ;  /* 0x7ca000001600780c */ /* 0x000fe20003f06070 */
[----:B------:R-:W-:Y:S01]  /*19a0*/  DFMA R28, R36, -R36, R20 ;  /* 0x80000024241c722b */ /* 0x000fe20000000014 */
[----:B------:R-:W-:-:S05]  /*19b0*/  @P1 LOP3.LUT R41, R25, 0x80000000, RZ, 0x3c, !PT ;  /* 0x8000000019291812 */ /* 0x000fca00078e3cff */
[----:B------:R-:W-:Y:S01]  /*19c0*/  @P1 IMAD.MOV.U32 R25, RZ, RZ, R41 ;  /* 0x000000ffff191224 */ /* 0x000fe200078e0029 */
[----:B------:R-:W-:Y:S01]  /*19d0*/  @!P2 DMUL R24, RZ, R30 ;  /* 0x0000001eff18a228 */ /* 0x000fe20000000000 */
[----:B------:R-:W-:Y:S01]  /*19e0*/  @P1 LOP3.LUT R31, R33, 0x80000000, RZ, 0x3c, !PT ;  /* 0x80000000211f1812 */ /* 0x000fe200078e3cff */
[----:B------:R-:W-:-:S03]  /*19f0*/  DFMA R26, R28, R38, R36 ;  /* 0x000000261c1a722b */ /* 0x000fc60000000024 */
[----:B------:R-:W-:Y:S01]  /*1a00*/  @P1 MOV R33, R31 ;  /* 0x0000001f00211202 */ /* 0x000fe20000000f00 */
[----:B------:R-:W-:Y:S07]  /*1a10*/  @!P0 BRA `(.L_x_70) ;  /* 0x0000000000108947 */ /* 0x000fee0003800000 */
[----:B------:R-:W-:-:S07]  /*1a20*/  MOV R26, 0x1a40 ;  /* 0x00001a40001a7802 */ /* 0x000fce0000000f00 */
[----:B-12---:R-:W-:Y:S05]  /*1a30*/  CALL.REL.NOINC `($__internal_5_$__cuda_sm20_dsqrt_rn_f64_mediumpath_v1) ;  /* 0x0000000800747944 */ /* 0x006fea0003c00000 */
[----:B------:R-:W-:Y:S02]  /*1a40*/  IMAD.MOV.U32 R26, RZ, RZ, R22 ;  /* 0x000000ffff1a7224 */ /* 0x000fe400078e0016 */
[----:B------:R-:W-:-:S07]  /*1a50*/  IMAD.MOV.U32 R27, RZ, RZ, R23 ;  /* 0x000000ffff1b7224 */ /* 0x000fce00078e0017 */
.L_x_70:
[----:B------:R-:W-:Y:S05]  /*1a60*/  BSYNC B0 ;  /* 0x0000000000007941 */ /* 0x000fea0003800000 */
.L_x_69:
[----:B--2---:R-:W-:Y:S01]  /*1a70*/  ISETP.GE.U32.AND P0, PT, R8, R16, PT ;  /* 0x000000100800720c */ /* 0x004fe20003f06070 */
[----:B------:R-:W-:Y:S01]  /*1a80*/  BSSY B0, `(.L_x_71) ;  /* 0x0000011000007945 */ /* 0x000fe20003800000 */
[----:B------:R-:W-:Y:S02]  /*1a90*/  DMUL R24, R26, R24 ;  /* 0x000000181a187228 */ /* 0x000fe40000000000 */
[----:B------:R-:W-:-:S13]  /*1aa0*/  ISETP.GE.AND.EX P0, PT, R9, R17, PT, P0 ;  /* 0x000000110900720c */ /* 0x000fda0003f06300 */
[----:B------:R-:W-:Y:S05]  /*1ab0*/  @P0 BRA `(.L_x_72) ;  /* 0x0000000000340947 */ /* 0x000fea0003800000 */
[----:B------:R-:W-:Y:S01]  /*1ac0*/  UMOV UR4, 0xf0000000 ;  /* 0xf000000000047882 */ /* 0x000fe20000000000 */
[----:B------:R-:W-:Y:S01]  /*1ad0*/  UMOV UR5, 0x380fffff ;  /* 0x380fffff00057882 */ /* 0x000fe20000000000 */
[----:B------:R-:W0:Y:S01]  /*1ae0*/  F2F.F32.F64 R21, R24 ;  /* 0x0000001800157310 */ /* 0x000e220000301000 */
[----:B------:R-:W-:-:S14]  /*1af0*/  DSETP.GEU.AND P0, PT, |R24|, UR4, PT ;  /* 0x0000000418007e2a */ /* 0x000fdc000bf0e200 */
[----:B0-----:R-:W-:-:S04]  /*1b00*/  @!P0 FMUL R21, R21, 1.175494350822287508e-38 ;  /* 0x0080000015158820 */ /* 0x001fc80000400000 */
[----:B-1----:R-:W-:-:S04]  /*1b10*/  FFMA.FTZ R21, R21, R44, UR11 ;  /* 0x0000000b15157e23 */ /* 0x002fc8000801002c */
[----:B------:R-:W-:Y:S01]  /*1b20*/  FMUL.FTZ R22, R21, 1.4426950216293334961 ;  /* 0x3fb8aa3b15167820 */ /* 0x000fe20000410000 */
[----:B------:R-:W-:-:S05]  /*1b30*/  IMAD R21, R8, UR10, RZ ;  /* 0x0000000a08157c24 */ /* 0x000fca000f8e02ff */
[----:B------:R-:W0:Y:S01]  /*1b40*/  MUFU.EX2 R22, R22 ;  /* 0x0000001600167308 */ /* 0x000e220000000800 */
[----:B------:R-:W-:-:S04]  /*1b50*/  IADD3 R20, P0, R21, UR12, RZ ;  /* 0x0000000c15147c10 */ /* 0x000fc8000ff1e0ff */
[----:B------:R-:W-:Y:S02]  /*1b60*/  LEA.HI.X.SX32 R21, R21, UR13, 0x1, P0 ;  /* 0x0000000d15157c11 */ /* 0x000fe400080f0eff */
[----:B0-----:R-:W-:-:S05]  /*1b70*/  F2FP.BF16.F32.PACK_AB R23, RZ, R22 ;  /* 0x00000016ff17723e */ /* 0x001fca00000010ff */
[----:B------:R0:W-:Y:S02]  /*1b80*/  STG.E.U16 desc[UR8][R20.64], R23 ;  /* 0x0000001714007986 */ /* 0x0001e4000c101508 */
.L_x_72:
[----:B------:R-:W-:Y:S05]  /*1b90*/  BSYNC B0 ;  /* 0x0000000000007941 */ /* 0x000fea0003800000 */
.L_x_71:
[----:B------:R-:W-:Y:S01]  /*1ba0*/  ULDC UR4, c[0x0][0xc] ;  /* 0x0000030000047ab9 */ /* 0x000fe20000000800 */
[----:B0-----:R-:W0:Y:S01]  /*1bb0*/  LDC R23, c[0x0][RZ] ;  /* 0x00000000ff177b82 */ /* 0x001e220000000800 */
[----:B------:R-:W-:Y:S01]  /*1bc0*/  DADD R32, RZ, R32 ;  /* 0x00000000ff207229 */ /* 0x000fe20000000020 */
[----:B------:R-:W-:Y:S07]  /*1bd0*/  BSSY B0, `(.L_x_73) ;  /* 0x000001e000007945 */ /* 0x000fee0003800000 */
[----:B------:R-:W-:Y:S01]  /*1be0*/  DMUL R32, R32, R26 ;  /* 0x0000001a20207228 */ /* 0x000fe20000000000 */
[----:B0-----:R-:W-:-:S04]  /*1bf0*/  IMAD R23, R23, UR4, RZ ;  /* 0x0000000417177c24 */ /* 0x001fc8000f8e02ff */
[C---:B------:R-:W-:Y:S01]  /*1c00*/  IMAD R25, R23.reuse, 0x3, RZ ;  /* 0x0000000317197824 */ /* 0x040fe200078e02ff */
[CC--:B------:R-:W-:Y:S02]  /*1c10*/  IADD3 R31, P0, R23.reuse, R8.reuse, RZ ;  /* 0x00000008171f7210 */ /* 0x0c0fe40007f1e0ff */
[----:B------:R-:W-:Y:S02]  /*1c20*/  LEA R29, P4, R23, R8, 0x1 ;  /* 0x00000008171d7211 */ /* 0x000fe400078808ff */
[----:B------:R-:W-:Y:S02]  /*1c30*/  ISETP.GE.U32.AND P2, PT, R31, R16, PT ;  /* 0x000000101f00720c */ /* 0x000fe40003f46070 */
[----:B------:R-:W-:Y:S01]  /*1c40*/  IADD3.X R24, RZ, R9, RZ, P0, !PT ;  /* 0x00000009ff187210 */ /* 0x000fe200007fe4ff */
[----:B------:R-:W-:Y:S01]  /*1c50*/  IMAD.X R22, RZ, RZ, R9, P4 ;  /* 0x000000ffff167224 */ /* 0x000fe200020e0609 */
[----:B------:R-:W-:Y:S02]  /*1c60*/  IADD3 R25, P3, R25, R8, RZ ;  /* 0x0000000819197210 */ /* 0x000fe40007f7e0ff */
[----:B------:R-:W-:-:S02]  /*1c70*/  ISETP.GE.AND.EX P2, PT, R24, R17, PT, P2 ;  /* 0x000000111800720c */ /* 0x000fc40003f46320 */
[-C--:B------:R-:W-:Y:S01]  /*1c80*/  ISETP.GE.U32.AND P1, PT, R29, R16.reuse, PT ;  /* 0x000000101d00720c */ /* 0x080fe20003f26070 */
[----:B------:R-:W-:Y:S01]  /*1c90*/  IMAD.X R20, RZ, RZ, R9, P3 ;  /* 0x000000ffff147224 */ /* 0x000fe200018e0609 */
[----:B------:R-:W-:Y:S02]  /*1ca0*/  ISETP.GE.U32.AND P0, PT, R25, R16, PT ;  /* 0x000000101900720c */ /* 0x000fe40003f06070 */
[-C--:B------:R-:W-:Y:S02]  /*1cb0*/  ISETP.GE.AND.EX P1, PT, R22, R17.reuse, PT, P1 ;  /* 0x000000111600720c */ /* 0x080fe40003f26310 */
[----:B------:R-:W-:-:S05]  /*1cc0*/  ISETP.GE.AND.EX P0, PT, R20, R17, PT, P0 ;  /* 0x000000111400720c */ /* 0x000fca0003f06300 */
[----:B------:R-:W-:Y:S08]  /*1cd0*/  @P2 BRA `(.L_x_74) ;  /* 0x0000000000342947 */ /* 0x000ff00003800000 */
        /* <DEDUP_REMOVED lines=13> */
.L_x_74:
[----:B------:R-:W-:Y:S05]  /*1db0*/  BSYNC B0 ;  /* 0x0000000000007941 */ /* 0x000fea0003800000 */
.L_x_73:
[----:B------:R-:W-:Y:S04]  /*1dc0*/  BSSY B0, `(.L_x_75) ;  /* 0x0000008000007945 */ /* 0x000fe80003800000 */
[----:B------:R-:W-:Y:S05]  /*1dd0*/  @P1 BRA `(.L_x_76) ;  /* 0x0000000000181947 */ /* 0x000fea0003800000 */
[----:B0-----:R-:W0:Y:S01]  /*1de0*/  MUFU.EX2 R21, R49 ;  /* 0x0000003100157308 */ /* 0x001e220000000800 */
[----:B------:R-:W-:-:S05]  /*1df0*/  IMAD R29, R29, UR14, RZ ;  /* 0x0000000e1d1d7c24 */ /* 0x000fca000f8e02ff */
[C---:B------:R-:W-:Y:S02]  /*1e00*/  IADD3 R20, P1, R29.reuse, UR12, RZ ;  /* 0x0000000c1d147c10 */ /* 0x040fe4000ff3e0ff */
[----:B0-----:R-:W-:Y:S02]  /*1e10*/  F2FP.BF16.F32.PACK_AB R22, RZ, R21 ;  /* 0x00000015ff16723e */ /* 0x001fe400000010ff */
[----:B------:R-:W-:-:S05]  /*1e20*/  LEA.HI.X.SX32 R21, R29, UR13, 0x1, P1 ;  /* 0x0000000d1d157c11 */ /* 0x000fca00088f0eff */
[----:B------:R2:W-:Y:S04]  /*1e30*/  STG.E.U16 desc[UR8][R20.64], R22 ;  /* 0x0000001614007986 */ /* 0x0005e8000c101508 */
.L_x_76:
[----:B------:R-:W-:Y:S05]  /*1e40*/  BSYNC B0 ;  /* 0x0000000000007941 */ /* 0x000fea0003800000 */
.L_x_75:
[----:B------:R-:W-:Y:S05]  /*1e50*/  @P0 BRA `(.L_x_77) ;  /* 0x0000000000180947 */ /* 0x000fea0003800000 */
[----:B0-2---:R-:W0:Y:S01]  /*1e60*/  MUFU.EX2 R21, R49 ;  /* 0x0000003100157308 */ /* 0x005e220000000800 */
[----:B------:R-:W-:-:S05]  /*1e70*/  IMAD R25, R25, UR14, RZ ;  /* 0x0000000e19197c24 */ /* 0x000fca000f8e02ff */
[C---:B------:R-:W-:Y:S02]  /*1e80*/  IADD3 R20, P0, R25.reuse, UR12, RZ ;  /* 0x0000000c19147c10 */ /* 0x040fe4000ff1e0ff */
[----:B0-----:R-:W-:Y:S02]  /*1e90*/  F2FP.BF16.F32.PACK_AB R22, RZ, R21 ;  /* 0x00000015ff16723e */ /* 0x001fe400000010ff */
[----:B------:R-:W-:-:S05]  /*1ea0*/  LEA.HI.X.SX32 R21, R25, UR13, 0x1, P0 ;  /* 0x0000000d19157c11 */ /* 0x000fca00080f0eff */
[----:B------:R3:W-:Y:S04]  /*1eb0*/  STG.E.U16 desc[UR8][R20.64], R22 ;  /* 0x0000001614007986 */ /* 0x0007e8000c101508 */
.L_x_77:
[----:B------:R-:W-:Y:S01]  /*1ec0*/  LEA R8, P0, R23, R8, 0x2 ;  /* 0x0000000817087211 */ /* 0x000fe200078010ff */
[----:B------:R-:W-:Y:S05]  /*1ed0*/  WARPSYNC.ALL ;  /* 0x0000000000007948 */ /* 0x000fea0003800000 */
[----:B------:R-:W-:Y:S01]  /*1ee0*/  IADD3.X R9, RZ, R9, RZ, P0, !PT ;  /* 0x00000009ff097210 */ /* 0x000fe200007fe4ff */
[----:B------:R-:W-:Y:S01]  /*1ef0*/  BAR.SYNC.DEFER_BLOCKING 0x0 ;  /* 0x0000000000007b1d */ /* 0x000fe20000010000 */
[----:B------:R-:W-:Y:S01]  /*1f00*/  ISETP.GE.U32.AND P0, PT, R8, R43, PT ;  /* 0x0000002b0800720c */ /* 0x000fe20003f06070 */
[----:B------:R-:W-:Y:S01]  /*1f10*/  IMAD.MOV.U32 R28, RZ, RZ, R18 ;  /* 0x000000ffff1c7224 */ /* 0x000fe200078e0012 */
[----:B------:R-:W-:Y:S01]  /*1f20*/  MOV R27, R51 ;  /* 0x00000033001b7202 */ /* 0x000fe20000000f00 */
[----:B------:R-:W-:Y:S01]  /*1f30*/  IMAD.MOV.U32 R26, RZ, RZ, R50 ;  /* 0x000000ffff1a7224 */ /* 0x000fe200078e0032 */
[----:B------:R-:W-:-:S13]  /*1f40*/  ISETP.GE.AND.EX P0, PT, R9, R42, PT, P0 ;  /* 0x0000002a0900720c */ /* 0x000fda0003f06300 */
[----:B------:R-:W-:Y:S05]  /*1f50*/  @!P0 BRA `(.L_x_78) ;  /* 0xffffffe800788947 */ /* 0x000fea000383ffff */
[----:B------:R-:W-:Y:S05]  /*1f60*/  EXIT ;  /* 0x000000000000794d */ /* 0x000fea0003800000 */
        .weak           $__internal_4_$__cuda_sm20_div_s64
        .type           $__internal_4_$__cuda_sm20_div_s64,@function
        .size           $__internal_4_$__cuda_sm20_div_s64,($__internal_5_$__cuda_sm20_dsqrt_rn_f64_mediumpath_v1 - $__internal_4_$__cuda_sm20_div_s64)
$__internal_4_$__cuda_sm20_div_s64:
[----:B------:R-:W-:Y:S02]  /*1f70*/  UMOV UR5, URZ ;  /* 0x0000003f00057c82 */ /* 0x000fe40008000000 */
[----:B------:R-:W0:Y:S08]  /*1f80*/  I2F.U64.RP R17, UR4 ;  /* 0x0000000400117d12 */ /* 0x000e300008309000 */
[----:B0-----:R-:W0:Y:S02]  /*1f90*/  MUFU.RCP R17, R17 ;  /* 0x0000001100117308 */ /* 0x001e240000001000 */
[----:B0-----:R-:W-:-:S06]  /*1fa0*/  VIADD R22, R17, 0x1ffffffe ;  /* 0x1ffffffe11167836 */ /* 0x001fcc0000000000 */
[----:B------:R-:W0:Y:S02]  /*1fb0*/  F2I.U64.TRUNC R22, R22 ;  /* 0x0000001600167311 */ /* 0x000e24000020d800 */
[----:B0-----:R-:W-:-:S04]  /*1fc0*/  IMAD.WIDE.U32 R24, R22, UR4, RZ ;  /* 0x0000000416187c25 */ /* 0x001fc8000f8e00ff */
[----:B------:R-:W-:Y:S01]  /*1fd0*/  IMAD R25, R23, UR4, R25 ;  /* 0x0000000417197c24 */ /* 0x000fe2000f8e0219 */
[----:B------:R-:W-:-:S05]  /*1fe0*/  IADD3 R21, P0, RZ, -R24, RZ ;  /* 0x80000018ff157210 */ /* 0x000fca0007f1e0ff */
[----:B------:R-:W-:-:S04]  /*1ff0*/  IMAD.HI.U32 R24, R22, R21, RZ ;  /* 0x0000001516187227 */ /* 0x000fc800078e00ff */
[----:B------:R-:W-:Y:S01]  /*2000*/  IMAD.X R27, RZ, RZ, ~R25, P0 ;  /* 0x000000ffff1b7224 */ /* 0x000fe200000e0e19 */
[----:B------:R-:W-:-:S03]  /*2010*/  MOV R25, R22 ;  /* 0x0000001600197202 */ /* 0x000fc60000000f00 */
[-C--:B------:R-:W-:Y:S02]  /*2020*/  IMAD R29, R23, R27.reuse, RZ ;  /* 0x0000001b171d7224 */ /* 0x080fe400078e02ff */
[----:B------:R-:W-:-:S04]  /*2030*/  IMAD.WIDE.U32 R24, P0, R22, R27, R24 ;  /* 0x0000001b16187225 */ /* 0x000fc80007800018 */
[----:B------:R-:W-:-:S04]  /*2040*/  IMAD.HI.U32 R17, R23, R27, RZ ;  /* 0x0000001b17117227 */ /* 0x000fc800078e00ff */
[----:B------:R-:W-:-:S04]  /*2050*/  IMAD.HI.U32 R24, P1, R23, R21, R24 ;  /* 0x0000001517187227 */ /* 0x000fc80007820018 */
[----:B------:R-:W-:Y:S01]  /*2060*/  IMAD.X R17, R17, 0x1, R23, P0 ;  /* 0x0000000111117824 */ /* 0x000fe200000e0617 */
[----:B------:R-:W-:-:S04]  /*2070*/  IADD3 R25, P2, R29, R24, RZ ;  /* 0x000000181d197210 */ /* 0x000fc80007f5e0ff */
[----:B------:R-:W-:Y:S01]  /*2080*/  IADD3.X R17, RZ, RZ, R17, P2, P1 ;  /* 0x000000ffff117210 */ /* 0x000fe200017e2411 */
[----:B------:R-:W-:Y:S01]  /*2090*/  IMAD.WIDE.U32 R22, R25, UR4, RZ ;  /* 0x0000000419167c25 */ /* 0x000fe2000f8e00ff */
[----:B------:R-:W-:Y:S02]  /*20a0*/  ISETP.LE.AND P1, PT, RZ, UR7, PT ;  /* 0x00000007ff007c0c */ /* 0x000fe4000bf23270 */
[----:B------:R-:W-:Y:S01]  /*20b0*/  IADD3 R21, P0, RZ, -R22, RZ ;  /* 0x80000016ff157210 */ /* 0x000fe20007f1e0ff */
[----:B------:R-:W-:Y:S02]  /*20c0*/  IMAD R22, R17, UR4, R23 ;  /* 0x0000000411167c24 */ /* 0x000fe4000f8e0217 */
[----:B------:R-:W-:Y:S02]  /*20d0*/  IMAD.MOV.U32 R23, RZ, RZ, RZ ;  /* 0x000000ffff177224 */ /* 0x000fe400078e00ff */
[----:B------:R-:W-:-:S04]  /*20e0*/  IMAD.HI.U32 R24, R25, R21, RZ ;  /* 0x0000001519187227 */ /* 0x000fc800078e00ff */
[----:B------:R-:W-:Y:S01]  /*20f0*/  IMAD.X R26, RZ, RZ, ~R22, P0 ;  /* 0x000000ffff1a7224 */ /* 0x000fe200000e0e16 */
[----:B------:R-:W-:-:S03]  /*2100*/  IADD3 R22, P4, RZ, -UR6, RZ ;  /* 0x80000006ff167c10 */ /* 0x000fc6000ff9e0ff */
[----:B------:R-:W-:-:S04]  /*2110*/  IMAD.WIDE.U32 R24, P0, R25, R26, R24 ;  /* 0x0000001a19187225 */ /* 0x000fc80007800018 */
[C---:B------:R-:W-:Y:S02]  /*2120*/  IMAD R28, R17.reuse, R26, RZ ;  /* 0x0000001a111c7224 */ /* 0x040fe400078e02ff */
[----:B------:R-:W-:Y:S01]  /*2130*/  IMAD.HI.U32 R21, P2, R17, R21, R24 ;  /* 0x0000001511157227 */ /* 0x000fe20007840018 */
[----:B------:R-:W-:-:S03]  /*2140*/  SEL R24, R22, UR6, !P1 ;  /* 0x0000000616187c07 */ /* 0x000fc6000c800000 */
[----:B------:R-:W-:Y:S01]  /*2150*/  IMAD.HI.U32 R22, R17, R26, RZ ;  /* 0x0000001a11167227 */ /* 0x000fe200078e00ff */
[----:B------:R-:W-:Y:S02]  /*2160*/  IADD3 R21, P3, R28, R21, RZ ;  /* 0x000000151c157210 */ /* 0x000fe40007f7e0ff */
[----:B------:R-:W-:Y:S01]  /*2170*/  IADD3.X R26, RZ, ~UR7, RZ, P4, !PT ;  /* 0x80000007ff1a7c10 */ /* 0x000fe2000a7fe4ff */
[----:B------:R-:W-:Y:S02]  /*2180*/  IMAD.X R17, R22, 0x1, R17, P0 ;  /* 0x0000000116117824 */ /* 0x000fe400000e0611 */
[----:B------:R-:W-:Y:S01]  /*2190*/  IMAD.HI.U32 R22, R21, R24, RZ ;  /* 0x0000001815167227 */ /* 0x000fe200078e00ff */
[----:B------:R-:W-:Y:S02]  /*21a0*/  SEL R26, R26, UR7, !P1 ;  /* 0x000000071a1a7c07 */ /* 0x000fe4000c800000 */
[----:B------:R-:W-:-:S03]  /*21b0*/  IADD3.X R17, RZ, RZ, R17, P3, P2 ;  /* 0x000000ffff117210 */ /* 0x000fc60001fe4411 */
[----:B------:R-:W-:-:S04]  /*21c0*/  IMAD.WIDE.U32 R22, R21, R26, R22 ;  /* 0x0000001a15167225 */ /* 0x000fc800078e0016 */
[C---:B------:R-:W-:Y:S02]  /*21d0*/  IMAD R28, R17.reuse, R26, RZ ;  /* 0x0000001a111c7224 */ /* 0x040fe400078e02ff */
[----:B------:R-:W-:-:S04]  /*21e0*/  IMAD.HI.U32 R21, P0, R17, R24, R22 ;  /* 0x0000001811157227 */ /* 0x000fc80007800016 */
[----:B------:R-:W-:Y:S01]  /*21f0*/  IMAD.HI.U32 R17, R17, R26, RZ ;  /* 0x0000001a11117227 */ /* 0x000fe200078e00ff */
[----:B------:R-:W-:-:S04]  /*2200*/  IADD3 R21, P2, R28, R21, RZ ;  /* 0x000000151c157210 */ /* 0x000fc80007f5e0ff */
[----:B------:R-:W-:Y:S01]  /*2210*/  IADD3.X R17, R17, RZ, RZ, P0, !PT ;  /* 0x000000ff11117210 */ /* 0x000fe200007fe4ff */
[----:B------:R-:W-:-:S04]  /*2220*/  IMAD.WIDE.U32 R22, R21, UR4, RZ ;  /* 0x0000000415167c25 */ /* 0x000fc8000f8e00ff */
[----:B------:R-:W-:Y:S01]  /*2230*/  IMAD.X R17, RZ, RZ, R17, P2 ;  /* 0x000000ffff117224 */ /* 0x000fe200010e0611 */
[----:B------:R-:W-:Y:S02]  /*2240*/  IADD3 R22, P0, -R22, R24, RZ ;  /* 0x0000001816167210 */ /* 0x000fe40007f1e1ff */
[----:B------:R-:W-:Y:S01]  /*2250*/  IADD3 R24, P3, R21, 0x1, RZ ;  /* 0x0000000115187810 */ /* 0x000fe20007f7e0ff */
[----:B------:R-:W-:-:S04]  /*2260*/  IMAD R23, R17, UR4, R23 ;  /* 0x0000000411177c24 */ /* 0x000fc8000f8e0217 */
[----:B------:R-:W-:Y:S01]  /*2270*/  IMAD.X R26, R26, 0x1, ~R23, P0 ;  /* 0x000000011a1a7824 */ /* 0x000fe200000e0e17 */
[C---:B------:R-:W-:Y:S02]  /*2280*/  ISETP.GE.U32.AND P0, PT, R22.reuse, UR4, PT ;  /* 0x0000000416007c0c */ /* 0x040fe4000bf06070 */
[----:B------:R-:W-:Y:S02]  /*2290*/  IADD3 R23, P2, R22, -UR4, RZ ;  /* 0x8000000416177c10 */ /* 0x000fe4000ff5e0ff */
[C---:B------:R-:W-:Y:S02]  /*22a0*/  ISETP.GE.U32.AND.EX P0, PT, R26.reuse, RZ, PT, P0 ;  /* 0x000000ff1a00720c */ /* 0x040fe40003f06100 */
[----:B------:R-:W-:Y:S02]  /*22b0*/  IADD3.X R25, R26, -0x1, RZ, P2, !PT ;  /* 0xffffffff1a197810 */ /* 0x000fe400017fe4ff */
[----:B------:R-:W-:Y:S02]  /*22c0*/  SEL R23, R23, R22, P0 ;  /* 0x0000001617177207 */ /* 0x000fe40000000000 */
[----:B------:R-:W-:-:S02]  /*22d0*/  IADD3.X R22, RZ, R17, RZ, P3, !PT ;  /* 0x00000011ff167210 */ /* 0x000fc40001ffe4ff */
[----:B------:R-:W-:Y:S02]  /*22e0*/  SEL R24, R24, R21, P0 ;  /* 0x0000001518187207 */ /* 0x000fe40000000000 */
[----:B------:R-:W-:Y:S02]  /*22f0*/  SEL R25, R25, R26, P0 ;  /* 0x0000001a19197207 */ /* 0x000fe40000000000 */
[----:B------:R-:W-:Y:S02]  /*2300*/  ISETP.GE.U32.AND P2, PT, R23, UR4, PT ;  /* 0x0000000417007c0c */ /* 0x000fe4000bf46070 */
[----:B------:R-:W-:Y:S02]  /*2310*/  SEL R21, R22, R17, P0 ;  /* 0x0000001116157207 */ /* 0x000fe40000000000 */
[----:B------:R-:W-:Y:S02]  /*2320*/  IADD3 R17, P3, R24, 0x1, RZ ;  /* 0x0000000118117810 */ /* 0x000fe40007f7e0ff */
[----:B------:R-:W-:-:S03]  /*2330*/  ISETP.GE.U32.AND.EX P0, PT, R25, RZ, PT, P2 ;  /* 0x000000ff1900720c */ /* 0x000fc60003f06120 */
[----:B------:R-:W-:Y:S01]  /*2340*/  IMAD.X R22, RZ, RZ, R21, P3 ;  /* 0x000000ffff167224 */ /* 0x000fe200018e0615 */
[----:B------:R-:W-:-:S04]  /*2350*/  SEL R17, R17, R24, P0 ;  /* 0x0000001811117207 */ /* 0x000fc80000000000 */
[----:B------:R-:W-:Y:S02]  /*2360*/  SEL R22, R22, R21, P0 ;  /* 0x0000001516167207 */ /* 0x000fe40000000000 */
[-C--:B------:R-:W-:Y:S02]  /*2370*/  IADD3 R24, P2, RZ, -R17.reuse, RZ ;  /* 0x80000011ff187210 */ /* 0x080fe40007f5e0ff */
[----:B------:R-:W-:Y:S02]  /*2380*/  ISETP.NE.U32.AND P0, PT, RZ, UR4, PT ;  /* 0x00000004ff007c0c */ /* 0x000fe4000bf05070 */
[----:B------:R-:W-:Y:S01]  /*2390*/  SEL R17, R24, R17, !P1 ;  /* 0x0000001118117207 */ /* 0x000fe20004800000 */
[----:B------:R-:W-:Y:S01]  /*23a0*/  IMAD.X R21, RZ, RZ, ~R22, P2 ;  /* 0x000000ffff157224 */ /* 0x000fe200010e0e16 */
[----:B------:R-:W-:-:S04]  /*23b0*/  ISETP.NE.AND.EX P0, PT, RZ, RZ, PT, P0 ;  /* 0x000000ffff00720c */ /* 0x000fc80003f05300 */
[----:B------:R-:W-:Y:S01]  /*23c0*/  SEL R22, R21, R22, !P1 ;  /* 0x0000001615167207 */ /* 0x000fe20004800000 */
[----:B------:R-:W-:Y:S01]  /*23d0*/  HFMA2.MMA R21, -RZ, RZ, 0, 0 ;  /* 0x00000000ff157435 */ /* 0x000fe200000001ff */
[----:B------:R-:W-:Y:S02]  /*23e0*/  SEL R17, R17, 0xffffffff, P0 ;  /* 0xffffffff11117807 */ /* 0x000fe40000000000 */
[----:B------:R-:W-:-:S03]  /*23f0*/  SEL R22, R22, 0xffffffff, P0 ;  /* 0xffffffff16167807 */ /* 0x000fc60000000000 */
[----:B------:R-:W-:Y:S05]  /*2400*/  RET.REL.NODEC R20 `(_ZN2at6native63_GLOBAL__N__11d61d08_30_DistributionLogNormalKernel_cu_e7567be543distribution_elementwise_grid_stride_kernelIfLi4EZNS0_9templates4cuda20normal_and_transformIN3c108BFloat16EfPNS_17CUDAGeneratorImplEZZZNS4_17log_normal_kernelIS9_EEvRNS_18TensorIteratorBaseEddT_ENKUlvE_clEvENKUlvE2_clEvEUlfE_EEvSC_T1_T2_EUlP24curandStatePhilox4_32_10E_ZNS1_27distribution_nullary_kernelIS7_f7double2S9_SL_SG_EEvSC_SI_RKT3_T4_EUlifE_EEvlNS_15PhiloxCudaStateESH_SI_) ;  /* 0xffffffd814fc7950 */ /* 0x000fea0003c3ffff */
        .weak           $__internal_5_$__cuda_sm20_dsqrt_rn_f64_mediumpath_v1
        .type           $__internal_5_$__cuda_sm20_dsqrt_rn_f64_mediumpath_v1,@function
        .size           $__internal_5_$__cuda_sm20_dsqrt_rn_f64_mediumpath_v1,(.L_x_336 - $__internal_5_$__cuda_sm20_dsqrt_rn_f64_mediumpath_v1)
$__internal_5_$__cuda_sm20_dsqrt_rn_f64_mediumpath_v1:
[----:B------:R-:W-:Y:S01]  /*2410*/  ISETP.GE.U32.AND P0, PT, R22, -0x3400000, PT ;  /* 0xfcc000001600780c */ /* 0x000fe20003f06070 */
[----:B------:R-:W-:Y:S01]  /*2420*/  BSSY B1, `(.L_x_79) ;  /* 0x0000024000017945 */ /* 0x000fe20003800000 */
[----:B------:R-:W-:-:S11]  /*2430*/  IMAD.MOV.U32 R35, RZ, RZ, R39 ;  /* 0x000000ffff237224 */ /* 0x000fd600078e0027 */
        /* <DEDUP_REMOVED lines=9> */
.L_x_80:
[----:B------:R-:W-:-:S14]  /*24d0*/  DSETP.NE.AND P0, PT, R20, RZ, PT ;  /* 0x000000ff1400722a */ /* 0x000fdc0003f05000 */
[----:B------:R-:W-:Y:S05]  /*24e0*/  @!P0 BRA `(.L_x_82) ;  /* 0x0000000000588947 */ /* 0x000fea0003800000 */
[----:B------:R-:W-:-:S13]  /*24f0*/  ISETP.GE.AND P0, PT, R21, RZ, PT ;  /* 0x000000ff1500720c */ /* 0x000fda0003f06270 */
[----:B------:R-:W-:Y:S01]  /*2500*/  @!P0 MOV R22, 0x0 ;  /* 0x0000000000168802 */ /* 0x000fe20000000f00 */
[----:B------:R-:W-:Y:S01]  /*2510*/  @!P0 IMAD.MOV.U32 R23, RZ, RZ, -0x80000 ;  /* 0xfff80000ff178424 */ /* 0x000fe200078e00ff */
[----:B------:R-:W-:Y:S06]  /*2520*/  @!P0 BRA `(.L_x_81) ;  /* 0x00000000004c8947 */ /* 0x000fec0003800000 */
[----:B------:R-:W-:-:S13]  /*2530*/  ISETP.GT.AND P0, PT, R21, 0x7fefffff, PT ;  /* 0x7fefffff1500780c */ /* 0x000fda0003f04270 */
[----:B------:R-:W-:Y:S05]  /*2540*/  @P0 BRA `(.L_x_82) ;  /* 0x0000000000400947 */ /* 0x000fea0003800000 */
[----:B------:R-:W-:Y:S01]  /*2550*/  DMUL R30, R20, 8.11296384146066816958e+31 ;  /* 0x46900000141e7828 */ /* 0x000fe20000000000 */
[----:B------:R-:W-:Y:S01]  /*2560*/  IMAD.MOV.U32 R28, RZ, RZ, RZ ;  /* 0x000000ffff1c7224 */ /* 0x000fe200078e00ff */
[----:B------:R-:W-:Y:S01]  /*2570*/  MOV R20, 0x0 ;  /* 0x0000000000147802 */ /* 0x000fe20000000f00 */
[----:B------:R-:W-:-:S03]  /*2580*/  IMAD.MOV.U32 R21, RZ, RZ, 0x3fd80000 ;  /* 0x3fd80000ff157424 */ /* 0x000fc600078e00ff */
        /* <DEDUP_REMOVED lines=12> */
.L_x_82:
[----:B------:R-:W-:-:S11]  /*2650*/  DADD R22, R20, R20 ;  /* 0x0000000014167229 */ /* 0x000fd60000000014 */
.L_x_81:
[----:B------:R-:W-:Y:S05]  /*2660*/  BSYNC B1 ;  /* 0x0000000000017941 */ /* 0x000fea0003800000 */
.L_x_79:
[----:B------:R-:W-:-:S04]  /*2670*/  IMAD.MOV.U32 R27, RZ, RZ, 0x0 ;  /* 0x00000000ff1b7424 */ /* 0x000fc800078e00ff */
[----:B------:R-:W-:Y:S05]  /*2680*/  RET.REL.NODEC R26 `(_ZN2at6native63_GLOBAL__N__11d61d08_30_DistributionLogNormalKernel_cu_e7567be543distribution_elementwise_grid_stride_kernelIfLi4EZNS0_9templates4cuda20normal_and_transformIN3c108BFloat16EfPNS_17CUDAGeneratorImplEZZZNS4_17log_normal_kernelIS9_EEvRNS_18TensorIteratorBaseEddT_ENKUlvE_clEvENKUlvE2_clEvEUlfE_EEvSC_T1_T2_EUlP24curandStatePhilox4_32_10E_ZNS1_27distribution_nullary_kernelIS7_f7double2S9_SL_SG_EEvSC_SI_RKT3_T4_EUlifE_EEvlNS_15PhiloxCudaStateESH_SI_) ;  /* 0xffffffd81a5c7950 */ /* 0x000fea0003c3ffff */
.L_x_83:
        /* <DEDUP_REMOVED lines=15> */
.L_x_336:


//--------------------- .text._ZN2at6native63_GLOBAL__N__11d61d08_30_DistributionLogNormalKernel_cu_e7567be543distribution_elementwise_grid_stride_kernelIfLi4EZNS0_9templates4cuda20normal_and_transformIN3c104HalfEfPNS_17CUDAGeneratorImplEZZZNS4_17log_normal_kernelIS9_EEvRNS_18TensorIteratorBaseEddT_ENKUlvE_clEvENKUlvE1_clEvEUlfE_EEvSC_T1_T2_EUlP24curandStatePhilox4_32_10E0_ZNS1_27distribution_nullary_kernelIS7_f6float4S9_SL_SG_EEvSC_SI_RKT3_T4_EUlifE0_EEvlNS_15PhiloxCudaStateESH_SI_ --------------------------
	.section	.text._ZN2at6native63_GLOBAL__N__11d61d08_30_DistributionLogNormalKernel_cu_e7567be543distribution_elementwise_grid_stride_kernelIfLi4EZNS0_9templates4cuda20normal_and_transformIN3c104HalfEfPNS_17CUDAGeneratorImplEZZZNS4_17log_normal_kernelIS9_EEvRNS_18TensorIteratorBaseEddT_ENKUlvE_clEvENKUlvE1_clEvEUlfE_EEvSC_T1_T2_EUlP24curandStatePhilox4_32_10E0_ZNS1_27distribution_nullary_kernelIS7_f6float4S9_SL_SG_EEvSC_SI_RKT3_T4_EUlifE0_EEvlNS_15PhiloxCudaStateESH_SI_,"ax",@progbits
	.align	128
.text._ZN2at6native63_GLOBAL__N__11d61d08_30_DistributionLogNormalKernel_cu_e7567be543distribution_elementwise_grid_stride_kernelIfLi4EZNS0_9templates4cuda20normal_and_transformIN3c104HalfEfPNS_17CUDAGeneratorImplEZZZNS4_17log_normal_kernelIS9_EEvRNS_18TensorIteratorBaseEddT_ENKUlvE_clEvENKUlvE1_clEvEUlfE_EEvSC_T1_T2_EUlP24curandStatePhilox4_32_10E0_ZNS1_27distribution_nullary_kernelIS7_f6float4S9_SL_SG_EEvSC_SI_RKT3_T4_EUlifE0_EEvlNS_15PhiloxCudaStateESH_SI_:
        .type           _ZN2at6native63_GLOBAL__N__11d61d08_30_DistributionLogNormalKernel_cu_e7567be543distribution_elementwise_grid_stride_kernelIfLi4EZNS0_9templates4cuda20normal_and_transformIN3c104HalfEfPNS_17CUDAGeneratorImplEZZZNS4_17log_normal_kernelIS9_EEvRNS_18TensorIteratorBaseEddT_ENKUlvE_clEvENKUlvE1_clEvEUlfE_EEvSC_T1_T2_EUlP24curandStatePhilox4_32_10E0_ZNS1_27distribution_nullary_kernelIS7_f6float4S9_SL_SG_EEvSC_SI_RKT3_T4_EUlifE0_EEvlNS_15PhiloxCudaStateESH_SI_,@function
        .size           _ZN2at6native63_GLOBAL__N__11d61d08_30_DistributionLogNormalKernel_cu_e7567be543distribution_elementwise_grid_stride_kernelIfLi4EZNS0_9templates4cuda20normal_and_transformIN3c104HalfEfPNS_17CUDAGeneratorImplEZZZNS4_17log_normal_kernelIS9_EEvRNS_18TensorIteratorBaseEddT_ENKUlvE_clEvENKUlvE1_clEvEUlfE_EEvSC_T1_T2_EUlP24curandStatePhilox4_32_10E0_ZNS1_27distribution_nullary_kernelIS7_f6float4S9_SL_SG_EEvSC_SI_RKT3_T4_EUlifE0_EEvlNS_15PhiloxCudaStateESH_SI_,(.L_x_339 - _ZN2at6native63_GLOBAL__N__11d61d08_30_DistributionLogNormalKernel_cu_e7567be543distribution_elementwise_grid_stride_kernelIfLi4EZNS0_9templates4cuda20normal_and_transformIN3c104HalfEfPNS_17CUDAGeneratorImplEZZZNS4_17log_normal_kernelIS9_EEvRNS_18TensorIteratorBaseEddT_ENKUlvE_clEvENKUlvE1_clEvEUlfE_EEvSC_T1_T2_EUlP24curandStatePhilox4_32_10E0_ZNS1_27distribution_nullary_kernelIS7_f6float4S9_SL_SG_EEvSC_SI_RKT3_T4_EUlifE0_EEvlNS_15PhiloxCudaStateESH_SI_)
        .other          _ZN2at6native63_GLOBAL__N__11d61d08_30_DistributionLogNormalKernel_cu_e7567be543distribution_elementwise_grid_stride_kernelIfLi4EZNS0_9templates4cuda20normal_and_transformIN3c104HalfEfPNS_17CUDAGeneratorImplEZZZNS4_17log_normal_kernelIS9_EEvRNS_18TensorIteratorBaseEddT_ENKUlvE_clEvENKUlvE1_clEvEUlfE_EEvSC_T1_T2_EUlP24curandStatePhilox4_32_10E0_ZNS1_27distribution_nullary_kernelIS7_f6float4S9_SL_SG_EEvSC_SI_RKT3_T4_EUlifE0_EEvlNS_15PhiloxCudaStateESH_SI_,@"STO_CUDA_ENTRY STV_DEFAULT"
_ZN2at6native63_GLOBAL__N__11d61d08_30_DistributionLogNormalKernel_cu_e7567be543distribution_elementwise_grid_stride_kernelIfLi4EZNS0_9templates4cuda20normal_and_transformIN3c104HalfEfPNS_17CUDAGeneratorImplEZZZNS4_17log_normal_kernelIS9_EEvRNS_18TensorIteratorBaseEddT_ENKUlvE_clEvENKUlvE1_clEvEUlfE_EEvSC_T1_T2_EUlP24curandStatePhilox4_32_10E0_ZNS1_27distribution_nullary_kernelIS7_f6float4S9_SL_SG_EEvSC_SI_RKT3_T4_EUlifE0_EEvlNS_15PhiloxCudaStateESH_SI_:
        /* <DEDUP_REMOVED lines=92> */
[----:B------:R-:W-:Y:S05]  /*05c0*/  CALL.REL.NOINC `($__internal_6_$__cuda_sm20_div_s64) ;  /* 0x0000004c00cc7944 */ /* 0x000fea0003c00000 */
[----:B------:R-:W-:Y:S05]  /*05d0*/  BRA `(.L_x_85) ;  /* 0x0000000000587947 */ /* 0x000fea0003800000 */
.L_x_84:
        /* <DEDUP_REMOVED lines=22> */
.L_x_85:
        /* <DEDUP_REMOVED lines=69> */
.L_x_101:
        /* <DEDUP_REMOVED lines=13> */
.L_x_87:
[----:B------:R-:W-:Y:S05]  /*0c60*/  BSYNC B0 ;  /* 0x0000000000007941 */ /* 0x000fea0003800000 */
.L_x_86:
        /* <DEDUP_REMOVED lines=69> */
.L_x_89:
[----:B------:R-:W-:Y:S01]  /*10c0*/  IMAD.MOV.U32 R34, RZ, RZ, R36 ;  /* 0x000000ffff227224 */ /* 0x000fe200078e0024 */
[----:B------:R-:W-:Y:S01]  /*10d0*/  MOV R39, R27 ;  /* 0x0000001b00277202 */ /* 0x000fe20000000f00 */
[----:B------:R-:W-:Y:S01]  /*10e0*/  IMAD.MOV.U32 R26, RZ, RZ, R32 ;  /* 0x000000ffff1a7224 */ /* 0x000fe200078e0020 */
[----:B------:R-:W-:-:S07]  /*10f0*/  MOV R35, R24 ;  /* 0x0000001800237202 */ /* 0x000fce0000000f00 */
.L_x_88:
        /* <DEDUP_REMOVED lines=260> */
.L_x_92:
[----:B-1----:R-:W-:Y:S01]  /*2140*/  FFMA.FTZ R39, R39, R21, R20 ;  /* 0x0000001527277223 */ /* 0x002fe20000010014 */
[----:B------:R-:W-:Y:S02]  /*2150*/  ULDC.64 UR34, c[0x0][0x3d0] ;  /* 0x0000f40000227ab9 */ /* 0x000fe40000000a00 */
[----:B------:R-:W-:Y:S01]  /*2160*/  IADD3 R38, P0, R38, UR34, RZ ;  /* 0x0000002226267c10 */ /* 0x000fe2000ff1e0ff */
[----:B------:R-:W-:-:S03]  /*2170*/  FMUL.FTZ R26, R39, 1.4426950216293334961 ;  /* 0x3fb8aa3b271a7820 */ /* 0x000fc60000410000 */
[----:B------:R-:W-:-:S03]  /*2180*/  IADD3.X R39, RZ, UR35, RZ, P0, !PT ;  /* 0x00000023ff277c10 */ /* 0x000fc600087fe4ff */
[----:B------:R-:W0:Y:S02]  /*2190*/  MUFU.EX2 R26, R26 ;  /* 0x0000001a001a7308 */ /* 0x000e240000000800 */
[----:B0-----:R-:W-:-:S05]  /*21a0*/  F2FP.F16.F32.PACK_AB R27, RZ, R26 ;  /* 0x0000001aff1b723e */ /* 0x001fca00000000ff */
[----:B------:R2:W-:Y:S02]  /*21b0*/  STG.E.U16 desc[UR58][R38.64], R27 ;  /* 0x0000001b26007986 */ /* 0x0005e4000c10153a */
.L_x_91:
[----:B------:R-:W-:Y:S05]  /*21c0*/  BSYNC B0 ;  /* 0x0000000000007941 */ /* 0x000fea0003800000 */
.L_x_90:
        /* <DEDUP_REMOVED lines=262> */
.L_x_95:
        /* <DEDUP_REMOVED lines=8> */
.L_x_94:
[----:B------:R-:W-:Y:S05]  /*32b0*/  BSYNC B0 ;  /* 0x0000000000007941 */ /* 0x000fea0003800000 */
.L_x_93:
        /* <DEDUP_REMOVED lines=262> */
.L_x_98:
[----:B-1----:R-:W-:Y:S01]  /*4320*/  FFMA.FTZ R35, R35, R21, R20 ;  /* 0x0000001523237223 */ /* 0x002fe20000010014 */
[----:B------:R-:W-:Y:S02]  /*4330*/  ULDC.64 UR34, c[0x0][0x3d0] ;  /* 0x0000f40000227ab9 */ /* 0x000fe40000000a00 */
[----:B------:R-:W-:Y:S01]  /*4340*/  IADD3 R38, P0, R38, UR34, RZ ;  /* 0x0000002226267c10 */ /* 0x000fe2000ff1e0ff */
[----:B------:R-:W-:-:S04]  /*4350*/  FMUL.FTZ R35, R35, 1.4426950216293334961 ;  /* 0x3fb8aa3b23237820 */ /* 0x000fc80000410000 */
[----:B------:R-:W-:Y:S02]  /*4360*/  IMAD.X R39, RZ, RZ, UR35, P0 ;  /* 0x00000023ff277e24 */ /* 0x000fe400080e06ff */
[----:B------:R-:W0:Y:S02]  /*4370*/  MUFU.EX2 R35, R35 ;  /* 0x0000002300237308 */ /* 0x000e240000000800 */
[----:B0-----:R-:W-:-:S05]  /*4380*/  F2FP.F16.F32.PACK_AB R26, RZ, R35 ;  /* 0x00000023ff1a723e */ /* 0x001fca00000000ff */
[----:B------:R3:W-:Y:S02]  /*4390*/  STG.E.U16 desc[UR58][R38.64], R26 ;  /* 0x0000001a26007986 */ /* 0x0007e4000c10153a */
.L_x_97:
[----:B------:R-:W-:Y:S05]  /*43a0*/  BSYNC B0 ;  /* 0x0000000000007941 */ /* 0x000fea0003800000 */
.L_x_96:
        /* <DEDUP_REMOVED lines=258> */
.L_x_100:
        /* <DEDUP_REMOVED lines=8> */
.L_x_99:
        /* <DEDUP_REMOVED lines=11> */
        .weak           $__internal_6_$__cuda_sm20_div_s64
        .type           $__internal_6_$__cuda_sm20_div_s64,@function
        .size           $__internal_6_$__cuda_sm20_div_s64,(.L_x_339 - $__internal_6_$__cuda_sm20_div_s64)
$__internal_6_$__cuda_sm20_div_s64:
        /* <DEDUP_REMOVED lines=74> */
[----:B------:R-:W-:Y:S06]  /*59a0*/  RET.REL.NODEC R26 `(_ZN2at6native63_GLOBAL__N__11d61d08_30_DistributionLogNormalKernel_cu_e7567be543distribution_elementwise_grid_stride_kernelIfLi4EZNS0_9templates4cuda20normal_and_transformIN3c104HalfEfPNS_17CUDAGeneratorImplEZZZNS4_17log_normal_kernelIS9_EEvRNS_18TensorIteratorBaseEddT_ENKUlvE_clEvENKUlvE1_clEvEUlfE_EEvSC_T1_T2_EUlP24curandStatePhilox4_32_10E0_ZNS1_27distribution_nullary_kernelIS7_f6float4S9_SL_SG_EEvSC_SI_RKT3_T4_EUlifE0_EEvlNS_15PhiloxCudaStateESH_SI_) ;  /* 0xffffffa41a947950 */ /* 0x000fec0003c3ffff */
.L_x_102:
        /* <DEDUP_REMOVED lines=13> */
.L_x_339:


//--------------------- .text._ZN2at6native63_GLOBAL__N__11d61d08_30_DistributionLogNormalKernel_cu_e7567be543distribution_elementwise_grid_stride_kernelIfLi4EZNS0_9templates4cuda20normal_and_transformIN3c104HalfEfPNS_17CUDAGeneratorImplEZZZNS4_17log_normal_kernelIS9_EEvRNS_18TensorIteratorBaseEddT_ENKUlvE_clEvENKUlvE1_clEvEUlfE_EEvSC_T1_T2_EUlP24curandStatePhilox4_32_10E0_ZNS1_27distribution_nullary_kernelIS7_f6float4S9_SL_SG_EEvSC_SI_RKT3_T4_EUlifE_EEvlNS_15PhiloxCudaStateESH_SI_ --------------------------
	.section	.text._ZN2at6native63_GLOBAL__N__11d61d08_30_DistributionLogNormalKernel_cu_e7567be543distribution_elementwise_grid_stride_kernelIfLi4EZNS0_9templates4cuda20normal_and_transformIN3c104HalfEfPNS_17CUDAGeneratorImplEZZZNS4_17log_normal_kernelIS9_EEvRNS_18TensorIteratorBaseEddT_ENKUlvE_clEvENKUlvE1_clEvEUlfE_EEvSC_T1_T2_EUlP24curandStatePhilox4_32_10E0_ZNS1_27distribution_nullary_kernelIS7_f6float4S9_SL_SG_EEvSC_SI_RKT3_T4_EUlifE_EEvlNS_15PhiloxCudaStateESH_SI_,"ax",@progbits
	.align	128
.text._ZN2at6native63_GLOBAL__N__11d61d08_30_DistributionLogNormalKernel_cu_e7567be543distribution_elementwise_grid_stride_kernelIfLi4EZNS0_9templates4cuda20normal_and_transformIN3c104HalfEfPNS_17CUDAGeneratorImplEZZZNS4_17log_normal_kernelIS9_EEvRNS_18TensorIteratorBaseEddT_ENKUlvE_clEvENKUlvE1_clEvEUlfE_EEvSC_T1_T2_EUlP24curandStatePhilox4_32_10E0_ZNS1_27distribution_nullary_kernelIS7_f6float4S9_SL_SG_EEvSC_SI_RKT3_T4_EUlifE_EEvlNS_15PhiloxCudaStateESH_SI_:
        .type           _ZN2at6native63_GLOBAL__N__11d61d08_30_DistributionLogNormalKernel_cu_e7567be543distribution_elementwise_grid_stride_kernelIfLi4EZNS0_9templates4cuda20normal_and_transformIN3c104HalfEfPNS_17CUDAGeneratorImplEZZZNS4_17log_normal_kernelIS9_EEvRNS_18TensorIteratorBaseEddT_ENKUlvE_clEvENKUlvE1_clEvEUlfE_EEvSC_T1_T2_EUlP24curandStatePhilox4_32_10E0_ZNS1_27distribution_nullary_kernelIS7_f6float4S9_SL_SG_EEvSC_SI_RKT3_T4_EUlifE_EEvlNS_15PhiloxCudaStateESH_SI_,@function
        .size           _ZN2at6native63_GLOBAL__N__11d61d08_30_DistributionLogNormalKernel_cu_e7567be543distribution_elementwise_grid_stride_kernelIfLi4EZNS0_9templates4cuda20normal_and_transformIN3c104HalfEfPNS_17CUDAGeneratorImplEZZZNS4_17log_normal_kernelIS9_EEvRNS_18TensorIteratorBaseEddT_ENKUlvE_clEvENKUlvE1_clEvEUlfE_EEvSC_T1_T2_EUlP24curandStatePhilox4_32_10E0_ZNS1_27distribution_nullary_kernelIS7_f6float4S9_SL_SG_EEvSC_SI_RKT3_T4_EUlifE_EEvlNS_15PhiloxCudaStateESH_SI_,(.L_x_341 - _ZN2at6native63_GLOBAL__N__11d61d08_30_DistributionLogNormalKernel_cu_e7567be543distribution_elementwise_grid_stride_kernelIfLi4EZNS0_9templates4cuda20normal_and_transformIN3c104HalfEfPNS_17CUDAGeneratorImplEZZZNS4_17log_normal_kernelIS9_EEvRNS_18TensorIteratorBaseEddT_ENKUlvE_clEvENKUlvE1_clEvEUlfE_EEvSC_T1_T2_EUlP24curandStatePhilox4_32_10E0_ZNS1_27distribution_nullary_kernelIS7_f6float4S9_SL_SG_EEvSC_SI_RKT3_T4_EUlifE_EEvlNS_15PhiloxCudaStateESH_SI_)
        .other          _ZN2at6native63_GLOBAL__N__11d61d08_30_DistributionLogNormalKernel_cu_e7567be543distribution_elementwise_grid_stride_kernelIfLi4EZNS0_9templates4cuda20normal_and_transformIN3c104HalfEfPNS_17CUDAGeneratorImplEZZZNS4_17log_normal_kernelIS9_EEvRNS_18TensorIteratorBaseEddT_ENKUlvE_clEvENKUlvE1_clEvEUlfE_EEvSC_T1_T2_EUlP24curandStatePhilox4_32_10E0_ZNS1_27distribution_nullary_kernelIS7_f6float4S9_SL_SG_EEvSC_SI_RKT3_T4_EUlifE_EEvlNS_15PhiloxCudaStateESH_SI_,@"STO_CUDA_ENTRY STV_DEFAULT"
_ZN2at6native63_GLOBAL__N__11d61d08_30_DistributionLogNormalKernel_cu_e7567be543distribution_elementwise_grid_stride_kernelIfLi4EZNS0_9templates4cuda20normal_and_transformIN3c104HalfEfPNS_17CUDAGeneratorImplEZZZNS4_17log_normal_kernelIS9_EEvRNS_18TensorIteratorBaseEddT_ENKUlvE_clEvENKUlvE1_clEvEUlfE_EEvSC_T1_T2_EUlP24curandStatePhilox4_32_10E0_ZNS1_27distribution_nullary_kernelIS7_f6float4S9_SL_SG_EEvSC_SI_RKT3_T4_EUlifE_EEvlNS_15PhiloxCudaStateESH_SI_:
        /* <DEDUP_REMOVED lines=84> */
[----:B------:R-:W-:Y:S05]  /*0540*/  CALL.REL.NOINC `($__internal_7_$__cuda_sm20_div_s64) ;  /* 0x0000000c00a87944 */ /* 0x000fea0003c00000 */
[----:B------:R-:W-:Y:S01]  /*0550*/  MOV R24, R26 ;  /* 0x0000001a00187202 */ /* 0x000fe20000000f00 */
[----:B------:R-:W-:Y:S01]  /*0560*/  IMAD.MOV.U32 R25, RZ, RZ, R27 ;  /* 0x000000ffff197224 */ /* 0x000fe200078e001b */
[----:B------:R-:W-:Y:S06]  /*0570*/  BRA `(.L_x_104) ;  /* 0x0000000000587947 */ /* 0x000fec0003800000 */
.L_x_103:
        /* <DEDUP_REMOVED lines=22> */
.L_x_104:
        /* <DEDUP_REMOVED lines=30> */
.L_x_116:
        /* <DEDUP_REMOVED lines=13> */
.L_x_106:
[----:B------:R-:W-:Y:S05]  /*0990*/  BSYNC B0 ;  /* 0x0000000000007941 */ /* 0x000fea0003800000 */
.L_x_105:
        /* <DEDUP_REMOVED lines=60> */
.L_x_108:
[----:B------:R-:W-:Y:S01]  /*0d60*/  MOV R26, R41 ;  /* 0x00000029001a7202 */ /* 0x000fe20000000f00 */
[----:B------:R-:W-:Y:S01]  /*0d70*/  IMAD.MOV.U32 R27, RZ, RZ, R33 ;  /* 0x000000ffff1b7224 */ /* 0x000fe200078e0021 */
[----:B------:R-:W-:Y:S01]  /*0d80*/  MOV R45, R28 ;  /* 0x0000001c002d7202 */ /* 0x000fe20000000f00 */
[----:B------:R-:W-:-:S07]  /*0d90*/  IMAD.MOV.U32 R32, RZ, RZ, R30 ;  /* 0x000000ffff207224 */ /* 0x000fce00078e001e */
.L_x_107:
        /* <DEDUP_REMOVED lines=24> */
[----:B0-----:R-:W-:-:S05]  /*0f20*/  F2FP.F16.F32.PACK_AB R47, RZ, R46 ;  /* 0x0000002eff2f723e */ /* 0x001fca00000000ff */
[----:B------:R2:W-:Y:S02]  /*0f30*/  STG.E.U16 desc[UR6][R26.64], R47 ;  /* 0x0000002f1a007986 */ /* 0x0005e4000c101506 */
.L_x_110:
[----:B------:R-:W-:Y:S05]  /*0f40*/  BSYNC B0 ;  /* 0x0000000000007941 */ /* 0x000fea0003800000 */
.L_x_109:
        /* <DEDUP_REMOVED lines=36> */
[----:B0-----:R-:W-:-:S05]  /*1190*/  F2FP.F16.F32.PACK_AB R38, RZ, R33 ;  /* 0x00000021ff26723e */ /* 0x001fca00000000ff */
[----:B------:R1:W-:Y:S02]  /*11a0*/  STG.E.U16 desc[UR6][R26.64], R38 ;  /* 0x000000261a007986 */ /* 0x0003e4000c101506 */
.L_x_112:
[----:B------:R-:W-:Y:S05]  /*11b0*/  BSYNC B0 ;  /* 0x0000000000007941 */ /* 0x000fea0003800000 */
.L_x_111:
        /* <DEDUP_REMOVED lines=11> */
[----:B0-----:R-:W-:-:S05]  /*1270*/  F2FP.F16.F32.PACK_AB R38, RZ, R33 ;  /* 0x00000021ff26723e */ /* 0x001fca00000000ff */
[----:B------:R2:W-:Y:S02]  /*1280*/  STG.E.U16 desc[UR6][R26.64], R38 ;  /* 0x000000261a007986 */ /* 0x0005e4000c101506 */
.L_x_114:
[----:B------:R-:W-:Y:S05]  /*1290*/  BSYNC B0 ;  /* 0x0000000000007941 */ /* 0x000fea0003800000 */
.L_x_113:
        /* <DEDUP_REMOVED lines=8> */
[----:B0-----:R-:W-:-:S05]  /*1320*/  F2FP.F16.F32.PACK_AB R33, RZ, R32 ;  /* 0x00000020ff21723e */ /* 0x001fca00000000ff */
[----:B------:R3:W-:Y:S02]  /*1330*/  STG.E.U16 desc[UR6][R26.64], R33 ;  /* 0x000000211a007986 */ /* 0x0007e4000c101506 */
.L_x_115:
        /* <DEDUP_REMOVED lines=11> */
        .weak           $__internal_7_$__cuda_sm20_div_s64
        .type           $__internal_7_$__cuda_sm20_div_s64,@function
        .size           $__internal_7_$__cuda_sm20_div_s64,(.L_x_341 - $__internal_7_$__cuda_sm20_div_s64)
$__internal_7_$__cuda_sm20_div_s64:
        /* <DEDUP_REMOVED lines=75> */
[----:B------:R-:W-:Y:S06]  /*18a0*/  RET.REL.NODEC R24 `(_ZN2at6native63_GLOBAL__N__11d61d08_30_DistributionLogNormalKernel_cu_e7567be543distribution_elementwise_grid_stride_kernelIfLi4EZNS0_9templates4cuda20normal_and_transformIN3c104HalfEfPNS_17CUDAGeneratorImplEZZZNS4_17log_normal_kernelIS9_EEvRNS_18TensorIteratorBaseEddT_ENKUlvE_clEvENKUlvE1_clEvEUlfE_EEvSC_T1_T2_EUlP24curandStatePhilox4_32_10E0_ZNS1_27distribution_nullary_kernelIS7_f6float4S9_SL_SG_EEvSC_SI_RKT3_T4_EUlifE_EEvlNS_15PhiloxCudaStateESH_SI_) ;  /* 0xffffffe418d47950 */ /* 0x000fec0003c3ffff */
.L_x_117:
        /* <DEDUP_REMOVED lines=13> */
.L_x_341:


//--------------------- .text._ZN2at6native63_GLOBAL__N__11d61d08_30_DistributionLogNormalKernel_cu_e7567be543distribution_elementwise_grid_stride_kernelIfLi4EZNS0_9templates4cuda20normal_and_transformIN3c104HalfEfPNS_17CUDAGeneratorImplEZZZNS4_17log_normal_kernelIS9_EEvRNS_18TensorIteratorBaseEddT_ENKUlvE_clEvENKUlvE1_clEvEUlfE_EEvSC_T1_T2_EUlP24curandStatePhilox4_32_10E_ZNS1_27distribution_nullary_kernelIS7_f7double2S9_SL_SG_EEvSC_SI_RKT3_T4_EUlifE0_EEvlNS_15PhiloxCudaStateESH_SI_ --------------------------
	.section	.text._ZN2at6native63_GLOBAL__N__11d61d08_30_DistributionLogNormalKernel_cu_e7567be543distribution_elementwise_grid_stride_kernelIfLi4EZNS0_9templates4cuda20normal_and_transformIN3c104HalfEfPNS_17CUDAGeneratorImplEZZZNS4_17log_normal_kernelIS9_EEvRNS_18TensorIteratorBaseEddT_ENKUlvE_clEvENKUlvE1_clEvEUlfE_EEvSC_T1_T2_EUlP24curandStatePhilox4_32_10E_ZNS1_27distribution_nullary_kernelIS7_f7double2S9_SL_SG_EEvSC_SI_RKT3_T4_EUlifE0_EEvlNS_15PhiloxCudaStateESH_SI_,"ax",@progbits
	.align	128
.text._ZN2at6native63_GLOBAL__N__11d61d08_30_DistributionLogNormalKernel_cu_e7567be543distribution_elementwise_grid_stride_kernelIfLi4EZNS0_9templates4cuda20normal_and_transformIN3c104HalfEfPNS_17CUDAGeneratorImplEZZZNS4_17log_normal_kernelIS9_EEvRNS_18TensorIteratorBaseEddT_ENKUlvE_clEvENKUlvE1_clEvEUlfE_EEvSC_T1_T2_EUlP24curandStatePhilox4_32_10E_ZNS1_27distribution_nullary_kernelIS7_f7double2S9_SL_SG_EEvSC_SI_RKT3_T4_EUlifE0_EEvlNS_15PhiloxCudaStateESH_SI_:
        .type           _ZN2at6native63_GLOBAL__N__11d61d08_30_DistributionLogNormalKernel_cu_e7567be543distribution_elementwise_grid_stride_kernelIfLi4EZNS0_9templates4cuda20normal_and_transformIN3c104HalfEfPNS_17CUDAGeneratorImplEZZZNS4_17log_normal_kernelIS9_EEvRNS_18TensorIteratorBaseEddT_ENKUlvE_clEvENKUlvE1_clEvEUlfE_EEvSC_T1_T2_EUlP24curandStatePhilox4_32_10E_ZNS1_27distribution_nullary_kernelIS7_f7double2S9_SL_SG_EEvSC_SI_RKT3_T4_EUlifE0_EEvlNS_15PhiloxCudaStateESH_SI_,@function
        .size           _ZN2at6native63_GLOBAL__N__11d61d08_30_DistributionLogNormalKernel_cu_e7567be543distribution_elementwise_grid_stride_kernelIfLi4EZNS0_9templates4cuda20normal_and_transformIN3c104HalfEfPNS_17CUDAGeneratorImplEZZZNS4_17log_normal_kernelIS9_EEvRNS_18TensorIteratorBaseEddT_ENKUlvE_clEvENKUlvE1_clEvEUlfE_EEvSC_T1_T2_EUlP24curandStatePhilox4_32_10E_ZNS1_27distribution_nullary_kernelIS7_f7double2S9_SL_SG_EEvSC_SI_RKT3_T4_EUlifE0_EEvlNS_15PhiloxCudaStateESH_SI_,(.L_x_343 - _ZN2at6native63_GLOBAL__N__11d61d08_30_DistributionLogNormalKernel_cu_e7567be543distribution_elementwise_grid_stride_kernelIfLi4EZNS0_9templates4cuda20normal_and_transformIN3c104HalfEfPNS_17CUDAGeneratorImplEZZZNS4_17log_normal_kernelIS9_EEvRNS_18TensorIteratorBaseEddT_ENKUlvE_clEvENKUlvE1_clEvEUlfE_EEvSC_T1_T2_EUlP24curandStatePhilox4_32_10E_ZNS1_27distribution_nullary_kernelIS7_f7double2S9_SL_SG_EEvSC_SI_RKT3_T4_EUlifE0_EEvlNS_15PhiloxCudaStateESH_SI_)
        .other          _ZN2at6native63_GLOBAL__N__11d61d08_30_DistributionLogNormalKernel_cu_e7567be543distribution_elementwise_grid_stride_kernelIfLi4EZNS0_9templates4cuda20normal_and_transformIN3c104HalfEfPNS_17CUDAGeneratorImplEZZZNS4_17log_normal_kernelIS9_EEvRNS_18TensorIteratorBaseEddT_ENKUlvE_clEvENKUlvE1_clEvEUlfE_EEvSC_T1_T2_EUlP24curandStatePhilox4_32_10E_ZNS1_27distribution_nullary_kernelIS7_f7double2S9_SL_SG_EEvSC_SI_RKT3_T4_EUlifE0_EEvlNS_15PhiloxCudaStateESH_SI_,@"STO_CUDA_ENTRY STV_DEFAULT"
_ZN2at6native63_GLOBAL__N__11d61d08_30_DistributionLogNormalKernel_cu_e7567be543distribution_elementwise_grid_stride_kernelIfLi4EZNS0_9templates4cuda20normal_and_transformIN3c104HalfEfPNS_17CUDAGeneratorImplEZZZNS4_17log_normal_kernelIS9_EEvRNS_18TensorIteratorBaseEddT_ENKUlvE_clEvENKUlvE1_clEvEUlfE_EEvSC_T1_T2_EUlP24curandStatePhilox4_32_10E_ZNS1_27distribution_nullary_kernelIS7_f7double2S9_SL_SG_EEvSC_SI_RKT3_T4_EUlifE0_EEvlNS_15PhiloxCudaStateESH_SI_:
        /* <DEDUP_REMOVED lines=93> */
[----:B------:R-:W-:Y:S05]  /*05d0*/  CALL.REL.NOINC `($__internal_8_$__cuda_sm20_div_s64) ;  /* 0x0000005800707944 */ /* 0x000fea0003c00000 */
[----:B------:R-:W-:Y:S05]  /*05e0*/  BRA `(.L_x_119) ;  /* 0x00000000005c7947 */ /* 0x000fea0003800000 */
.L_x_118:
        /* <DEDUP_REMOVED lines=23> */
.L_x_119:
        /* <DEDUP_REMOVED lines=72> */
.L_x_139:
        /* <DEDUP_REMOVED lines=13> */
.L_x_121:
[----:B------:R-:W-:Y:S05]  /*0cb0*/  BSYNC B0 ;  /* 0x0000000000007941 */ /* 0x000fea0003800000 */
.L_x_120:
        /* <DEDUP_REMOVED lines=70> */
.L_x_123:
[----:B------:R-:W-:Y:S01]  /*1120*/  IMAD.MOV.U32 R21, RZ, RZ, R26 ;  /* 0x000000ffff157224 */ /* 0x000fe200078e001a */
[----:B------:R-:W-:Y:S01]  /*1130*/  MOV R20, R23 ;  /* 0x0000001700147202 */ /* 0x000fe20000000f00 */
[----:B------:R-:W-:Y:S01]  /*1140*/  IMAD.MOV.U32 R25, RZ, RZ, R52 ;  /* 0x000000ffff197224 */ /* 0x000fe200078e0034 */
[----:B------:R-:W-:-:S07]  /*1150*/  MOV R22, R18 ;  /* 0x0000001200167202 */ /* 0x000fce0000000f00 */
.L_x_122:
        /* <DEDUP_REMOVED lines=100> */
.L_x_125:
[----:B------:R-:W-:Y:S05]  /*17a0*/  BSYNC B0 ;  /* 0x0000000000007941 */ /* 0x000fea0003800000 */
.L_x_124:
        /* <DEDUP_REMOVED lines=82> */
[----:B------:R-:W-:Y:S05]  /*1cd0*/  CALL.REL.NOINC `($__internal_9_$__cuda_sm20_dsqrt_rn_f64_mediumpath_v1) ;  /* 0x0000004400dc7944 */ /* 0x000fea0003c00000 */
[----:B------:R-:W-:Y:S01]  /*1ce0*/  MOV R20, R24 ;  /* 0x0000001800147202 */ /* 0x000fe20000000f00 */
[----:B------:R-:W-:-:S07]  /*1cf0*/  IMAD.MOV.U32 R21, RZ, RZ, R25 ;  /* 0x000000ffff157224 */ /* 0x000fce00078e0019 */
.L_x_127:
[----:B------:R-:W-:Y:S05]  /*1d00*/  BSYNC B0 ;  /* 0x0000000000007941 */ /* 0x000fea0003800000 */
.L_x_126:
        /* <DEDUP_REMOVED lines=257> */
.L_x_130:
        /* <DEDUP_REMOVED lines=11> */
[----:B0-----:R-:W-:-:S05]  /*2dd0*/  F2FP.F16.F32.PACK_AB R20, RZ, R21 ;  /* 0x00000015ff14723e */ /* 0x001fca00000000ff */
[----:B------:R0:W-:Y:S02]  /*2de0*/  STG.E.U16 desc[UR58][R24.64], R20 ;  /* 0x0000001418007986 */ /* 0x0001e4000c10153a */
.L_x_129:
[----:B------:R-:W-:Y:S05]  /*2df0*/  BSYNC B0 ;  /* 0x0000000000007941 */ /* 0x000fea0003800000 */
.L_x_128:
        /* <DEDUP_REMOVED lines=246> */
.L_x_133:
        /* <DEDUP_REMOVED lines=11> */
[----:B0-----:R-:W-:-:S05]  /*3e10*/  F2FP.F16.F32.PACK_AB R23, RZ, R26 ;  /* 0x0000001aff17723e */ /* 0x001fca00000000ff */
[----:B------:R0:W-:Y:S02]  /*3e20*/  STG.E.U16 desc[UR58][R20.64], R23 ;  /* 0x0000001714007986 */ /* 0x0001e4000c10153a */
.L_x_132:
[----:B------:R-:W-:Y:S05]  /*3e30*/  BSYNC B0 ;  /* 0x0000000000007941 */ /* 0x000fea0003800000 */
.L_x_131:
        /* <DEDUP_REMOVED lines=255> */
.L_x_136:
[----:B------:R-:W0:Y:S01]  /*4e30*/  MUFU.EX2 R20, R51 ;  /* 0x0000003300147308 */ /* 0x000e220000000800 */
[----:B------:R-:W-:Y:S02]  /*4e40*/  ULDC.64 UR34, c[0x0][0x3d0] ;  /* 0x0000f40000227ab9 */ /* 0x000fe40000000a00 */
[----:B------:R-:W-:-:S04]  /*4e50*/  IADD3 R22, P0, R22, UR34, RZ ;  /* 0x0000002216167c10 */ /* 0x000fc8000ff1e0ff */
[----:B------:R-:W-:Y:S02]  /*4e60*/  IADD3.X R23, RZ, UR35, RZ, P0, !PT ;  /* 0x00000023ff177c10 */ /* 0x000fe400087fe4ff */
[----:B0-----:R-:W-:-:S05]  /*4e70*/  F2FP.F16.F32.PACK_AB R20, RZ, R20 ;  /* 0x00000014ff14723e */ /* 0x001fca00000000ff */
[----:B------:R0:W-:Y:S02]  /*4e80*/  STG.E.U16 desc[UR58][R22.64], R20 ;  /* 0x0000001416007986 */ /* 0x0001e4000c10153a */
.L_x_135:
[----:B------:R-:W-:Y:S05]  /*4e90*/  BSYNC B0 ;  /* 0x0000000000007941 */ /* 0x000fea0003800000 */
.L_x_134:
        /* <DEDUP_REMOVED lines=255> */
.L_x_138:
[----:B------:R-:W0:Y:S01]  /*5e90*/  MUFU.EX2 R20, R51 ;  /* 0x0000003300147308 */ /* 0x000e220000000800 */
[----:B------:R-:W-:Y:S02]  /*5ea0*/  ULDC.64 UR34, c[0x0][0x3d0] ;  /* 0x0000f40000227ab9 */ /* 0x000fe40000000a00 */
[----:B------:R-:W-:-:S04]  /*5eb0*/  IADD3 R22, P0, R22, UR34, RZ ;  /* 0x0000002216167c10 */ /* 0x000fc8000ff1e0ff */
[----:B------:R-:W-:Y:S02]  /*5ec0*/  IADD3.X R23, RZ, UR35, RZ, P0, !PT ;  /* 0x00000023ff177c10 */ /* 0x000fe400087fe4ff */
[----:B0-----:R-:W-:-:S05]  /*5ed0*/  F2FP.F16.F32.PACK_AB R20, RZ, R20 ;  /* 0x00000014ff14723e */ /* 0x001fca00000000ff */
[----:B------:R0:W-:Y:S02]  /*5ee0*/  STG.E.U16 desc[UR58][R22.64], R20 ;  /* 0x0000001416007986 */ /* 0x0001e4000c10153a */
.L_x_137:
        /* <DEDUP_REMOVED lines=11> */
        .weak           $__internal_8_$__cuda_sm20_div_s64
        .type           $__internal_8_$__cuda_sm20_div_s64,@function
        .size           $__internal_8_$__cuda_sm20_div_s64,($__internal_9_$__cuda_sm20_dsqrt_rn_f64_mediumpath_v1 - $__internal_8_$__cuda_sm20_div_s64)
$__internal_8_$__cuda_sm20_div_s64:
        /* <DEDUP_REMOVED lines=74> */
[----:B------:R-:W-:Y:S06]  /*6440*/  RET.REL.NODEC R20 `(_ZN2at6native63_GLOBAL__N__11d61d08_30_DistributionLogNormalKernel_cu_e7567be543distribution_elementwise_grid_stride_kernelIfLi4EZNS0_9templates4cuda20normal_and_transformIN3c104HalfEfPNS_17CUDAGeneratorImplEZZZNS4_17log_normal_kernelIS9_EEvRNS_18TensorIteratorBaseEddT_ENKUlvE_clEvENKUlvE1_clEvEUlfE_EEvSC_T1_T2_EUlP24curandStatePhilox4_32_10E_ZNS1_27distribution_nullary_kernelIS7_f7double2S9_SL_SG_EEvSC_SI_RKT3_T4_EUlifE0_EEvlNS_15PhiloxCudaStateESH_SI_) ;  /* 0xffffff9814ec7950 */ /* 0x000fec0003c3ffff */
        .weak           $__internal_9_$__cuda_sm20_dsqrt_rn_f64_mediumpath_v1
        .type           $__internal_9_$__cuda_sm20_dsqrt_rn_f64_mediumpath_v1,@function
        .size           $__internal_9_$__cuda_sm20_dsqrt_rn_f64_mediumpath_v1,(.L_x_343 - $__internal_9_$__cuda_sm20_dsqrt_rn_f64_mediumpath_v1)
$__internal_9_$__cuda_sm20_dsqrt_rn_f64_mediumpath_v1:
        /* <DEDUP_REMOVED lines=12> */
.L_x_141:
        /* <DEDUP_REMOVED lines=24> */
.L_x_143:
[----:B------:R-:W-:-:S11]  /*6690*/  DADD R24, R22, R22 ;  /* 0x0000000016187229 */ /* 0x000fd60000000016 */
.L_x_142:
[----:B------:R-:W-:Y:S05]  /*66a0*/  BSYNC B1 ;  /* 0x0000000000017941 */ /* 0x000fea0003800000 */
.L_x_140:
[----:B------:R-:W-:-:S04]  /*66b0*/  MOV R21, 0x0 ;  /* 0x0000000000157802 */ /* 0x000fc80000000f00 */
[----:B------:R-:W-:Y:S05]  /*66c0*/  RET.REL.NODEC R20 `(_ZN2at6native63_GLOBAL__N__11d61d08_30_DistributionLogNormalKernel_cu_e7567be543distribution_elementwise_grid_stride_kernelIfLi4EZNS0_9templates4cuda20normal_and_transformIN3c104HalfEfPNS_17CUDAGeneratorImplEZZZNS4_17log_normal_kernelIS9_EEvRNS_18TensorIteratorBaseEddT_ENKUlvE_clEvENKUlvE1_clEvEUlfE_EEvSC_T1_T2_EUlP24curandStatePhilox4_32_10E_ZNS1_27distribution_nullary_kernelIS7_f7double2S9_SL_SG_EEvSC_SI_RKT3_T4_EUlifE0_EEvlNS_15PhiloxCudaStateESH_SI_) ;  /* 0xffffff98144c7950 */ /* 0x000fea0003c3ffff */
.L_x_144:
        /* <DEDUP_REMOVED lines=11> */
.L_x_343:


//--------------------- .text._ZN2at6native63_GLOBAL__N__11d61d08_30_DistributionLogNormalKernel_cu_e7567be543distribution_elementwise_grid_stride_kernelIfLi4EZNS0_9templates4cuda20normal_and_transformIN3c104HalfEfPNS_17CUDAGeneratorImplEZZZNS4_17log_normal_kernelIS9_EEvRNS_18TensorIteratorBaseEddT_ENKUlvE_clEvENKUlvE1_clEvEUlfE_EEvSC_T1_T2_EUlP24curandStatePhilox4_32_10E_ZNS1_27distribution_nullary_kernelIS7_f7double2S9_SL_SG_EEvSC_SI_RKT3_T4_EUlifE_EEvlNS_15PhiloxCudaStateESH_SI_ --------------------------
	.section	.text._ZN2at6native63_GLOBAL__N__11d61d08_30_DistributionLogNormalKernel_cu_e7567be543distribution_elementwise_grid_stride_kernelIfLi4EZNS0_9templates4cuda20normal_and_transformIN3c104HalfEfPNS_17CUDAGeneratorImplEZZZNS4_17log_normal_kernelIS9_EEvRNS_18TensorIteratorBaseEddT_ENKUlvE_clEvENKUlvE1_clEvEUlfE_EEvSC_T1_T2_EUlP24curandStatePhilox4_32_10E_ZNS1_27distribution_nullary_kernelIS7_f7double2S9_SL_SG_EEvSC_SI_RKT3_T4_EUlifE_EEvlNS_15PhiloxCudaStateESH_SI_,"ax",@progbits
	.align	128
.text._ZN2at6native63_GLOBAL__N__11d61d08_30_DistributionLogNormalKernel_cu_e7567be543distribution_elementwise_grid_stride_kernelIfLi4EZNS0_9templates4cuda20normal_and_transformIN3c104HalfEfPNS_17CUDAGeneratorImplEZZZNS4_17log_normal_kernelIS9_EEvRNS_18TensorIteratorBaseEddT_ENKUlvE_clEvENKUlvE1_clEvEUlfE_EEvSC_T1_T2_EUlP24curandStatePhilox4_32_10E_ZNS1_27distribution_nullary_kernelIS7_f7double2S9_SL_SG_EEvSC_SI_RKT3_T4_EUlifE_EEvlNS_15PhiloxCudaStateESH_SI_:
        .type           _ZN2at6native63_GLOBAL__N__11d61d08_30_DistributionLogNormalKernel_cu_e7567be543distribution_elementwise_grid_stride_kernelIfLi4EZNS0_9templates4cuda20normal_and_transformIN3c104HalfEfPNS_17CUDAGeneratorImplEZZZNS4_17log_normal_kernelIS9_EEvRNS_18TensorIteratorBaseEddT_ENKUlvE_clEvENKUlvE1_clEvEUlfE_EEvSC_T1_T2_EUlP24curandStatePhilox4_32_10E_ZNS1_27distribution_nullary_kernelIS7_f7double2S9_SL_SG_EEvSC_SI_RKT3_T4_EUlifE_EEvlNS_15PhiloxCudaStateESH_SI_,@function
        .size           _ZN2at6native63_GLOBAL__N__11d61d08_30_DistributionLogNormalKernel_cu_e7567be543distribution_elementwise_grid_stride_kernelIfLi4EZNS0_9templates4cuda20normal_and_transformIN3c104HalfEfPNS_17CUDAGeneratorImplEZZZNS4_17log_normal_kernelIS9_EEvRNS_18TensorIteratorBaseEddT_ENKUlvE_clEvENKUlvE1_clEvEUlfE_EEvSC_T1_T2_EUlP24curandStatePhilox4_32_10E_ZNS1_27distribution_nullary_kernelIS7_f7double2S9_SL_SG_EEvSC_SI_RKT3_T4_EUlifE_EEvlNS_15PhiloxCudaStateESH_SI_,(.L_x_346 - _ZN2at6native63_GLOBAL__N__11d61d08_30_DistributionLogNormalKernel_cu_e7567be543distribution_elementwise_grid_stride_kernelIfLi4EZNS0_9templates4cuda20normal_and_transformIN3c104HalfEfPNS_17CUDAGeneratorImplEZZZNS4_17log_normal_kernelIS9_EEvRNS_18TensorIteratorBaseEddT_ENKUlvE_clEvENKUlvE1_clEvEUlfE_EEvSC_T1_T2_EUlP24curandStatePhilox4_32_10E_ZNS1_27distribution_nullary_kernelIS7_f7double2S9_SL_SG_EEvSC_SI_RKT3_T4_EUlifE_EEvlNS_15PhiloxCudaStateESH_SI_)
        .other          _ZN2at6native63_GLOBAL__N__11d61d08_30_DistributionLogNormalKernel_cu_e7567be543distribution_elementwise_grid_stride_kernelIfLi4EZNS0_9templates4cuda20normal_and_transformIN3c104HalfEfPNS_17CUDAGeneratorImplEZZZNS4_17log_normal_kernelIS9_EEvRNS_18TensorIteratorBaseEddT_ENKUlvE_clEvENKUlvE1_clEvEUlfE_EEvSC_T1_T2_EUlP24curandStatePhilox4_32_10E_ZNS1_27distribution_nullary_kernelIS7_f7double2S9_SL_SG_EEvSC_SI_RKT3_T4_EUlifE_EEvlNS_15PhiloxCudaStateESH_SI_,@"STO_CUDA_ENTRY STV_DEFAULT"
_ZN2at6native63_GLOBAL__N__11d61d08_30_DistributionLogNormalKernel_cu_e7567be543distribution_elementwise_grid_stride_kernelIfLi4EZNS0_9templates4cuda20normal_and_transformIN3c104HalfEfPNS_17CUDAGeneratorImplEZZZNS4_17log_normal_kernelIS9_EEvRNS_18TensorIteratorBaseEddT_ENKUlvE_clEvENKUlvE1_clEvEUlfE_EEvSC_T1_T2_EUlP24curandStatePhilox4_32_10E_ZNS1_27distribution_nullary_kernelIS7_f7double2S9_SL_SG_EEvSC_SI_RKT3_T4_EUlifE_EEvlNS_15PhiloxCudaStateESH_SI_:
        /* <DEDUP_REMOVED lines=86> */
[----:B------:R-:W-:Y:S05]  /*0560*/  CALL.REL.NOINC `($__internal_10_$__cuda_sm20_div_s64) ;  /* 0x0000001800807944 */ /* 0x000fea0003c00000 */
[----:B------:R-:W-:Y:S01]  /*0570*/  MOV R20, R17 ;  /* 0x0000001100147202 */ /* 0x000fe20000000f00 */
[----:B------:R-:W-:Y:S01]  /*0580*/  IMAD.MOV.U32 R21, RZ, RZ, R22 ;  /* 0x000000ffff157224 */ /* 0x000fe200078e0016 */
[----:B------:R-:W-:Y:S06]  /*0590*/  BRA `(.L_x_146) ;  /* 0x00000000005c7947 */ /* 0x000fec0003800000 */
.L_x_145:
        /* <DEDUP_REMOVED lines=23> */
.L_x_146:
        /* <DEDUP_REMOVED lines=35> */
.L_x_162:
        /* <DEDUP_REMOVED lines=13> */
.L_x_148:
[----:B------:R-:W-:Y:S05]  /*0a10*/  BSYNC B0 ;  /* 0x0000000000007941 */ /* 0x000fea0003800000 */
.L_x_147:
        /* <DEDUP_REMOVED lines=70> */
.L_x_150:
[----:B------:R-:W-:Y:S01]  /*0e80*/  IMAD.MOV.U32 R21, RZ, RZ, R27 ;  /* 0x000000ffff157224 */ /* 0x000fe200078e001b */
[----:B------:R-:W-:Y:S01]  /*0e90*/  MOV R23, R50 ;  /* 0x0000003200177202 */ /* 0x000fe20000000f00 */
[----:B------:R-:W-:Y:S02]  /*0ea0*/  IMAD.MOV.U32 R20, RZ, RZ, R24 ;  /* 0x000000ffff147224 */ /* 0x000fe400078e0018 */
[----:B------:R-:W-:-:S07]  /*0eb0*/  IMAD.MOV.U32 R22, RZ, RZ, R18 ;  /* 0x000000ffff167224 */ /* 0x000fce00078e0012 */
.L_x_149:
        /* <DEDUP_REMOVED lines=100> */
.L_x_152:
[----:B------:R-:W-:Y:S05]  /*1500*/  BSYNC B0 ;  /* 0x0000000000007941 */ /* 0x000fea0003800000 */
.L_x_151:
        /* <DEDUP_REMOVED lines=82> */
[----:B-12---:R-:W-:Y:S05]  /*1a30*/  CALL.REL.NOINC `($__internal_11_$__cuda_sm20_dsqrt_rn_f64_mediumpath_v1) ;  /* 0x0000000800747944 */ /* 0x006fea0003c00000 */
[----:B------:R-:W-:Y:S02]  /*1a40*/  IMAD.MOV.U32 R26, RZ, RZ, R22 ;  /* 0x000000ffff1a7224 */ /* 0x000fe400078e0016 */
[----:B------:R-:W-:-:S07]  /*1a50*/  IMAD.MOV.U32 R27, RZ, RZ, R23 ;  /* 0x000000ffff1b7224 */ /* 0x000fce00078e0017 */
.L_x_154:
[----:B------:R-:W-:Y:S05]  /*1a60*/  BSYNC B0 ;  /* 0x0000000000007941 */ /* 0x000fea0003800000 */
.L_x_153:
        /* <DEDUP_REMOVED lines=16> */
[----:B0-----:R-:W-:-:S05]  /*1b70*/  F2FP.F16.F32.PACK_AB R23, RZ, R22 ;  /* 0x00000016ff17723e */ /* 0x001fca00000000ff */
[----:B------:R0:W-:Y:S02]  /*1b80*/  STG.E.U16 desc[UR8][R20.64], R23 ;  /* 0x0000001714007986 */ /* 0x0001e4000c101508 */
.L_x_156:
[----:B------:R-:W-:Y:S05]  /*1b90*/  BSYNC B0 ;  /* 0x0000000000007941 */ /* 0x000fea0003800000 */
.L_x_155:
        /* <DEDUP_REMOVED lines=33> */
.L_x_158:
[----:B------:R-:W-:Y:S05]  /*1db0*/  BSYNC B0 ;  /* 0x0000000000007941 */ /* 0x000fea0003800000 */
.L_x_157:
[----:B------:R-:W-:Y:S04]  /*1dc0*/  BSSY B0, `(.L_x_159) ;  /* 0x0000008000007945 */ /* 0x000fe80003800000 */
[----:B------:R-:W-:Y:S05]  /*1dd0*/  @P1 BRA `(.L_x_160) ;  /* 0x0000000000181947 */ /* 0x000fea0003800000 */
[----:B0-----:R-:W0:Y:S01]  /*1de0*/  MUFU.EX2 R21, R49 ;  /* 0x0000003100157308 */ /* 0x001e220000000800 */
[----:B------:R-:W-:-:S05]  /*1df0*/  IMAD R29, R29, UR14, RZ ;  /* 0x0000000e1d1d7c24 */ /* 0x000fca000f8e02ff */
[C---:B------:R-:W-:Y:S02]  /*1e00*/  IADD3 R20, P1, R29.reuse, UR12, RZ ;  /* 0x0000000c1d147c10 */ /* 0x040fe4000ff3e0ff */
[----:B0-----:R-:W-:Y:S02]  /*1e10*/  F2FP.F16.F32.PACK_AB R22, RZ, R21 ;  /* 0x00000015ff16723e */ /* 0x001fe400000000ff */
[----:B------:R-:W-:-:S05]  /*1e20*/  LEA.HI.X.SX32 R21, R29, UR13, 0x1, P1 ;  /* 0x0000000d1d157c11 */ /* 0x000fca00088f0eff */
[----:B------:R2:W-:Y:S04]  /*1e30*/  STG.E.U16 desc[UR8][R20.64], R22 ;  /* 0x0000001614007986 */ /* 0x0005e8000c101508 */
.L_x_160:
[----:B------:R-:W-:Y:S05]  /*1e40*/  BSYNC B0 ;  /* 0x0000000000007941 */ /* 0x000fea0003800000 */
.L_x_159:
[----:B------:R-:W-:Y:S05]  /*1e50*/  @P0 BRA `(.L_x_161) ;  /* 0x0000000000180947 */ /* 0x000fea0003800000 */
[----:B0-2---:R-:W0:Y:S01]  /*1e60*/  MUFU.EX2 R21, R49 ;  /* 0x0000003100157308 */ /* 0x005e220000000800 */
[----:B------:R-:W-:-:S05]  /*1e70*/  IMAD R25, R25, UR14, RZ ;  /* 0x0000000e19197c24 */ /* 0x000fca000f8e02ff */
[C---:B------:R-:W-:Y:S02]  /*1e80*/  IADD3 R20, P0, R25.reuse, UR12, RZ ;  /* 0x0000000c19147c10 */ /* 0x040fe4000ff1e0ff */
[----:B0-----:R-:W-:Y:S02]  /*1e90*/  F2FP.F16.F32.PACK_AB R22, RZ, R21 ;  /* 0x00000015ff16723e */ /* 0x001fe400000000ff */
[----:B------:R-:W-:-:S05]  /*1ea0*/  LEA.HI.X.SX32 R21, R25, UR13, 0x1, P0 ;  /* 0x0000000d19157c11 */ /* 0x000fca00080f0eff */
[----:B------:R3:W-:Y:S04]  /*1eb0*/  STG.E.U16 desc[UR8][R20.64], R22 ;  /* 0x0000001614007986 */ /* 0x0007e8000c101508 */
.L_x_161:
        /* <DEDUP_REMOVED lines=11> */
        .weak           $__internal_10_$__cuda_sm20_div_s64
        .type           $__internal_10_$__cuda_sm20_div_s64,@function
        .size           $__internal_10_$__cuda_sm20_div_s64,($__internal_11_$__cuda_sm20_dsqrt_rn_f64_mediumpath_v1 - $__internal_10_$__cuda_sm20_div_s64)
$__internal_10_$__cuda_sm20_div_s64:
        /* <DEDUP_REMOVED lines=73> */
[----:B------:R-:W-:Y:S05]  /*2400*/  RET.REL.NODEC R20 `(_ZN2at6native63_GLOBAL__N__11d61d08_30_DistributionLogNormalKernel_cu_e7567be543distribution_elementwise_grid_stride_kernelIfLi4EZNS0_9templates4cuda20normal_and_transformIN3c104HalfEfPNS_17CUDAGeneratorImplEZZZNS4_17log_normal_kernelIS9_EEvRNS_18TensorIteratorBaseEddT_ENKUlvE_clEvENKUlvE1_clEvEUlfE_EEvSC_T1_T2_EUlP24curandStatePhilox4_32_10E_ZNS1_27distribution_nullary_kernelIS7_f7double2S9_SL_SG_EEvSC_SI_RKT3_T4_EUlifE_EEvlNS_15PhiloxCudaStateESH_SI_) ;  /* 0xffffffd814fc7950 */ /* 0x000fea0003c3ffff */
        .weak           $__internal_11_$__cuda_sm20_dsqrt_rn_f64_mediumpath_v1
        .type           $__internal_11_$__cuda_sm20_dsqrt_rn_f64_mediumpath_v1,@function
        .size           $__internal_11_$__cuda_sm20_dsqrt_rn_f64_mediumpath_v1,(.L_x_346 - $__internal_11_$__cuda_sm20_dsqrt_rn_f64_mediumpath_v1)
$__internal_11_$__cuda_sm20_dsqrt_rn_f64_mediumpath_v1:
        /* <DEDUP_REMOVED lines=12> */
.L_x_164:
        /* <DEDUP_REMOVED lines=24> */
.L_x_166:
[----:B------:R-:W-:-:S11]  /*2650*/  DADD R22, R20, R20 ;  /* 0x0000000014167229 */ /* 0x000fd60000000014 */
.L_x_165:
[----:B------:R-:W-:Y:S05]  /*2660*/  BSYNC B1 ;  /* 0x0000000000017941 */ /* 0x000fea0003800000 */
.L_x_163:
[----:B------:R-:W-:-:S04]  /*2670*/  IMAD.MOV.U32 R27, RZ, RZ, 0x0 ;  /* 0x00000000ff1b7424 */ /* 0x000fc800078e00ff */
[----:B------:R-:W-:Y:S05]  /*2680*/  RET.REL.NODEC R26 `(_ZN2at6native63_GLOBAL__N__11d61d08_30_DistributionLogNormalKernel_cu_e7567be543distribution_elementwise_grid_stride_kernelIfLi4EZNS0_9templates4cuda20normal_and_transformIN3c104HalfEfPNS_17CUDAGeneratorImplEZZZNS4_17log_normal_kernelIS9_EEvRNS_18TensorIteratorBaseEddT_ENKUlvE_clEvENKUlvE1_clEvEUlfE_EEvSC_T1_T2_EUlP24curandStatePhilox4_32_10E_ZNS1_27distribution_nullary_kernelIS7_f7double2S9_SL_SG_EEvSC_SI_RKT3_T4_EUlifE_EEvlNS_15PhiloxCudaStateESH_SI_) ;  /* 0xffffffd81a5c7950 */ /* 0x000fea0003c3ffff */
.L_x_167:
        /* <DEDUP_REMOVED lines=15> */
.L_x_346:


//--------------------- .text._ZN2at6native63_GLOBAL__N__11d61d08_30_DistributionLogNormalKernel_cu_e7567be543distribution_elementwise_grid_stride_kernelIfLi4EZNS0_9templates4cuda20normal_and_transformIffPNS_17CUDAGeneratorImplEZZZNS4_17log_normal_kernelIS7_EEvRNS_18TensorIteratorBaseEddT_ENKUlvE_clEvENKUlvE0_clEvEUlfE_EEvSA_T1_T2_EUlP24curandStatePhilox4_32_10E0_ZNS1_27distribution_nullary_kernelIff6float4S7_SJ_SE_EEvSA_SG_RKT3_T4_EUlifE0_EEvlNS_15PhiloxCudaStateESF_SG_ --------------------------
	.section	.text._ZN2at6native63_GLOBAL__N__11d61d08_30_DistributionLogNormalKernel_cu_e7567be543distribution_elementwise_grid_stride_kernelIfLi4EZNS0_9templates4cuda20normal_and_transformIffPNS_17CUDAGeneratorImplEZZZNS4_17log_normal_kernelIS7_EEvRNS_18TensorIteratorBaseEddT_ENKUlvE_clEvENKUlvE0_clEvEUlfE_EEvSA_T1_T2_EUlP24curandStatePhilox4_32_10E0_ZNS1_27distribution_nullary_kernelIff6float4S7_SJ_SE_EEvSA_SG_RKT3_T4_EUlifE0_EEvlNS_15PhiloxCudaStateESF_SG_,"ax",@progbits
	.align	128
.text._ZN2at6native63_GLOBAL__N__11d61d08_30_DistributionLogNormalKernel_cu_e7567be543distribution_elementwise_grid_stride_kernelIfLi4EZNS0_9templates4cuda20normal_and_transformIffPNS_17CUDAGeneratorImplEZZZNS4_17log_normal_kernelIS7_EEvRNS_18TensorIteratorBaseEddT_ENKUlvE_clEvENKUlvE0_clEvEUlfE_EEvSA_T1_T2_EUlP24curandStatePhilox4_32_10E0_ZNS1_27distribution_nullary_kernelIff6float4S7_SJ_SE_EEvSA_SG_RKT3_T4_EUlifE0_EEvlNS_15PhiloxCudaStateESF_SG_:
        .type           _ZN2at6native63_GLOBAL__N__11d61d08_30_DistributionLogNormalKernel_cu_e7567be543distribution_elementwise_grid_stride_kernelIfLi4EZNS0_9templates4cuda20normal_and_transformIffPNS_17CUDAGeneratorImplEZZZNS4_17log_normal_kernelIS7_EEvRNS_18TensorIteratorBaseEddT_ENKUlvE_clEvENKUlvE0_clEvEUlfE_EEvSA_T1_T2_EUlP24curandStatePhilox4_32_10E0_ZNS1_27distribution_nullary_kernelIff6float4S7_SJ_SE_EEvSA_SG_RKT3_T4_EUlifE0_EEvlNS_15PhiloxCudaStateESF_SG_,@function
        .size           _ZN2at6native63_GLOBAL__N__11d61d08_30_DistributionLogNormalKernel_cu_e7567be543distribution_elementwise_grid_stride_kernelIfLi4EZNS0_9templates4cuda20normal_and_transformIffPNS_17CUDAGeneratorImplEZZZNS4_17log_normal_kernelIS7_EEvRNS_18TensorIteratorBaseEddT_ENKUlvE_clEvENKUlvE0_clEvEUlfE_EEvSA_T1_T2_EUlP24curandStatePhilox4_32_10E0_ZNS1_27distribution_nullary_kernelIff6float4S7_SJ_SE_EEvSA_SG_RKT3_T4_EUlifE0_EEvlNS_15PhiloxCudaStateESF_SG_,(.L_x_349 - _ZN2at6native63_GLOBAL__N__11d61d08_30_DistributionLogNormalKernel_cu_e7567be543distribution_elementwise_grid_stride_kernelIfLi4EZNS0_9templates4cuda20normal_and_transformIffPNS_17CUDAGeneratorImplEZZZNS4_17log_normal_kernelIS7_EEvRNS_18TensorIteratorBaseEddT_ENKUlvE_clEvENKUlvE0_clEvEUlfE_EEvSA_T1_T2_EUlP24curandStatePhilox4_32_10E0_ZNS1_27distribution_nullary_kernelIff6float4S7_SJ_SE_EEvSA_SG_RKT3_T4_EUlifE0_EEvlNS_15PhiloxCudaStateESF_SG_)
        .other          _ZN2at6native63_GLOBAL__N__11d61d08_30_DistributionLogNormalKernel_cu_e7567be543distribution_elementwise_grid_stride_kernelIfLi4EZNS0_9templates4cuda20normal_and_transformIffPNS_17CUDAGeneratorImplEZZZNS4_17log_normal_kernelIS7_EEvRNS_18TensorIteratorBaseEddT_ENKUlvE_clEvENKUlvE0_clEvEUlfE_EEvSA_T1_T2_EUlP24curandStatePhilox4_32_10E0_ZNS1_27distribution_nullary_kernelIff6float4S7_SJ_SE_EEvSA_SG_RKT3_T4_EUlifE0_EEvlNS_15PhiloxCudaStateESF_SG_,@"STO_CUDA_ENTRY STV_DEFAULT"
_ZN2at6native63_GLOBAL__N__11d61d08_30_DistributionLogNormalKernel_cu_e7567be543distribution_elementwise_grid_stride_kernelIfLi4EZNS0_9templates4cuda20normal_and_transformIffPNS_17CUDAGeneratorImplEZZZNS4_17log_normal_kernelIS7_EEvRNS_18TensorIteratorBaseEddT_ENKUlvE_clEvENKUlvE0_clEvEUlfE_EEvSA_T1_T2_EUlP24curandStatePhilox4_32_10E0_ZNS1_27distribution_nullary_kernelIff6float4S7_SJ_SE_EEvSA_SG_RKT3_T4_EUlifE0_EEvlNS_15PhiloxCudaStateESF_SG_:
        /* <DEDUP_REMOVED lines=92> */
[----:B------:R-:W-:Y:S05]  /*05c0*/  CALL.REL.NOINC `($__internal_12_$__cuda_sm20_div_s64) ;  /* 0x0000004c00bc7944 */ /* 0x000fea0003c00000 */
[----:B------:R-:W-:Y:S05]  /*05d0*/  BRA `(.L_x_169) ;  /* 0x0000000000587947 */ /* 0x000fea0003800000 */
.L_x_168:
        /* <DEDUP_REMOVED lines=22> */
.L_x_169:
        /* <DEDUP_REMOVED lines=69> */
.L_x_185:
        /* <DEDUP_REMOVED lines=13> */
.L_x_171:
[----:B------:R-:W-:Y:S05]  /*0c60*/  BSYNC B0 ;  /* 0x0000000000007941 */ /* 0x000fea0003800000 */
.L_x_170:
        /* <DEDUP_REMOVED lines=69> */
.L_x_173:
[----:B------:R-:W-:Y:S01]  /*10c0*/  IMAD.MOV.U32 R34, RZ, RZ, R36 ;  /* 0x000000ffff227224 */ /* 0x000fe200078e0024 */
[----:B------:R-:W-:Y:S01]  /*10d0*/  MOV R39, R27 ;  /* 0x0000001b00277202 */ /* 0x000fe20000000f00 */
[----:B------:R-:W-:Y:S01]  /*10e0*/  IMAD.MOV.U32 R26, RZ, RZ, R32 ;  /* 0x000000ffff1a7224 */ /* 0x000fe200078e0020 */
[----:B------:R-:W-:-:S07]  /*10f0*/  MOV R35, R24 ;  /* 0x0000001800237202 */ /* 0x000fce0000000f00 */
.L_x_172:
        /* <DEDUP_REMOVED lines=260> */
.L_x_176:
[----:B-1----:R-:W-:Y:S01]  /*2140*/  FFMA.FTZ R39, R39, R21, R20 ;  /* 0x0000001527277223 */ /* 0x002fe20000010014 */
[----:B------:R-:W-:Y:S02]  /*2150*/  ULDC.64 UR34, c[0x0][0x3d0] ;  /* 0x0000f40000227ab9 */ /* 0x000fe40000000a00 */
[----:B------:R-:W-:Y:S01]  /*2160*/  IADD3 R38, P0, R38, UR34, RZ ;  /* 0x0000002226267c10 */ /* 0x000fe2000ff1e0ff */
[----:B------:R-:W-:-:S03]  /*2170*/  FMUL.FTZ R26, R39, 1.4426950216293334961 ;  /* 0x3fb8aa3b271a7820 */ /* 0x000fc60000410000 */
[----:B------:R-:W-:Y:S01]  /*2180*/  IADD3.X R39, RZ, UR35, RZ, P0, !PT ;  /* 0x00000023ff277c10 */ /* 0x000fe200087fe4ff */
[----:B------:R-:W0:Y:S04]  /*2190*/  MUFU.EX2 R27, R26 ;  /* 0x0000001a001b7308 */ /* 0x000e280000000800 */
[----:B0-----:R2:W-:Y:S04]  /*21a0*/  STG.E desc[UR58][R38.64], R27 ;  /* 0x0000001b26007986 */ /* 0x0015e8000c10193a */
.L_x_175:
[----:B------:R-:W-:Y:S05]  /*21b0*/  BSYNC B0 ;  /* 0x0000000000007941 */ /* 0x000fea0003800000 */
.L_x_174:
        /* <DEDUP_REMOVED lines=15> */
[----:B------:R-:W-:Y:S01]  /*22b0*/  MOV R26, RZ ;  /* 0x000000ff001a7202 */ /* 0x000fe20000000f00 */
[----:B------:R-:W-:Y:S01]  /*22c0*/  IMAD R27, R0, UR34, R13 ;  /* 0x00000022001b7c24 */ /* 0x000fe2000f8e020d */
[----:B------:R-:W-:-:S03]  /*22d0*/  ISETP.NE.AND P0, PT, R31, 0x1, PT ;  /* 0x000000011f00780c */ /* 0x000fc60003f05270 */
        /* <DEDUP_REMOVED lines=244> */
.L_x_179:
[----:B-1----:R-:W-:Y:S01]  /*3220*/  FFMA.FTZ R39, R39, R21, R20 ;  /* 0x0000001527277223 */ /* 0x002fe20000010014 */
[----:B------:R-:W-:Y:S02]  /*3230*/  ULDC.64 UR34, c[0x0][0x3d0] ;  /* 0x0000f40000227ab9 */ /* 0x000fe40000000a00 */
[----:B------:R-:W-:Y:S01]  /*3240*/  IADD3 R26, P0, R34, UR34, RZ ;  /* 0x00000022221a7c10 */ /* 0x000fe2000ff1e0ff */
[----:B------:R-:W-:-:S03]  /*3250*/  FMUL.FTZ R39, R39, 1.4426950216293334961 ;  /* 0x3fb8aa3b27277820 */ /* 0x000fc60000410000 */
[----:B------:R-:W-:-:S03]  /*3260*/  IADD3.X R27, RZ, UR35, RZ, P0, !PT ;  /* 0x00000023ff1b7c10 */ /* 0x000fc600087fe4ff */
[----:B------:R-:W0:Y:S02]  /*3270*/  MUFU.EX2 R39, R39 ;  /* 0x0000002700277308 */ /* 0x000e240000000800 */
[----:B0-----:R0:W-:Y:S04]  /*3280*/  STG.E desc[UR58][R26.64], R39 ;  /* 0x000000271a007986 */ /* 0x0011e8000c10193a */
.L_x_178:
[----:B------:R-:W-:Y:S05]  /*3290*/  BSYNC B0 ;  /* 0x0000000000007941 */ /* 0x000fea0003800000 */
.L_x_177:
        /* <DEDUP_REMOVED lines=262> */
.L_x_182:
[----:B-1----:R-:W-:Y:S01]  /*4300*/  FFMA.FTZ R35, R35, R21, R20 ;  /* 0x0000001523237223 */ /* 0x002fe20000010014 */
[----:B------:R-:W-:Y:S02]  /*4310*/  ULDC.64 UR34, c[0x0][0x3d0] ;  /* 0x0000f40000227ab9 */ /* 0x000fe40000000a00 */
[----:B------:R-:W-:Y:S01]  /*4320*/  IADD3 R38, P0, R38, UR34, RZ ;  /* 0x0000002226267c10 */ /* 0x000fe2000ff1e0ff */
[----:B------:R-:W-:-:S04]  /*4330*/  FMUL.FTZ R35, R35, 1.4426950216293334961 ;  /* 0x3fb8aa3b23237820 */ /* 0x000fc80000410000 */
[----:B------:R-:W-:Y:S02]  /*4340*/  IMAD.X R39, RZ, RZ, UR35, P0 ;  /* 0x00000023ff277e24 */ /* 0x000fe400080e06ff */
[----:B------:R-:W0:Y:S03]  /*4350*/  MUFU.EX2 R35, R35 ;  /* 0x0000002300237308 */ /* 0x000e260000000800 */
[----:B0-----:R3:W-:Y:S03]  /*4360*/  STG.E desc[UR58][R38.64], R35 ;  /* 0x0000002326007986 */ /* 0x0017e6000c10193a */
.L_x_181:
[----:B------:R-:W-:Y:S05]  /*4370*/  BSYNC B0 ;  /* 0x0000000000007941 */ /* 0x000fea0003800000 */
.L_x_180:
[----:B0-----:R-:W-:Y:S02]  /*4380*/  IMAD R26, R36, 0x3, RZ ;  /* 0x00000003241a7824 */ /* 0x001fe400078e02ff */
[----:B------:R-:W-:-:S03]  /*4390*/  FMUL.RZ R37, R37, 0.15915493667125701904 ;  /* 0x3e22f98325257820 */ /* 0x000fc6000040c000 */
[----:B------:R-:W-:Y:S01]  /*43a0*/  IADD3 R27, P1, R26, R13, RZ ;  /* 0x0000000d1a1b7210 */ /* 0x000fe20007f3e0ff */
[----:B---3--:R-:W2:Y:S03]  /*43b0*/  MUFU.COS R35, R37 ;  /* 0x0000002500237308 */ /* 0x008ea60000000000 */
        /* <DEDUP_REMOVED lines=254> */
.L_x_184:
[----:B-1----:R-:W-:Y:S01]  /*53a0*/  FFMA.FTZ R35, R35, R21, R20 ;  /* 0x0000001523237223 */ /* 0x002fe20000010014 */
[----:B------:R-:W-:Y:S02]  /*53b0*/  ULDC.64 UR34, c[0x0][0x3d0] ;  /* 0x0000f40000227ab9 */ /* 0x000fe40000000a00 */
[----:B------:R-:W-:Y:S01]  /*53c0*/  IADD3 R34, P0, R34, UR34, RZ ;  /* 0x0000002222227c10 */ /* 0x000fe2000ff1e0ff */
[----:B------:R-:W-:-:S03]  /*53d0*/  FMUL.FTZ R26, R35, 1.4426950216293334961 ;  /* 0x3fb8aa3b231a7820 */ /* 0x000fc60000410000 */
[----:B------:R-:W-:Y:S01]  /*53e0*/  IADD3.X R35, RZ, UR35, RZ, P0, !PT ;  /* 0x00000023ff237c10 */ /* 0x000fe200087fe4ff */
[----:B------:R-:W0:Y:S04]  /*53f0*/  MUFU.EX2 R27, R26 ;  /* 0x0000001a001b7308 */ /* 0x000e280000000800 */
[----:B0-----:R0:W-:Y:S04]  /*5400*/  STG.E desc[UR58][R34.64], R27 ;  /* 0x0000001b22007986 */ /* 0x0011e8000c10193a */
.L_x_183:
        /* <DEDUP_REMOVED lines=11> */
        .weak           $__internal_12_$__cuda_sm20_div_s64
        .type           $__internal_12_$__cuda_sm20_div_s64,@function
        .size           $__internal_12_$__cuda_sm20_div_s64,(.L_x_349 - $__internal_12_$__cuda_sm20_div_s64)
$__internal_12_$__cuda_sm20_div_s64:
        /* <DEDUP_REMOVED lines=74> */
[----:B------:R-:W-:Y:S06]  /*5960*/  RET.REL.NODEC R26 `(_ZN2at6native63_GLOBAL__N__11d61d08_30_DistributionLogNormalKernel_cu_e7567be543distribution_elementwise_grid_stride_kernelIfLi4EZNS0_9templates4cuda20normal_and_transformIffPNS_17CUDAGeneratorImplEZZZNS4_17log_normal_kernelIS7_EEvRNS_18TensorIteratorBaseEddT_ENKUlvE_clEvENKUlvE0_clEvEUlfE_EEvSA_T1_T2_EUlP24curandStatePhilox4_32_10E0_ZNS1_27distribution_nullary_kernelIff6float4S7_SJ_SE_EEvSA_SG_RKT3_T4_EUlifE0_EEvlNS_15PhiloxCudaStateESF_SG_) ;  /* 0xffffffa41aa47950 */ /* 0x000fec0003c3ffff */
.L_x_186:
        /* <DEDUP_REMOVED lines=9> */
.L_x_349:


//--------------------- .text._ZN2at6native63_GLOBAL__N__11d61d08_30_DistributionLogNormalKernel_cu_e7567be543distribution_elementwise_grid_stride_kernelIfLi4EZNS0_9templates4cuda20normal_and_transformIffPNS_17CUDAGeneratorImplEZZZNS4_17log_normal_kernelIS7_EEvRNS_18TensorIteratorBaseEddT_ENKUlvE_clEvENKUlvE0_clEvEUlfE_EEvSA_T1_T2_EUlP24curandStatePhilox4_32_10E0_ZNS1_27distribution_nullary_kernelIff6float4S7_SJ_SE_EEvSA_SG_RKT3_T4_EUlifE_EEvlNS_15PhiloxCudaStateESF_SG_ --------------------------
	.section	.text._ZN2at6native63_GLOBAL__N__11d61d08_30_DistributionLogNormalKernel_cu_e7567be543distribution_elementwise_grid_stride_kernelIfLi4EZNS0_9templates4cuda20normal_and_transformIffPNS_17CUDAGeneratorImplEZZZNS4_17log_normal_kernelIS7_EEvRNS_18TensorIteratorBaseEddT_ENKUlvE_clEvENKUlvE0_clEvEUlfE_EEvSA_T1_T2_EUlP24curandStatePhilox4_32_10E0_ZNS1_27distribution_nullary_kernelIff6float4S7_SJ_SE_EEvSA_SG_RKT3_T4_EUlifE_EEvlNS_15PhiloxCudaStateESF_SG_,"ax",@progbits
	.align	128
.text._ZN2at6native63_GLOBAL__N__11d61d08_30_DistributionLogNormalKernel_cu_e7567be543distribution_elementwise_grid_stride_kernelIfLi4EZNS0_9templates4cuda20normal_and_transformIffPNS_17CUDAGeneratorImplEZZZNS4_17log_normal_kernelIS7_EEvRNS_18TensorIteratorBaseEddT_ENKUlvE_clEvENKUlvE0_clEvEUlfE_EEvSA_T1_T2_EUlP24curandStatePhilox4_32_10E0_ZNS1_27distribution_nullary_kernelIff6float4S7_SJ_SE_EEvSA_SG_RKT3_T4_EUlifE_EEvlNS_15PhiloxCudaStateESF_SG_:
        .type           _ZN2at6native63_GLOBAL__N__11d61d08_30_DistributionLogNormalKernel_cu_e7567be543distribution_elementwise_grid_stride_kernelIfLi4EZNS0_9templates4cuda20normal_and_transformIffPNS_17CUDAGeneratorImplEZZZNS4_17log_normal_kernelIS7_EEvRNS_18TensorIteratorBaseEddT_ENKUlvE_clEvENKUlvE0_clEvEUlfE_EEvSA_T1_T2_EUlP24curandStatePhilox4_32_10E0_ZNS1_27distribution_nullary_kernelIff6float4S7_SJ_SE_EEvSA_SG_RKT3_T4_EUlifE_EEvlNS_15PhiloxCudaStateESF_SG_,@function
        .size           _ZN2at6native63_GLOBAL__N__11d61d08_30_DistributionLogNormalKernel_cu_e7567be543distribution_elementwise_grid_stride_kernelIfLi4EZNS0_9templates4cuda20normal_and_transformIffPNS_17CUDAGeneratorImplEZZZNS4_17log_normal_kernelIS7_EEvRNS_18TensorIteratorBaseEddT_ENKUlvE_clEvENKUlvE0_clEvEUlfE_EEvSA_T1_T2_EUlP24curandStatePhilox4_32_10E0_ZNS1_27distribution_nullary_kernelIff6float4S7_SJ_SE_EEvSA_SG_RKT3_T4_EUlifE_EEvlNS_15PhiloxCudaStateESF_SG_,(.L_x_351 - _ZN2at6native63_GLOBAL__N__11d61d08_30_DistributionLogNormalKernel_cu_e7567be543distribution_elementwise_grid_stride_kernelIfLi4EZNS0_9templates4cuda20normal_and_transformIffPNS_17CUDAGeneratorImplEZZZNS4_17log_normal_kernelIS7_EEvRNS_18TensorIteratorBaseEddT_ENKUlvE_clEvENKUlvE0_clEvEUlfE_EEvSA_T1_T2_EUlP24curandStatePhilox4_32_10E0_ZNS1_27distribution_nullary_kernelIff6float4S7_SJ_SE_EEvSA_SG_RKT3_T4_EUlifE_EEvlNS_15PhiloxCudaStateESF_SG_)
        .other          _ZN2at6native63_GLOBAL__N__11d61d08_30_DistributionLogNormalKernel_cu_e7567be543distribution_elementwise_grid_stride_kernelIfLi4EZNS0_9templates4cuda20normal_and_transformIffPNS_17CUDAGeneratorImplEZZZNS4_17log_normal_kernelIS7_EEvRNS_18TensorIteratorBaseEddT_ENKUlvE_clEvENKUlvE0_clEvEUlfE_EEvSA_T1_T2_EUlP24curandStatePhilox4_32_10E0_ZNS1_27distribution_nullary_kernelIff6float4S7_SJ_SE_EEvSA_SG_RKT3_T4_EUlifE_EEvlNS_15PhiloxCudaStateESF_SG_,@"STO_CUDA_ENTRY STV_DEFAULT"
_ZN2at6native63_GLOBAL__N__11d61d08_30_DistributionLogNormalKernel_cu_e7567be543distribution_elementwise_grid_stride_kernelIfLi4EZNS0_9templates4cuda20normal_and_transformIffPNS_17CUDAGeneratorImplEZZZNS4_17log_normal_kernelIS7_EEvRNS_18TensorIteratorBaseEddT_ENKUlvE_clEvENKUlvE0_clEvEUlfE_EEvSA_T1_T2_EUlP24curandStatePhilox4_32_10E0_ZNS1_27distribution_nullary_kernelIff6float4S7_SJ_SE_EEvSA_SG_RKT3_T4_EUlifE_EEvlNS_15PhiloxCudaStateESF_SG_:
        /* <DEDUP_REMOVED lines=84> */
[----:B------:R-:W-:Y:S05]  /*0540*/  CALL.REL.NOINC `($__internal_13_$__cuda_sm20_div_s64) ;  /* 0x0000000c00987944 */ /* 0x000fea0003c00000 */
[----:B------:R-:W-:Y:S01]  /*0550*/  MOV R24, R26 ;  /* 0x0000001a00187202 */ /* 0x000fe20000000f00 */
[----:B------:R-:W-:Y:S01]  /*0560*/  IMAD.MOV.U32 R25, RZ, RZ, R27 ;  /* 0x000000ffff197224 */ /* 0x000fe200078e001b */
[----:B------:R-:W-:Y:S06]  /*0570*/  BRA `(.L_x_188) ;  /* 0x0000000000587947 */ /* 0x000fec0003800000 */
.L_x_187:
        /* <DEDUP_REMOVED lines=22> */
.L_x_188:
        /* <DEDUP_REMOVED lines=30> */
.L_x_200:
[----:B------:R-:W-:Y:S01]  /*08c0*/  VIADD R42, R42, 0x1 ;  /* 0x000000012a2a7836 */ /* 0x000fe20000000000 */
[----:B------:R-:W-:Y:S03]  /*08d0*/  BSSY B0, `(.L_x_189) ;  /* 0x000000c000007945 */ /* 0x000fe60003800000 */
[C---:B-123--:R-:W-:Y:S01]  /*08e0*/  IMAD.HI.U32 R26, R42.reuse, -0x2daee0ad, RZ ;  /* 0xd2511f532a1a7827 */ /* 0x04efe200078e00ff */
[----:B------:R-:W-:-:S13]  /*08f0*/  ISETP.NE.AND P0, PT, R42, RZ, PT ;  /* 0x000000ff2a00720c */ /* 0x000fda0003f05270 */
[----:B------:R-:W-:Y:S05]  /*0900*/  @P0 BRA `(.L_x_190) ;  /* 0x0000000000200947 */ /* 0x000fea0003800000 */
        /* <DEDUP_REMOVED lines=8> */
.L_x_190:
[----:B------:R-:W-:Y:S05]  /*0990*/  BSYNC B0 ;  /* 0x0000000000007941 */ /* 0x000fea0003800000 */
.L_x_189:
        /* <DEDUP_REMOVED lines=55> */
[----:B------:R-:W-:Y:S01]  /*0d10*/  @P0 MOV R26, R40 ;  /* 0x00000028001a0202 */ /* 0x000fe20000000f00 */
[----:B------:R-:W-:Y:S01]  /*0d20*/  @P0 IMAD.MOV.U32 R27, RZ, RZ, R38 ;  /* 0x000000ffff1b0224 */ /* 0x000fe200078e0026 */
[----:B------:R-:W-:Y:S01]  /*0d30*/  @P0 MOV R45, R41 ;  /* 0x00000029002d0202 */ /* 0x000fe20000000f00 */
[----:B------:R-:W-:Y:S01]  /*0d40*/  @P0 IMAD.MOV.U32 R32, RZ, RZ, R33 ;  /* 0x000000ffff200224 */ /* 0x000fe200078e0021 */
[----:B------:R-:W-:Y:S06]  /*0d50*/  BRA `(.L_x_191) ;  /* 0x0000000000107947 */ /* 0x000fec0003800000 */
.L_x_192:
[----:B------:R-:W-:Y:S01]  /*0d60*/  MOV R26, R41 ;  /* 0x00000029001a7202 */ /* 0x000fe20000000f00 */
[----:B------:R-:W-:Y:S01]  /*0d70*/  IMAD.MOV.U32 R27, RZ, RZ, R33 ;  /* 0x000000ffff1b7224 */ /* 0x000fe200078e0021 */
[----:B------:R-:W-:Y:S01]  /*0d80*/  MOV R45, R28 ;  /* 0x0000001c002d7202 */ /* 0x000fe20000000f00 */
[----:B------:R-:W-:-:S07]  /*0d90*/  IMAD.MOV.U32 R32, RZ, RZ, R30 ;  /* 0x000000ffff207224 */ /* 0x000fce00078e001e */
.L_x_191:
        /* <DEDUP_REMOVED lines=20> */
[----:B------:R-:W-:-:S03]  /*0ee0*/  IMAD R27, R16, UR8, RZ ;  /* 0x00000008101b7c24 */ /* 0x000fc6000f8e02ff */
[----:B------:R-:W0:Y:S02]  /*0ef0*/  MUFU.EX2 R47, R46 ;  /* 0x0000002e002f7308 */ /* 0x000e240000000800 */
[----:B------:R-:W-:-:S04]  /*0f00*/  IADD3 R26, P0, R27, UR10, RZ ;  /* 0x0000000a1b1a7c10 */ /* 0x000fc8000ff1e0ff */
[----:B------:R-:W-:-:S05]  /*0f10*/  LEA.HI.X.SX32 R27, R27, UR11, 0x1, P0 ;  /* 0x0000000b1b1b7c11 */ /* 0x000fca00080f0eff */
[----:B0-----:R2:W-:Y:S04]  /*0f20*/  STG.E desc[UR6][R26.64], R47 ;  /* 0x0000002f1a007986 */ /* 0x0015e8000c101906 */
.L_x_194:
[----:B------:R-:W-:Y:S05]  /*0f30*/  BSYNC B0 ;  /* 0x0000000000007941 */ /* 0x000fea0003800000 */
.L_x_193:
[----:B------:R-:W-:Y:S01]  /*0f40*/  ULDC UR4, c[0x0][0xc] ;  /* 0x0000030000047ab9 */ /* 0x000fe20000000800 */
[----:B------:R-:W3:Y:S01]  /*0f50*/  LDC R46, c[0x0][RZ] ;  /* 0x00000000ff2e7b82 */ /* 0x000ee20000000800 */
[----:B------:R-:W-:Y:S01]  /*0f60*/  FFMA.FTZ R45, R45, R38, 1.1641532182693481445e-10 ;  /* 0x2f0000002d2d7423 */ /* 0x000fe20000010026 */
[----:B--2---:R-:W-:Y:S01]  /*0f70*/  I2FP.F32.U32 R27, R32 ;  /* 0x00000020001b7245 */ /* 0x004fe20000201000 */
        /* <DEDUP_REMOVED lines=31> */
[----:B------:R-:W-:-:S05]  /*1170*/  LEA.HI.X.SX32 R27, R27, UR11, 0x1, P2 ;  /* 0x0000000b1b1b7c11 */ /* 0x000fca00090f0eff */
[----:B0-----:R1:W-:Y:S03]  /*1180*/  STG.E desc[UR6][R26.64], R33 ;  /* 0x000000211a007986 */ /* 0x0013e6000c101906 */
.L_x_196:
[----:B------:R-:W-:Y:S05]  /*1190*/  BSYNC B0 ;  /* 0x0000000000007941 */ /* 0x000fea0003800000 */
.L_x_195:
        /* <DEDUP_REMOVED lines=11> */
[----:B0-----:R2:W-:Y:S02]  /*1250*/  STG.E desc[UR6][R26.64], R33 ;  /* 0x000000211a007986 */ /* 0x0015e4000c101906 */
.L_x_198:
[----:B------:R-:W-:Y:S05]  /*1260*/  BSYNC B0 ;  /* 0x0000000000007941 */ /* 0x000fea0003800000 */
.L_x_197:
[----:B------:R-:W-:Y:S01]  /*1270*/  FMUL.FTZ R45, R45, R32 ;  /* 0x000000202d2d7220 */ /* 0x000fe20000410000 */
[----:B------:R-:W-:Y:S06]  /*1280*/  @P0 BRA `(.L_x_199) ;  /* 0x00000000001c0947 */ /* 0x000fec0003800000 */
[----:B012---:R-:W-:Y:S01]  /*1290*/  FFMA.FTZ R26, R45, R36, UR9 ;  /* 0x000000092d1a7e23 */ /* 0x007fe20008010024 */
[----:B------:R-:W-:-:S03]  /*12a0*/  IMAD R47, R47, UR8, RZ ;  /* 0x000000082f2f7c24 */ /* 0x000fc6000f8e02ff */
[----:B------:R-:W-:Y:S02]  /*12b0*/  FMUL.FTZ R32, R26, 1.4426950216293334961 ;  /* 0x3fb8aa3b1a207820 */ /* 0x000fe40000410000 */
[C---:B------:R-:W-:Y:S02]  /*12c0*/  IADD3 R26, P0, R47.reuse, UR10, RZ ;  /* 0x0000000a2f1a7c10 */ /* 0x040fe4000ff1e0ff */
[----:B------:R-:W0:Y:S02]  /*12d0*/  MUFU.EX2 R33, R32 ;  /* 0x0000002000217308 */ /* 0x000e240000000800 */
[----:B------:R-:W-:-:S05]  /*12e0*/  LEA.HI.X.SX32 R27, R47, UR11, 0x1, P0 ;  /* 0x0000000b2f1b7c11 */ /* 0x000fca00080f0eff */
[----:B0-----:R3:W-:Y:S04]  /*12f0*/  STG.E desc[UR6][R26.64], R33 ;  /* 0x000000211a007986 */ /* 0x0017e8000c101906 */
.L_x_199:
        /* <DEDUP_REMOVED lines=11> */
        .weak           $__internal_13_$__cuda_sm20_div_s64
        .type           $__internal_13_$__cuda_sm20_div_s64,@function
        .size           $__internal_13_$__cuda_sm20_div_s64,(.L_x_351 - $__internal_13_$__cuda_sm20_div_s64)
$__internal_13_$__cuda_sm20_div_s64:
        /* <DEDUP_REMOVED lines=75> */
[----:B------:R-:W-:Y:S06]  /*1860*/  RET.REL.NODEC R24 `(_ZN2at6native63_GLOBAL__N__11d61d08_30_DistributionLogNormalKernel_cu_e7567be543distribution_elementwise_grid_stride_kernelIfLi4EZNS0_9templates4cuda20normal_and_transformIffPNS_17CUDAGeneratorImplEZZZNS4_17log_normal_kernelIS7_EEvRNS_18TensorIteratorBaseEddT_ENKUlvE_clEvENKUlvE0_clEvEUlfE_EEvSA_T1_T2_EUlP24curandStatePhilox4_32_10E0_ZNS1_27distribution_nullary_kernelIff6float4S7_SJ_SE_EEvSA_SG_RKT3_T4_EUlifE_EEvlNS_15PhiloxCudaStateESF_SG_) ;  /* 0xffffffe418e47950 */ /* 0x000fec0003c3ffff */
.L_x_201:
        /* <DEDUP_REMOVED lines=9> */
.L_x_351:


//--------------------- .text._ZN2at6native63_GLOBAL__N__11d61d08_30_DistributionLogNormalKernel_cu_e7567be543distribution_elementwise_grid_stride_kernelIfLi4EZNS0_9templates4cuda20normal_and_transformIffPNS_17CUDAGeneratorImplEZZZNS4_17log_normal_kernelIS7_EEvRNS_18TensorIteratorBaseEddT_ENKUlvE_clEvENKUlvE0_clEvEUlfE_EEvSA_T1_T2_EUlP24curandStatePhilox4_32_10E_ZNS1_27distribution_nullary_kernelIff7double2S7_SJ_SE_EEvSA_SG_RKT3_T4_EUlifE0_EEvlNS_15PhiloxCudaStateESF_SG_ --------------------------
	.section	.text._ZN2at6native63_GLOBAL__N__11d61d08_30_DistributionLogNormalKernel_cu_e7567be543distribution_elementwise_grid_stride_kernelIfLi4EZNS0_9templates4cuda20normal_and_transformIffPNS_17CUDAGeneratorImplEZZZNS4_17log_normal_kernelIS7_EEvRNS_18TensorIteratorBaseEddT_ENKUlvE_clEvENKUlvE0_clEvEUlfE_EEvSA_T1_T2_EUlP24curandStatePhilox4_32_10E_ZNS1_27distribution_nullary_kernelIff7double2S7_SJ_SE_EEvSA_SG_RKT3_T4_EUlifE0_EEvlNS_15PhiloxCudaStateESF_SG_,"ax",@progbits
	.align	128
.text._ZN2at6native63_GLOBAL__N__11d61d08_30_DistributionLogNormalKernel_cu_e7567be543distribution_elementwise_grid_stride_kernelIfLi4EZNS0_9templates4cuda20normal_and_transformIffPNS_17CUDAGeneratorImplEZZZNS4_17log_normal_kernelIS7_EEvRNS_18TensorIteratorBaseEddT_ENKUlvE_clEvENKUlvE0_clEvEUlfE_EEvSA_T1_T2_EUlP24curandStatePhilox4_32_10E_ZNS1_27distribution_nullary_kernelIff7double2S7_SJ_SE_EEvSA_SG_RKT3_T4_EUlifE0_EEvlNS_15PhiloxCudaStateESF_SG_:
        .type           _ZN2at6native63_GLOBAL__N__11d61d08_30_DistributionLogNormalKernel_cu_e7567be543distribution_elementwise_grid_stride_kernelIfLi4EZNS0_9templates4cuda20normal_and_transformIffPNS_17CUDAGeneratorImplEZZZNS4_17log_normal_kernelIS7_EEvRNS_18TensorIteratorBaseEddT_ENKUlvE_clEvENKUlvE0_clEvEUlfE_EEvSA_T1_T2_EUlP24curandStatePhilox4_32_10E_ZNS1_27distribution_nullary_kernelIff7double2S7_SJ_SE_EEvSA_SG_RKT3_T4_EUlifE0_EEvlNS_15PhiloxCudaStateESF_SG_,@function
        .size           _ZN2at6native63_GLOBAL__N__11d61d08_30_DistributionLogNormalKernel_cu_e7567be543distribution_elementwise_grid_stride_kernelIfLi4EZNS0_9templates4cuda20normal_and_transformIffPNS_17CUDAGeneratorImplEZZZNS4_17log_normal_kernelIS7_EEvRNS_18TensorIteratorBaseEddT_ENKUlvE_clEvENKUlvE0_clEvEUlfE_EEvSA_T1_T2_EUlP24curandStatePhilox4_32_10E_ZNS1_27distribution_nullary_kernelIff7double2S7_SJ_SE_EEvSA_SG_RKT3_T4_EUlifE0_EEvlNS_15PhiloxCudaStateESF_SG_,(.L_x_353 - _ZN2at6native63_GLOBAL__N__11d61d08_30_DistributionLogNormalKernel_cu_e7567be543distribution_elementwise_grid_stride_kernelIfLi4EZNS0_9templates4cuda20normal_and_transformIffPNS_17CUDAGeneratorImplEZZZNS4_17log_normal_kernelIS7_EEvRNS_18TensorIteratorBaseEddT_ENKUlvE_clEvENKUlvE0_clEvEUlfE_EEvSA_T1_T2_EUlP24curandStatePhilox4_32_10E_ZNS1_27distribution_nullary_kernelIff7double2S7_SJ_SE_EEvSA_SG_RKT3_T4_EUlifE0_EEvlNS_15PhiloxCudaStateESF_SG_)
        .other          _ZN2at6native63_GLOBAL__N__11d61d08_30_DistributionLogNormalKernel_cu_e7567be543distribution_elementwise_grid_stride_kernelIfLi4EZNS0_9templates4cuda20normal_and_transformIffPNS_17CUDAGeneratorImplEZZZNS4_17log_normal_kernelIS7_EEvRNS_18TensorIteratorBaseEddT_ENKUlvE_clEvENKUlvE0_clEvEUlfE_EEvSA_T1_T2_EUlP24curandStatePhilox4_32_10E_ZNS1_27distribution_nullary_kernelIff7double2S7_SJ_SE_EEvSA_SG_RKT3_T4_EUlifE0_EEvlNS_15PhiloxCudaStateESF_SG_,@"STO_CUDA_ENTRY STV_DEFAULT"
_ZN2at6native63_GLOBAL__N__11d61d08_30_DistributionLogNormalKernel_cu_e7567be543distribution_elementwise_grid_stride_kernelIfLi4EZNS0_9templates4cuda20normal_and_transformIffPNS_17CUDAGeneratorImplEZZZNS4_17log_normal_kernelIS7_EEvRNS_18TensorIteratorBaseEddT_ENKUlvE_clEvENKUlvE0_clEvEUlfE_EEvSA_T1_T2_EUlP24curandStatePhilox4_32_10E_ZNS1_27distribution_nullary_kernelIff7double2S7_SJ_SE_EEvSA_SG_RKT3_T4_EUlifE0_EEvlNS_15PhiloxCudaStateESF_SG_:
        /* <DEDUP_REMOVED lines=93> */
[----:B------:R-:W-:Y:S05]  /*05d0*/  CALL.REL.NOINC `($__internal_14_$__cuda_sm20_div_s64) ;  /* 0x00000058005c7944 */ /* 0x000fea0003c00000 */
[----:B------:R-:W-:Y:S05]  /*05e0*/  BRA `(.L_x_203) ;  /* 0x00000000005c7947 */ /* 0x000fea0003800000 */
.L_x_202:
        /* <DEDUP_REMOVED lines=23> */
.L_x_203:
        /* <DEDUP_REMOVED lines=13> */
[----:B------:R-:W-:Y:S01]  /*0830*/  LOP3.LUT R49, R18, 0x3, RZ, 0xc0, !PT ;  /* 0x0000000312317812 */ /* 0x000fe200078ec0ff */
[----:B------:R-:W0:Y:S01]  /*0840*/  LDC R50, c[0x0][0x238] ;  /* 0x00008e00ff327b82 */ /* 0x000e220000000800 */
[----:B------:R-:W-:Y:S01]  /*0850*/  IMAD R28, R28, -0x326172a9, RZ ;  /* 0xcd9e8d571c1c7824 */ /* 0x000fe200078e02ff */
[----:B------:R-:W-:Y:S01]  /*0860*/  ULDC UR57, c[0x0][0x23c] ;  /* 0x00008f0000397ab9 */ /* 0x000fe20000000800 */
        /* <DEDUP_REMOVED lines=22> */
[----:B------:R-:W-:Y:S01]  /*09d0*/  ULDC UR37, c[0x0][0x2b4] ;  /* 0x0000ad0000257ab9 */ /* 0x000fe20000000800 */
[----:B------:R-:W-:Y:S01]  /*09e0*/  ULDC UR36, c[0x0][0x390] ;  /* 0x0000e40000247ab9 */ /* 0x000fe20000000800 */
[----:B------:R-:W-:Y:S01]  /*09f0*/  ULDC UR31, c[0x0][0x2c8] ;  /* 0x0000b200001f7ab9 */ /* 0x000fe20000000800 */
[----:B------:R-:W-:Y:S01]  /*0a00*/  ULDC UR4, c[0x0][0x394] ;  /* 0x0000e50000047ab9 */ /* 0x000fe20000000800 */
[----:B------:R-:W-:Y:S01]  /*0a10*/  ULDC UR5, c[0x0][0x2cc] ;  /* 0x0000b30000057ab9 */ /* 0x000fe20000000800 */
[----:B------:R-:W-:Y:S01]  /*0a20*/  ULDC UR6, c[0x0][0x398] ;  /* 0x0000e60000067ab9 */ /* 0x000fe20000000800 */
[----:B------:R-:W-:Y:S01]  /*0a30*/  ULDC UR7, c[0x0][0x2e0] ;  /* 0x0000b80000077ab9 */ /* 0x000fe20000000800 */
[----:B-1----:R-:W-:Y:S01]  /*0a40*/  FADD.FTZ R18, R18, +QNAN ;  /* 0x7fc0000012127421 */ /* 0x002fe20000010000 */
[----:B------:R-:W-:Y:S01]  /*0a50*/  ULDC UR8, c[0x0][0x39c] ;  /* 0x0000e70000087ab9 */ /* 0x000fe20000000800 */
[----:B------:R-:W-:Y:S01]  /*0a60*/  ULDC UR9, c[0x0][0x2e4] ;  /* 0x0000b90000097ab9 */ /* 0x000fe20000000800 */
[----:B------:R-:W-:Y:S01]  /*0a70*/  ULDC UR10, c[0x0][0x3a0] ;  /* 0x0000e800000a7ab9 */ /* 0x000fe20000000800 */
[----:B------:R-:W-:Y:S01]  /*0a80*/  FMUL.FTZ R18, R18, 1.4426950216293334961 ;  /* 0x3fb8aa3b12127820 */ /* 0x000fe20000410000 */
[----:B------:R-:W-:Y:S01]  /*0a90*/  ULDC UR11, c[0x0][0x2f8] ;  /* 0x0000be00000b7ab9 */ /* 0x000fe20000000800 */
[----:B------:R-:W-:Y:S01]  /*0aa0*/  ULDC UR12, c[0x0][0x3a4] ;  /* 0x0000e900000c7ab9 */ /* 0x000fe20000000800 */
[----:B------:R-:W-:Y:S01]  /*0ab0*/  ULDC UR13, c[0x0][0x2fc] ;  /* 0x0000bf00000d7ab9 */ /* 0x000fe20000000800 */
[----:B------:R1:W4:Y:S01]  /*0ac0*/  MUFU.EX2 R51, R18 ;  /* 0x0000001200337308 */ /* 0x0003220000000800 */
        /* <DEDUP_REMOVED lines=17> */
[----:B01234-:R-:W-:-:S05]  /*0be0*/  ULDC.64 UR32, c[0x0][0x240] ;  /* 0x0000900000207ab9 */ /* 0x01ffca0000000a00 */
.L_x_223:
[----:B------:R-:W-:Y:S01]  /*0bf0*/  VIADD R0, R0, 0x1 ;  /* 0x0000000100007836 */ /* 0x000fe20000000000 */
[----:B------:R-:W-:Y:S03]  /*0c00*/  BSSY B0, `(.L_x_204) ;  /* 0x000000c000007945 */ /* 0x000fe60003800000 */
[C---:B------:R-:W-:Y:S01]  /*0c10*/  IMAD.HI.U32 R18, R0.reuse, -0x2daee0ad, RZ ;  /* 0xd2511f5300127827 */ /* 0x040fe200078e00ff */
[----:B------:R-:W-:-:S13]  /*0c20*/  ISETP.NE.AND P0, PT, R0, RZ, PT ;  /* 0x000000ff0000720c */ /* 0x000fda0003f05270 */
[----:B01----:R-:W-:Y:S05]  /*0c30*/  @P0 BRA `(.L_x_205) ;  /* 0x0000000000200947 */ /* 0x003fea0003800000 */
        /* <DEDUP_REMOVED lines=8> */
.L_x_205:
[----:B------:R-:W-:Y:S05]  /*0cc0*/  BSYNC B0 ;  /* 0x0000000000007941 */ /* 0x000fea0003800000 */
.L_x_204:
        /* <DEDUP_REMOVED lines=70> */
.L_x_207:
[----:B------:R-:W-:Y:S01]  /*1130*/  IMAD.MOV.U32 R21, RZ, RZ, R26 ;  /* 0x000000ffff157224 */ /* 0x000fe200078e001a */
[----:B------:R-:W-:Y:S01]  /*1140*/  MOV R20, R23 ;  /* 0x0000001700147202 */ /* 0x000fe20000000f00 */
[----:B------:R-:W-:Y:S01]  /*1150*/  IMAD.MOV.U32 R25, RZ, RZ, R52 ;  /* 0x000000ffff197224 */ /* 0x000fe200078e0034 */
[----:B------:R-:W-:-:S07]  /*1160*/  MOV R22, R18 ;  /* 0x0000001200167202 */ /* 0x000fce0000000f00 */
.L_x_206:
        /* <DEDUP_REMOVED lines=100> */
.L_x_209:
[----:B------:R-:W-:Y:S05]  /*17b0*/  BSYNC B0 ;  /* 0x0000000000007941 */ /* 0x000fea0003800000 */
.L_x_208:
        /* <DEDUP_REMOVED lines=82> */
[----:B------:R-:W-:Y:S05]  /*1ce0*/  CALL.REL.NOINC `($__internal_15_$__cuda_sm20_dsqrt_rn_f64_mediumpath_v1) ;  /* 0x0000004400c47944 */ /* 0x000fea0003c00000 */
[----:B------:R-:W-:Y:S01]  /*1cf0*/  MOV R20, R24 ;  /* 0x0000001800147202 */ /* 0x000fe20000000f00 */
[----:B------:R-:W-:-:S07]  /*1d00*/  IMAD.MOV.U32 R21, RZ, RZ, R25 ;  /* 0x000000ffff157224 */ /* 0x000fce00078e0019 */
.L_x_211:
[----:B------:R-:W-:Y:S05]  /*1d10*/  BSYNC B0 ;  /* 0x0000000000007941 */ /* 0x000fea0003800000 */
.L_x_210:
        /* <DEDUP_REMOVED lines=257> */
.L_x_214:
        /* <DEDUP_REMOVED lines=11> */
[----:B0-----:R0:W-:Y:S02]  /*2de0*/  STG.E desc[UR58][R24.64], R21 ;  /* 0x0000001518007986 */ /* 0x0011e4000c10193a */
.L_x_213:
[----:B------:R-:W-:Y:S05]  /*2df0*/  BSYNC B0 ;  /* 0x0000000000007941 */ /* 0x000fea0003800000 */
.L_x_212:
        /* <DEDUP_REMOVED lines=246> */
.L_x_217:
        /* <DEDUP_REMOVED lines=9> */
[----:B------:R-:W-:-:S03]  /*3df0*/  IMAD.X R21, RZ, RZ, UR35, P0 ;  /* 0x00000023ff157e24 */ /* 0x000fc600080e06ff */
[----:B------:R-:W0:Y:S02]  /*3e00*/  MUFU.EX2 R27, R26 ;  /* 0x0000001a001b7308 */ /* 0x000e240000000800 */
[----:B0-----:R0:W-:Y:S02]  /*3e10*/  STG.E desc[UR58][R20.64], R27 ;  /* 0x0000001b14007986 */ /* 0x0011e4000c10193a */
.L_x_216:
[----:B------:R-:W-:Y:S05]  /*3e20*/  BSYNC B0 ;  /* 0x0000000000007941 */ /* 0x000fea0003800000 */
.L_x_215:
        /* <DEDUP_REMOVED lines=255> */
.L_x_220:
[----:B------:R-:W-:Y:S02]  /*4e20*/  ULDC.64 UR34, c[0x0][0x3d0] ;  /* 0x0000f40000227ab9 */ /* 0x000fe40000000a00 */
[----:B------:R-:W-:-:S04]  /*4e30*/  IADD3 R22, P0, R22, UR34, RZ ;  /* 0x0000002216167c10 */ /* 0x000fc8000ff1e0ff */
[----:B------:R-:W-:-:S05]  /*4e40*/  IADD3.X R23, RZ, UR35, RZ, P0, !PT ;  /* 0x00000023ff177c10 */ /* 0x000fca00087fe4ff */
[----:B------:R0:W-:Y:S04]  /*4e50*/  STG.E desc[UR58][R22.64], R51 ;  /* 0x0000003316007986 */ /* 0x0001e8000c10193a */
.L_x_219:
[----:B------:R-:W-:Y:S05]  /*4e60*/  BSYNC B0 ;  /* 0x0000000000007941 */ /* 0x000fea0003800000 */
.L_x_218:
[----:B------:R-:W-:-:S05]  /*4e70*/  IMAD R20, R24, 0x3, RZ ;  /* 0x0000000318147824 */ /* 0x000fca00078e02ff */
[----:B------:R-:W-:-:S04]  /*4e80*/  IADD3 R21, P1, R20, R43, RZ ;  /* 0x0000002b14157210 */ /* 0x000fc80007f3e0ff */
[----:B------:R-:W-:Y:S01]  /*4e90*/  ISETP.GE.U32.AND P0, PT, R21, R14, PT ;  /* 0x0000000e1500720c */ /* 0x000fe20003f06070 */
[----:B------:R-:W-:-:S05]  /*4ea0*/  IMAD.X R20, RZ, RZ, R42, P1 ;  /* 0x000000ffff147224 */ /* 0x000fca00008e062a */
[----:B------:R-:W-:-:S13]  /*4eb0*/  ISETP.GE.AND.EX P0, PT, R20, R15, PT, P0 ;  /* 0x0000000f1400720c */ /* 0x000fda0003f06300 */
[----:B------:R-:W-:Y:S05]  /*4ec0*/  @P0 BRA `(.L_x_221) ;  /* 0x0000000c00f40947 */ /* 0x000fea0003800000 */
[----:B------:R-:W-:Y:S01]  /*4ed0*/  ISETP.NE.AND P0, PT, R50, RZ, PT ;  /* 0x000000ff3200720c */ /* 0x000fe20003f05270 */
[----:B0-----:R-:W-:-:S12]  /*4ee0*/  HFMA2.MMA R22, -RZ, RZ, 0, 0 ;  /* 0x00000000ff167435 */ /* 0x001fd800000001ff */
        /* <DEDUP_REMOVED lines=247> */
.L_x_222:
[----:B------:R-:W-:Y:S02]  /*5e60*/  ULDC.64 UR34, c[0x0][0x3d0] ;  /* 0x0000f40000227ab9 */ /* 0x000fe40000000a00 */
[----:B------:R-:W-:-:S04]  /*5e70*/  IADD3 R22, P0, R22, UR34, RZ ;  /* 0x0000002216167c10 */ /* 0x000fc8000ff1e0ff */
[----:B------:R-:W-:-:S05]  /*5e80*/  IADD3.X R23, RZ, UR35, RZ, P0, !PT ;  /* 0x00000023ff177c10 */ /* 0x000fca00087fe4ff */
[----:B------:R1:W-:Y:S04]  /*5e90*/  STG.E desc[UR58][R22.64], R51 ;  /* 0x0000003316007986 */ /* 0x0003e8000c10193a */
.L_x_221:
        /* <DEDUP_REMOVED lines=11> */
        .weak           $__internal_14_$__cuda_sm20_div_s64
        .type           $__internal_14_$__cuda_sm20_div_s64,@function
        .size           $__internal_14_$__cuda_sm20_div_s64,($__internal_15_$__cuda_sm20_dsqrt_rn_f64_mediumpath_v1 - $__internal_14_$__cuda_sm20_div_s64)
$__internal_14_$__cuda_sm20_div_s64:
        /* <DEDUP_REMOVED lines=74> */
[----:B------:R-:W-:Y:S06]  /*63f0*/  RET.REL.NODEC R20 `(_ZN2at6native63_GLOBAL__N__11d61d08_30_DistributionLogNormalKernel_cu_e7567be543distribution_elementwise_grid_stride_kernelIfLi4EZNS0_9templates4cuda20normal_and_transformIffPNS_17CUDAGeneratorImplEZZZNS4_17log_normal_kernelIS7_EEvRNS_18TensorIteratorBaseEddT_ENKUlvE_clEvENKUlvE0_clEvEUlfE_EEvSA_T1_T2_EUlP24curandStatePhilox4_32_10E_ZNS1_27distribution_nullary_kernelIff7double2S7_SJ_SE_EEvSA_SG_RKT3_T4_EUlifE0_EEvlNS_15PhiloxCudaStateESF_SG_) ;  /* 0xffffff9c14007950 */ /* 0x000fec0003c3ffff */
        .weak           $__internal_15_$__cuda_sm20_dsqrt_rn_f64_mediumpath_v1
        .type           $__internal_15_$__cuda_sm20_dsqrt_rn_f64_mediumpath_v1,@function
        .size           $__internal_15_$__cuda_sm20_dsqrt_rn_f64_mediumpath_v1,(.L_x_353 - $__internal_15_$__cuda_sm20_dsqrt_rn_f64_mediumpath_v1)
$__internal_15_$__cuda_sm20_dsqrt_rn_f64_mediumpath_v1:
        /* <DEDUP_REMOVED lines=12> */
.L_x_225:
        /* <DEDUP_REMOVED lines=24> */
.L_x_227:
[----:B------:R-:W-:-:S11]  /*6640*/  DADD R24, R22, R22 ;  /* 0x0000000016187229 */ /* 0x000fd60000000016 */
.L_x_226:
[----:B------:R-:W-:Y:S05]  /*6650*/  BSYNC B1 ;  /* 0x0000000000017941 */ /* 0x000fea0003800000 */
.L_x_224:
[----:B------:R-:W-:-:S04]  /*6660*/  MOV R21, 0x0 ;  /* 0x0000000000157802 */ /* 0x000fc80000000f00 */
[----:B------:R-:W-:Y:S05]  /*6670*/  RET.REL.NODEC R20 `(_ZN2at6native63_GLOBAL__N__11d61d08_30_DistributionLogNormalKernel_cu_e7567be543distribution_elementwise_grid_stride_kernelIfLi4EZNS0_9templates4cuda20normal_and_transformIffPNS_17CUDAGeneratorImplEZZZNS4_17log_normal_kernelIS7_EEvRNS_18TensorIteratorBaseEddT_ENKUlvE_clEvENKUlvE0_clEvEUlfE_EEvSA_T1_T2_EUlP24curandStatePhilox4_32_10E_ZNS1_27distribution_nullary_kernelIff7double2S7_SJ_SE_EEvSA_SG_RKT3_T4_EUlifE0_EEvlNS_15PhiloxCudaStateESF_SG_) ;  /* 0xffffff9814607950 */ /* 0x000fea0003c3ffff */
.L_x_228:
        /* <DEDUP_REMOVED lines=16> */
.L_x_353:


//--------------------- .text._ZN2at6native63_GLOBAL__N__11d61d08_30_DistributionLogNormalKernel_cu_e7567be543distribution_elementwise_grid_stride_kernelIfLi4EZNS0_9templates4cuda20normal_and_transformIffPNS_17CUDAGeneratorImplEZZZNS4_17log_normal_kernelIS7_EEvRNS_18TensorIteratorBaseEddT_ENKUlvE_clEvENKUlvE0_clEvEUlfE_EEvSA_T1_T2_EUlP24curandStatePhilox4_32_10E_ZNS1_27distribution_nullary_kernelIff7double2S7_SJ_SE_EEvSA_SG_RKT3_T4_EUlifE_EEvlNS_15PhiloxCudaStateESF_SG_ --------------------------
	.section	.text._ZN2at6native63_GLOBAL__N__11d61d08_30_DistributionLogNormalKernel_cu_e7567be543distribution_elementwise_grid_stride_kernelIfLi4EZNS0_9templates4cuda20normal_and_transformIffPNS_17CUDAGeneratorImplEZZZNS4_17log_normal_kernelIS7_EEvRNS_18TensorIteratorBaseEddT_ENKUlvE_clEvENKUlvE0_clEvEUlfE_EEvSA_T1_T2_EUlP24curandStatePhilox4_32_10E_ZNS1_27distribution_nullary_kernelIff7double2S7_SJ_SE_EEvSA_SG_RKT3_T4_EUlifE_EEvlNS_15PhiloxCudaStateESF_SG_,"ax",@progbits
	.align	128
.text._ZN2at6native63_GLOBAL__N__11d61d08_30_DistributionLogNormalKernel_cu_e7567be543distribution_elementwise_grid_stride_kernelIfLi4EZNS0_9templates4cuda20normal_and_transformIffPNS_17CUDAGeneratorImplEZZZNS4_17log_normal_kernelIS7_EEvRNS_18TensorIteratorBaseEddT_ENKUlvE_clEvENKUlvE0_clEvEUlfE_EEvSA_T1_T2_EUlP24curandStatePhilox4_32_10E_ZNS1_27distribution_nullary_kernelIff7double2S7_SJ_SE_EEvSA_SG_RKT3_T4_EUlifE_EEvlNS_15PhiloxCudaStateESF_SG_:
        .type           _ZN2at6native63_GLOBAL__N__11d61d08_30_DistributionLogNormalKernel_cu_e7567be543distribution_elementwise_grid_stride_kernelIfLi4EZNS0_9templates4cuda20normal_and_transformIffPNS_17CUDAGeneratorImplEZZZNS4_17log_normal_kernelIS7_EEvRNS_18TensorIteratorBaseEddT_ENKUlvE_clEvENKUlvE0_clEvEUlfE_EEvSA_T1_T2_EUlP24curandStatePhilox4_32_10E_ZNS1_27distribution_nullary_kernelIff7double2S7_SJ_SE_EEvSA_SG_RKT3_T4_EUlifE_EEvlNS_15PhiloxCudaStateESF_SG_,@function
        .size           _ZN2at6native63_GLOBAL__N__11d61d08_30_DistributionLogNormalKernel_cu_e7567be543distribution_elementwise_grid_stride_kernelIfLi4EZNS0_9templates4cuda20normal_and_transformIffPNS_17CUDAGeneratorImplEZZZNS4_17log_normal_kernelIS7_EEvRNS_18TensorIteratorBaseEddT_ENKUlvE_clEvENKUlvE0_clEvEUlfE_EEvSA_T1_T2_EUlP24curandStatePhilox4_32_10E_ZNS1_27distribution_nullary_kernelIff7double2S7_SJ_SE_EEvSA_SG_RKT3_T4_EUlifE_EEvlNS_15PhiloxCudaStateESF_SG_,(.L_x_356 - _ZN2at6native63_GLOBAL__N__11d61d08_30_DistributionLogNormalKernel_cu_e7567be543distribution_elementwise_grid_stride_kernelIfLi4EZNS0_9templates4cuda20normal_and_transformIffPNS_17CUDAGeneratorImplEZZZNS4_17log_normal_kernelIS7_EEvRNS_18TensorIteratorBaseEddT_ENKUlvE_clEvENKUlvE0_clEvEUlfE_EEvSA_T1_T2_EUlP24curandStatePhilox4_32_10E_ZNS1_27distribution_nullary_kernelIff7double2S7_SJ_SE_EEvSA_SG_RKT3_T4_EUlifE_EEvlNS_15PhiloxCudaStateESF_SG_)
        .other          _ZN2at6native63_GLOBAL__N__11d61d08_30_DistributionLogNormalKernel_cu_e7567be543distribution_elementwise_grid_stride_kernelIfLi4EZNS0_9templates4cuda20normal_and_transformIffPNS_17CUDAGeneratorImplEZZZNS4_17log_normal_kernelIS7_EEvRNS_18TensorIteratorBaseEddT_ENKUlvE_clEvENKUlvE0_clEvEUlfE_EEvSA_T1_T2_EUlP24curandStatePhilox4_32_10E_ZNS1_27distribution_nullary_kernelIff7double2S7_SJ_SE_EEvSA_SG_RKT3_T4_EUlifE_EEvlNS_15PhiloxCudaStateESF_SG_,@"STO_CUDA_ENTRY STV_DEFAULT"
_ZN2at6native63_GLOBAL__N__11d61d08_30_DistributionLogNormalKernel_cu_e7567be543distribution_elementwise_grid_stride_kernelIfLi4EZNS0_9templates4cuda20normal_and_transformIffPNS_17CUDAGeneratorImplEZZZNS4_17log_normal_kernelIS7_EEvRNS_18TensorIteratorBaseEddT_ENKUlvE_clEvENKUlvE0_clEvEUlfE_EEvSA_T1_T2_EUlP24curandStatePhilox4_32_10E_ZNS1_27distribution_nullary_kernelIff7double2S7_SJ_SE_EEvSA_SG_RKT3_T4_EUlifE_EEvlNS_15PhiloxCudaStateESF_SG_:
        /* <DEDUP_REMOVED lines=8> */
[----:B------:R-:W2:Y:S01]  /*0080*/  LDC R7, c[0x0][RZ] ;  /* 0x00000000ff077b82 */ /* 0x000ea20000000800 */
[----:B------:R-:W-:Y:S01]  /*0090*/  HFMA2.MMA R13, -RZ, RZ, 0, 0 ;  /* 0x00000000ff0d7435 */ /* 0x000fe200000001ff */
[----:B------:R-:W-:Y:S01]  /*00a0*/  ULDC.64 UR6, c[0x0][0x210] ;  /* 0x0000840000067ab9 */ /* 0x000fe20000000a00 */
[----:B0-----:R-:W-:-:S05]  /*00b0*/  @P0 IMAD.MOV.U32 R2, RZ, RZ, R0 ;  /* 0x000000ffff020224 */ /* 0x001fca00078e0000 */
[----:B------:R-:W0:Y:S01]  /*00c0*/  @P0 LDC R9, c[0x0][0x228] ;  /* 0x00008a00ff090b82 */ /* 0x000e220000000800 */
[----:B-1----:R-:W0:Y:S01]  /*00d0*/  @P0 LDG.E.64 R4, desc[UR8][R2.64] ;  /* 0x0000000802040981 */ /* 0x002e22000c1e1b00 */
[----:B------:R-:W-:Y:S02]  /*00e0*/  IMAD.U32 R14, RZ, RZ, UR4 ;  /* 0x00000004ff0e7e24 */ /* 0x000fe4000f8e00ff */
[----:B------:R-:W-:-:S06]  /*00f0*/  IMAD.U32 R15, RZ, RZ, UR5 ;  /* 0x00000005ff0f7e24 */ /* 0x000fcc000f8e00ff */
[----:B------:R-:W3:Y:S01]  /*0100*/  @P0 LDG.E.64 R14, desc[UR8][R14.64] ;  /* 0x000000080e0e0981 */ /* 0x000ee2000c1e1b00 */
[----:B------:R-:W2:Y:S01]  /*0110*/  S2UR UR4, SR_CTAID.X ;  /* 0x00000000000479c3 */ /* 0x000ea20000002500 */
[----:B------:R-:W-:-:S04]  /*0120*/  UIADD3 UR6, UP0, UR6, -0x1, URZ ;  /* 0xffffffff06067890 */ /* 0x000fc8000ff1e03f */
[----:B------:R-:W-:Y:S01]  /*0130*/  UIADD3.X UR7, UR7, -0x1, URZ, UP0, !UPT ;  /* 0xffffffff07077890 */ /* 0x000fe200087fe43f */
[----:B--2---:R-:W-:-:S04]  /*0140*/  IMAD.WIDE.U32 R12, R7, UR4, R12 ;  /* 0x00000004070c7c25 */ /* 0x004fc8000f8e000c */
[----:B------:R-:W-:Y:S01]  /*0150*/  IMAD.MOV.U32 R42, RZ, RZ, R13 ;  /* 0x000000ffff2a7224 */ /* 0x000fe200078e000d */
[----:B------:R-:W-:Y:S01]  /*0160*/  MOV R41, R12 ;  /* 0x0000000c00297202 */ /* 0x000fe20000000f00 */
[----:B------:R-:W-:Y:S01]  /*0170*/  IMAD.WIDE.U32 R6, R12, -0x326172a9, RZ ;  /* 0xcd9e8d570c067825 */ /* 0x000fe200078e00ff */
[----:B0-----:R-:W-:-:S05]  /*0180*/  @P0 IADD3 R0, P1, R4, R9, RZ ;  /* 0x0000000904000210 */ /* 0x001fca0007f3e0ff */
[----:B------:R-:W-:Y:S01]  /*0190*/  @P0 IMAD.X R3, RZ, RZ, R5, P1 ;  /* 0x000000ffff030224 */ /* 0x000fe200008e0605 */
[----:B------:R-:W-:Y:S01]  /*01a0*/  ISETP.NE.U32.AND P0, PT, RZ, UR7, PT ;  /* 0x00000007ff007c0c */ /* 0x000fe2000bf05070 */
[----:B---3--:R-:W-:-:S03]  /*01b0*/  VIADD R49, R15, 0xbb67ae85 ;  /* 0xbb67ae850f317836 */ /* 0x008fc60000000000 */
[--C-:B------:R-:W-:Y:S01]  /*01c0*/  SHF.R.U64 R4, R0, 0x2, R3.reuse ;  /* 0x0000000200047819 */ /* 0x100fe20000001203 */
[C---:B------:R-:W-:Y:S01]  /*01d0*/  VIADD R48, R15.reuse, 0x76cf5d0a ;  /* 0x76cf5d0a0f307836 */ /* 0x040fe20000000000 */
[----:B------:R-:W-:Y:S01]  /*01e0*/  SHF.R.U32.HI R9, RZ, 0x2, R3 ;  /* 0x00000002ff097819 */ /* 0x000fe20000011603 */
[----:B------:R-:W-:Y:S02]  /*01f0*/  VIADD R47, R15, 0x32370b8f ;  /* 0x32370b8f0f2f7836 */ /* 0x000fe40000000000 */
[----:B------:R-:W-:Y:S01]  /*0200*/  IMAD.WIDE.U32 R4, R4, -0x2daee0ad, RZ ;  /* 0xd2511f5304047825 */ /* 0x000fe200078e00ff */
[----:B------:R-:W-:-:S03]  /*0210*/  LOP3.LUT R8, R7, R9, R14, 0x96, !PT ;  /* 0x0000000907087212 */ /* 0x000fc600078e960e */
[C---:B------:R-:W-:Y:S01]  /*0220*/  VIADD R46, R15.reuse, 0xed9eba14 ;  /* 0xed9eba140f2e7836 */ /* 0x040fe20000000000 */
[----:B------:R-:W-:Y:S01]  /*0230*/  LOP3.LUT R10, R15, R5, R13, 0x96, !PT ;  /* 0x000000050f0a7212 */ /* 0x000fe200078e960d */
[----:B------:R-:W-:-:S04]  /*0240*/  IMAD.WIDE.U32 R8, R8, -0x2daee0ad, RZ ;  /* 0xd2511f5308087825 */ /* 0x000fc800078e00ff */
[----:B------:R-:W-:Y:S01]  /*0250*/  IMAD.WIDE.U32 R10, R10, -0x326172a9, RZ ;  /* 0xcd9e8d570a0a7825 */ /* 0x000fe200078e00ff */
[----:B------:R-:W-:Y:S02]  /*0260*/  LOP3.LUT R7, R9, R4, R49, 0x96, !PT ;  /* 0x0000000409077212 */ /* 0x000fe400078e9631 */
[C---:B------:R-:W-:Y:S01]  /*0270*/  IADD3 R9, R14.reuse, 0x3c6ef372, RZ ;  /* 0x3c6ef3720e097810 */ /* 0x040fe20007ffe0ff */
[----:B------:R-:W-:Y:S02]  /*0280*/  VIADD R5, R14, 0x9e3779b9 ;  /* 0x9e3779b90e057836 */ /* 0x000fe40000000000 */
[C---:B------:R-:W-:Y:S02]  /*0290*/  VIADD R45, R15.reuse, 0xa9066899 ;  /* 0xa90668990f2d7836 */ /* 0x040fe40000000000 */
[----:B------:R-:W-:Y:S01]  /*02a0*/  VIADD R44, R15, 0x646e171e ;  /* 0x646e171e0f2c7836 */ /* 0x000fe20000000000 */
[----:B------:R-:W-:Y:S01]  /*02b0*/  LOP3.LUT R5, R11, R5, R6, 0x96, !PT ;  /* 0x000000050b057212 */ /* 0x000fe200078e9606 */
[----:B------:R-:W-:-:S04]  /*02c0*/  IMAD.WIDE.U32 R6, R7, -0x326172a9, RZ ;  /* 0xcd9e8d5707067825 */ /* 0x000fc800078e00ff */
[----:B------:R-:W-:Y:S01]  /*02d0*/  IMAD.WIDE.U32 R4, R5, -0x2daee0ad, RZ ;  /* 0xd2511f5305047825 */ /* 0x000fe200078e00ff */
[----:B------:R-:W-:-:S03]  /*02e0*/  LOP3.LUT R9, R7, R10, R9, 0x96, !PT ;  /* 0x0000000a07097212 */ /* 0x000fc600078e9609 */
[----:B------:R-:W-:Y:S01]  /*02f0*/  VIADD R43, R15, 0x1fd5c5a3 ;  /* 0x1fd5c5a30f2b7836 */ /* 0x000fe20000000000 */
[----:B------:R-:W-:Y:S01]  /*0300*/  LOP3.LUT R10, R5, R8, R48, 0x96, !PT ;  /* 0x00000008050a7212 */ /* 0x000fe200078e9630 */
[----:B------:R-:W-:-:S04]  /*0310*/  IMAD.WIDE.U32 R8, R9, -0x2daee0ad, RZ ;  /* 0xd2511f5309087825 */ /* 0x000fc800078e00ff */
[----:B------:R-:W-:Y:S01]  /*0320*/  IMAD.WIDE.U32 R10, R10, -0x326172a9, RZ ;  /* 0xcd9e8d570a0a7825 */ /* 0x000fe200078e00ff */
[----:B------:R-:W-:Y:S02]  /*0330*/  LOP3.LUT R7, R9, R4, R47, 0x96, !PT ;  /* 0x0000000409077212 */ /* 0x000fe400078e962f */
[C---:B------:R-:W-:Y:S01]  /*0340*/  IADD3 R9, R14.reuse, 0x78dde6e4, RZ ;  /* 0x78dde6e40e097810 */ /* 0x040fe20007ffe0ff */
[----:B------:R-:W-:Y:S02]  /*0350*/  VIADD R5, R14, 0xdaa66d2b ;  /* 0xdaa66d2b0e057836 */ /* 0x000fe40000000000 */
[----:B------:R-:W-:-:S03]  /*0360*/  VIADD R40, R15, 0xdb3d7428 ;  /* 0xdb3d74280f287836 */ /* 0x000fc60000000000 */
[----:B------:R-:W-:Y:S01]  /*0370*/  LOP3.LUT R5, R11, R6, R5, 0x96, !PT ;  /* 0x000000060b057212 */ /* 0x000fe200078e9605 */
[----:B------:R-:W-:-:S04]  /*0380*/  IMAD.WIDE.U32 R6, R7, -0x326172a9, RZ ;  /* 0xcd9e8d5707067825 */ /* 0x000fc800078e00ff */
[----:B------:R-:W-:Y:S01]  /*0390*/  IMAD.WIDE.U32 R4, R5, -0x2daee0ad, RZ ;  /* 0xd2511f5305047825 */ /* 0x000fe200078e00ff */
[----:B------:R-:W-:Y:S02]  /*03a0*/  LOP3.LUT R9, R7, R10, R9, 0x96, !PT ;  /* 0x0000000a07097212 */ /* 0x000fe400078e9609 */
[----:B------:R-:W-:Y:S02]  /*03b0*/  IADD3 R7, R14, -0x4ab325aa, RZ ;  /* 0xb54cda560e077810 */ /* 0x000fe40007ffe0ff */
        /* <DEDUP_REMOVED lines=8> */
[----:B------:R-:W-:-:S03]  /*0440*/  LOP3.LUT R7, R17, R10, R7, 0x96, !PT ;  /* 0x0000000a11077212 */ /* 0x000fc600078e9607 */
[----:B------:R-:W-:-:S04]  /*0450*/  IMAD.WIDE.U32 R4, R5, -0x2daee0ad, RZ ;  /* 0xd2511f5305047825 */ /* 0x000fc800078e00ff */
[----:B------:R-:W-:Y:S01]  /*0460*/  IMAD.WIDE.U32 R6, R7, -0x2daee0ad, RZ ;  /* 0xd2511f5307067825 */ /* 0x000fe200078e00ff */
[----:B------:R-:W-:-:S03]  /*0470*/  LOP3.LUT R8, R5, R8, R44, 0x96, !PT ;  /* 0x0000000805087212 */ /* 0x000fc600078e962c */
[----:B------:R-:W-:Y:S01]  /*0480*/  VIADD R5, R14, 0x5384540f ;  /* 0x5384540f0e057836 */ /* 0x000fe20000000000 */
[----:B------:R-:W-:Y:S01]  /*0490*/  LOP3.LUT R2, R7, R4, R43, 0x96, !PT ;  /* 0x0000000407027212 */ /* 0x000fe200078e962b */
[----:B------:R-:W-:-:S04]  /*04a0*/  IMAD.WIDE.U32 R8, R8, -0x326172a9, RZ ;  /* 0xcd9e8d5708087825 */ /* 0x000fc800078e00ff */
[----:B------:R-:W-:Y:S01]  /*04b0*/  IMAD.HI.U32 R7, R2, -0x326172a9, RZ ;  /* 0xcd9e8d5702077827 */ /* 0x000fe200078e00ff */
[----:B------:R-:W-:-:S04]  /*04c0*/  LOP3.LUT R4, R9, R16, R5, 0x96, !PT ;  /* 0x0000001009047212 */ /* 0x000fc800078e9605 */
[----:B------:R-:W-:Y:S01]  /*04d0*/  LOP3.LUT R11, R7, R8, R11, 0x96, !PT ;  /* 0x00000008070b7212 */ /* 0x000fe200078e960b */
[----:B------:R-:W-:-:S05]  /*04e0*/  IMAD.HI.U32 R5, R4, -0x2daee0ad, RZ ;  /* 0xd2511f5304057827 */ /* 0x000fca00078e00ff */
[----:B------:R-:W-:Y:S01]  /*04f0*/  LOP3.LUT R5, R5, R6, R40, 0x96, !PT ;  /* 0x0000000605057212 */ /* 0x000fe200078e9628 */
[----:B------:R-:W-:Y:S06]  /*0500*/  @!P0 BRA `(.L_x_229) ;  /* 0x0000000000248947 */ /* 0x000fec0003800000 */
[----:B------:R-:W-:Y:S01]  /*0510*/  ULDC UR4, c[0x0][0x0] ;  /* 0x0000000000047ab9 */ /* 0x000fe20000000800 */
[----:B------:R-:W-:Y:S01]  /*0520*/  ULDC UR5, c[0x0][0xc] ;  /* 0x0000030000057ab9 */ /* 0x000fe20000000800 */
[----:B------:R-:W-:Y:S01]  /*0530*/  MOV R6, 0x570 ;  /* 0x0000057000067802 */ /* 0x000fe20000000f00 */
[----:B------:R-:W-:-:S04]  /*0540*/  UIMAD UR4, UR4, UR5, URZ ;  /* 0x00000005040472a4 */ /* 0x000fc8000f8e023f */
[----:B------:R-:W-:-:S12]  /*0550*/  USHF.L.U32 UR4, UR4, 0x2, URZ ;  /* 0x0000000204047899 */ /* 0x000fd8000800063f */
[----:B------:R-:W-:Y:S05]  /*0560*/  CALL.REL.NOINC `($__internal_16_$__cuda_sm20_div_s64) ;  /* 0x0000001800687944 */ /* 0x000fea0003c00000 */
[----:B------:R-:W-:Y:S01]  /*0570*/  MOV R6, R8 ;  /* 0x0000000800067202 */ /* 0x000fe20000000f00 */
[----:B------:R-:W-:Y:S01]  /*0580*/  IMAD.MOV.U32 R7, RZ, RZ, R9 ;  /* 0x000000ffff077224 */ /* 0x000fe200078e0009 */
[----:B------:R-:W-:Y:S06]  /*0590*/  BRA `(.L_x_230) ;  /* 0x00000000005c7947 */ /* 0x000fec0003800000 */
.L_x_229:
        /* <DEDUP_REMOVED lines=19> */
[----:B------:R-:W-:Y:S02]  /*06d0*/  ISETP.GE.U32.AND P1, PT, R7, R8, PT ;  /* 0x000000080700720c */ /* 0x000fe40003f26070 */
[----:B------:R-:W-:-:S11]  /*06e0*/  MOV R7, RZ ;  /* 0x000000ff00077202 */ /* 0x000fd60000000f00 */
[----:B------:R-:W-:Y:S01]  /*06f0*/  @P1 VIADD R6, R6, 0x1 ;  /* 0x0000000106061836 */ /* 0x000fe20000000000 */
[----:B------:R-:W-:-:S07]  /*0700*/  @!P2 LOP3.LUT R6, RZ, R8, RZ, 0x33, !PT ;  /* 0x00000008ff06a212 */ /* 0x000fce00078e33ff */
.L_x_230:
[----:B------:R-:W-:Y:S01]  /*0710*/  ULDC UR4, c[0x0][0x0] ;  /* 0x0000000000047ab9 */ /* 0x000fe20000000800 */
[----:B------:R-:W-:Y:S01]  /*0720*/  ULDC UR5, c[0x0][0xc] ;  /* 0x0000030000057ab9 */ /* 0x000fe20000000800 */
[----:B------:R-:W-:Y:S01]  /*0730*/  IADD3 R6, P0, R6, 0x1, RZ ;  /* 0x0000000106067810 */ /* 0x000fe20007f1e0ff */
[----:B------:R-:W-:-:S04]  /*0740*/  UIMAD.WIDE.U32 UR4, UR4, UR5, URZ ;  /* 0x00000005040472a5 */ /* 0x000fc8000f8e003f */
[----:B------:R-:W-:Y:S02]  /*0750*/  IMAD.X R8, RZ, RZ, R7, P0 ;  /* 0x000000ffff087224 */ /* 0x000fe400000e0607 */
[C---:B------:R-:W-:Y:S02]  /*0760*/  IMAD R9, R6.reuse, UR5, RZ ;  /* 0x0000000506097c24 */ /* 0x040fe4000f8e02ff */
[----:B------:R-:W-:-:S04]  /*0770*/  IMAD.WIDE.U32 R6, R6, UR4, RZ ;  /* 0x0000000406067c25 */ /* 0x000fc8000f8e00ff */
[----:B------:R-:W-:Y:S02]  /*0780*/  IMAD R9, R8, UR4, R9 ;  /* 0x0000000408097c24 */ /* 0x000fe4000f8e0209 */
        /* <DEDUP_REMOVED lines=8> */
[----:B------:R-:W-:Y:S01]  /*0810*/  ULDC.64 UR10, c[0x0][0x240] ;  /* 0x00009000000a7ab9 */ /* 0x000fe20000000a00 */
[----:B------:R-:W-:Y:S01]  /*0820*/  VIADD R7, R15, 0x96a522ad ;  /* 0x96a522ad0f077836 */ /* 0x000fe20000000000 */
[----:B------:R-:W-:Y:S01]  /*0830*/  ULDC.64 UR12, c[0x0][0x238] ;  /* 0x00008e00000c7ab9 */ /* 0x000fe20000000a00 */
[----:B------:R-:W-:Y:S02]  /*0840*/  IMAD R19, R2, -0x326172a9, RZ ;  /* 0xcd9e8d5702137824 */ /* 0x000fe400078e02ff */
[----:B------:R-:W-:Y:S01]  /*0850*/  VIADD R2, R14, 0x8ff34781 ;  /* 0x8ff347810e027836 */ /* 0x000fe20000000000 */
[----:B------:R-:W1:Y:S01]  /*0860*/  LDC R8, c[0x0][0x248] ;  /* 0x00009200ff087b82 */ /* 0x000e620000000800 */
[----:B------:R-:W-:Y:S01]  /*0870*/  IMAD.HI.U32 R27, R11, -0x2daee0ad, RZ ;  /* 0xd2511f530b1b7827 */ /* 0x000fe200078e00ff */
[----:B------:R-:W-:-:S02]  /*0880*/  LOP3.LUT R4, R4, R7, RZ, 0x3c, !PT ;  /* 0x0000000704047212 */ /* 0x000fc400078e3cff */
[----:B------:R-:W-:Y:S01]  /*0890*/  LOP3.LUT R19, R19, R2, RZ, 0x3c, !PT ;  /* 0x0000000213137212 */ /* 0x000fe200078e3cff */
[----:B------:R-:W-:Y:S01]  /*08a0*/  IMAD.WIDE.U32 R28, R5, -0x326172a9, RZ ;  /* 0xcd9e8d57051c7825 */ /* 0x000fe200078e00ff */
[----:B------:R-:W-:Y:S02]  /*08b0*/  LOP3.LUT R27, R4, R27, RZ, 0x3c, !PT ;  /* 0x0000001b041b7212 */ /* 0x000fe400078e3cff */
[----:B------:R-:W2:Y:S01]  /*08c0*/  LDC.64 R16, c[0x0][0x210] ;  /* 0x00008400ff107b82 */ /* 0x000ea20000000a00 */
[--C-:B------:R-:W-:Y:S02]  /*08d0*/  SHF.R.U32.HI R5, RZ, 0x2, R3.reuse ;  /* 0x00000002ff057819 */ /* 0x100fe40000011603 */
[C---:B------:R-:W-:Y:S02]  /*08e0*/  SHF.R.U64 R4, R0.reuse, 0x2, R3 ;  /* 0x0000000200047819 */ /* 0x040fe40000001203 */
[----:B------:R-:W-:Y:S02]  /*08f0*/  LOP3.LUT R26, R19, R29, RZ, 0x3c, !PT ;  /* 0x0000001d131a7212 */ /* 0x000fe400078e3cff */
[----:B------:R-:W-:Y:S01]  /*0900*/  LOP3.LUT R3, R0, 0x3, RZ, 0xc0, !PT ;  /* 0x0000000300037812 */ /* 0x000fe200078ec0ff */
[----:B0-----:R-:W-:-:S04]  /*0910*/  FADD.FTZ R6, R6, +QNAN ;  /* 0x7fc0000006067421 */ /* 0x001fc80000010000 */
[----:B------:R-:W-:-:S06]  /*0920*/  FMUL.FTZ R6, R6, 1.4426950216293334961 ;  /* 0x3fb8aa3b06067820 */ /* 0x000fcc0000410000 */
[----:B-1----:R-:W0:Y:S02]  /*0930*/  MUFU.EX2 R6, R6 ;  /* 0x0000000600067308 */ /* 0x002e240000000800 */
.L_x_243:
[----:B------:R-:W-:Y:S01]  /*0940*/  IADD3 R4, R4, 0x1, RZ ;  /* 0x0000000104047810 */ /* 0x000fe20007ffe0ff */
[----:B------:R-:W-:Y:S03]  /*0950*/  BSSY B0, `(.L_x_231) ;  /* 0x000000c000007945 */ /* 0x000fe60003800000 */
[C---:B------:R-:W-:Y:S01]  /*0960*/  ISETP.NE.AND P0, PT, R4.reuse, RZ, PT ;  /* 0x000000ff0400720c */ /* 0x040fe20003f05270 */
[----:B------:R-:W-:-:S12]  /*0970*/  IMAD.HI.U32 R2, R4, -0x2daee0ad, RZ ;  /* 0xd2511f5304027827 */ /* 0x000fd800078e00ff */
[----:B---3--:R-:W-:Y:S05]  /*0980*/  @P0 BRA `(.L_x_232) ;  /* 0x0000000000200947 */ /* 0x008fea0003800000 */
[----:B------:R-:W-:-:S05]  /*0990*/  VIADD R5, R5, 0x1 ;  /* 0x0000000105057836 */ /* 0x000fca0000000000 */
[----:B------:R-:W-:-:S13]  /*09a0*/  ISETP.NE.AND P0, PT, R5, RZ, PT ;  /* 0x000000ff0500720c */ /* 0x000fda0003f05270 */
[----:B------:R-:W-:Y:S01]  /*09b0*/  @!P0 VIADD R12, R12, 0x1 ;  /* 0x000000010c0c8836 */ /* 0x000fe20000000000 */
[----:B------:R-:W-:Y:S01]  /*09c0*/  @!P0 IADD3 R0, R13, 0x1, RZ ;  /* 0x000000010d008810 */ /* 0x000fe20007ffe0ff */
[----:B------:R-:W-:-:S03]  /*09d0*/  @!P0 IMAD.MOV.U32 R5, RZ, RZ, RZ ;  /* 0x000000ffff058224 */ /* 0x000fc600078e00ff */
[----:B------:R-:W-:-:S13]  /*09e0*/  ISETP.NE.AND P1, PT, R12, RZ, !P0 ;  /* 0x000000ff0c00720c */ /* 0x000fda0004725270 */
[----:B------:R-:W-:-:S05]  /*09f0*/  @P1 IMAD.MOV R0, RZ, RZ, R13 ;  /* 0x000000ffff001224 */ /* 0x000fca00078e020d */
[----:B------:R-:W-:-:S07]  /*0a00*/  @!P0 MOV R13, R0 ;  /* 0x00000000000d8202 */ /* 0x000fce0000000f00 */
.L_x_232:
[----:B------:R-:W-:Y:S05]  /*0a10*/  BSYNC B0 ;  /* 0x0000000000007941 */ /* 0x000fea0003800000 */
.L_x_231:
        /* <DEDUP_REMOVED lines=70> */
.L_x_234:
[----:B------:R-:W-:Y:S01]  /*0e80*/  IMAD.MOV.U32 R21, RZ, RZ, R27 ;  /* 0x000000ffff157224 */ /* 0x000fe200078e001b */
[----:B------:R-:W-:Y:S01]  /*0e90*/  MOV R23, R2 ;  /* 0x0000000200177202 */ /* 0x000fe20000000f00 */
[----:B------:R-:W-:Y:S02]  /*0ea0*/  IMAD.MOV.U32 R20, RZ, RZ, R24 ;  /* 0x000000ffff147224 */ /* 0x000fe400078e0018 */
[----:B------:R-:W-:-:S07]  /*0eb0*/  IMAD.MOV.U32 R22, RZ, RZ, R18 ;  /* 0x000000ffff167224 */ /* 0x000fce00078e0012 */
.L_x_233:
[----:B------:R-:W-:Y:S01]  /*0ec0*/  IMAD.WIDE.U32 R24, R20, 0x200000, RZ ;  /* 0x0020000014187825 */ /* 0x000fe200078e00ff */
[----:B------:R-:W-:Y:S01]  /*0ed0*/  HFMA2.MMA R51, -RZ, RZ, 1.15625, 0 ;  /* 0x3ca00000ff337435 */ /* 0x000fe200000001ff */
[----:B------:R-:W-:Y:S02]  /*0ee0*/  BSSY B0, `(.L_x_235) ;  /* 0x0000062000007945 */ /* 0x000fe40003800000 */
[----:B------:R-:W-:Y:S01]  /*0ef0*/  IMAD.MOV.U32 R50, RZ, RZ, 0x0 ;  /* 0x00000000ff327424 */ /* 0x000fe200078e00ff */
[----:B------:R-:W-:Y:S01]  /*0f00*/  LOP3.LUT R24, R24, R21, RZ, 0x3c, !PT ;  /* 0x0000001518187212 */ /* 0x000fe200078e3cff */
[----:B------:R-:W-:-:S03]  /*0f10*/  IMAD.WIDE.U32 R20, R22, 0x200000, RZ ;  /* 0x0020000016147825 */ /* 0x000fc600078e00ff */
[----:B------:R-:W1:Y:S01]  /*0f20*/  I2F.F64.U64 R26, R24 ;  /* 0x00000018001a7312 */ /* 0x000e620000301800 */
[----:B------:R-:W-:-:S07]  /*0f30*/  LOP3.LUT R20, R20, R23, RZ, 0x3c, !PT ;  /* 0x0000001714147212 */ /* 0x000fce00078e3cff */
[----:B------:R-:W3:Y:S01]  /*0f40*/  I2F.F64.U64 R20, R20 ;  /* 0x0000001400147312 */ /* 0x000ee20000301800 */
[----:B-1----:R-:W-:Y:S02]  /*0f50*/  DFMA R26, R26, R50, 5.5511151231257827021e-17 ;  /* 0x3c9000001a1a742b */ /* 0x002fe40000000032 */
        /* <DEDUP_REMOVED lines=12> */
[----:B------:R-:W-:Y:S02]  /*1020*/  @P2 IMAD.MOV.U32 R24, RZ, RZ, R51 ;  /* 0x000000ffff182224 */ /* 0x000fe400078e0033 */
[----:B------:R-:W-:Y:S02]  /*1030*/  IMAD.MOV.U32 R28, RZ, RZ, R50 ;  /* 0x000000ffff1c7224 */ /* 0x000fe400078e0032 */
[----:B------:R-:W-:-:S04]  /*1040*/  VIADD R29, R24, 0x100000 ;  /* 0x00100000181d7836 */ /* 0x000fc80000000000 */
[----:B------:R-:W1:Y:S03]  /*1050*/  FRND.F64 R24, R28 ;  /* 0x0000001c00187313 */ /* 0x000e660000301800 */
        /* <DEDUP_REMOVED lines=8> */
[----:B-1----:R-:W-:-:S05]  /*10e0*/  DFMA R24, -R24, 0.5, R50 ;  /* 0x3fe000001818782b */ /* 0x002fca0000000132 */
        /* <DEDUP_REMOVED lines=22> */
[----:B------:R-:W1:Y:S01]  /*1250*/  MUFU.RCP64H R23, R31 ;  /* 0x0000001f00177308 */ /* 0x000e620000001800 */
[----:B------:R-:W-:Y:S01]  /*1260*/  UMOV UR7, 0x3fe62e42 ;  /* 0x3fe62e4200077882 */ /* 0x000fe20000000000 */
[----:B-1----:R-:W-:-:S08]  /*1270*/  DFMA R38, -R30, R22, 1 ;  /* 0x3ff000001e26742b */ /* 0x002fd00000000116 */
        /* <DEDUP_REMOVED lines=40> */
.L_x_236:
[----:B------:R-:W-:Y:S05]  /*1500*/  BSYNC B0 ;  /* 0x0000000000007941 */ /* 0x000fea0003800000 */
.L_x_235:
        /* <DEDUP_REMOVED lines=15> */
[----:B------:R-:W1:Y:S01]  /*1600*/  MUFU.RSQ64H R23, R21 ;  /* 0x0000001500177308 */ /* 0x000e620000001c00 */
        /* <DEDUP_REMOVED lines=12> */
[----:B-1----:R-:W-:Y:S01]  /*16d0*/  DMUL R38, R22, R22 ;  /* 0x0000001616267228 */ /* 0x002fe20000000000 */
[----:B------:R-:W1:Y:S01]  /*16e0*/  FRND.F64.TRUNC R36, R50 ;  /* 0x0000003200247313 */ /* 0x000e62000030d800 */
        /* <DEDUP_REMOVED lines=27> */
[----:B-1----:R-:W-:Y:S02]  /*18a0*/  DSETP.NEU.AND P2, PT, R50, R36, PT ;  /* 0x000000243200722a */ /* 0x002fe40003f4d000 */
[----:B------:R-:W-:Y:S02]  /*18b0*/  DFMA R34, R34, R38, R22 ;  /* 0x000000262222722b */ /* 0x000fe40000000016 */
[C---:B------:R-:W-:Y:S02]  /*18c0*/  DFMA R32, R26.reuse, R32, RZ ;  /* 0x000000201a20722b */ /* 0x040fe400000000ff */
[----:B------:R-:W-:-:S06]  /*18d0*/  DFMA R30, R26, R30, -0.5 ;  /* 0xbfe000001a1e742b */ /* 0x000fcc000000001e */
[----:B------:R-:W-:Y:S01]  /*18e0*/  DFMA R24, R24, R32, R24 ;  /* 0x000000201818722b */ /* 0x000fe20000000018 */
[----:B------:R-:W-:Y:S01]  /*18f0*/  VIADD R37, R35, 0xfff00000 ;  /* 0xfff0000023257836 */ /* 0x000fe20000000000 */
[----:B------:R-:W-:Y:S01]  /*1900*/  DFMA R26, R26, R30, 1 ;  /* 0x3ff000001a1a742b */ /* 0x000fe2000000001e */
[----:B------:R-:W-:Y:S01]  /*1910*/  IMAD.MOV.U32 R36, RZ, RZ, R34 ;  /* 0x000000ffff247224 */ /* 0x000fe200078e0022 */
[----:B------:R-:W-:-:S06]  /*1920*/  DMUL R32, R20, R34 ;  /* 0x0000002214207228 */ /* 0x000fcc0000000000 */
        /* <DEDUP_REMOVED lines=10> */
[----:B------:R-:W-:Y:S01]  /*19d0*/  @P1 LOP3.LUT R39, R27, 0x80000000, RZ, 0x3c, !PT ;  /* 0x800000001b271812 */ /* 0x000fe200078e3cff */
[----:B------:R-:W-:Y:S02]  /*19e0*/  @!P2 DMUL R24, RZ, R50 ;  /* 0x00000032ff18a228 */ /* 0x000fe40000000000 */
[----:B------:R-:W-:Y:S01]  /*19f0*/  DFMA R28, R30, R36, R32 ;  /* 0x000000241e1c722b */ /* 0x000fe20000000020 */
[----:B------:R-:W-:Y:S01]  /*1a00*/  @P1 MOV R27, R39 ;  /* 0x00000027001b1202 */ /* 0x000fe20000000f00 */
[----:B------:R-:W-:Y:S09]  /*1a10*/  @!P0 BRA `(.L_x_238) ;  /* 0x0000000000108947 */ /* 0x000ff20003800000 */
[----:B------:R-:W-:-:S07]  /*1a20*/  MOV R28, 0x1a40 ;  /* 0x00001a40001c7802 */ /* 0x000fce0000000f00 */
[----:B0-2---:R-:W-:Y:S05]  /*1a30*/  CALL.REL.NOINC `($__internal_17_$__cuda_sm20_dsqrt_rn_f64_mediumpath_v1) ;  /* 0x00000008005c7944 */ /* 0x005fea0003c00000 */
[----:B------:R-:W-:Y:S02]  /*1a40*/  IMAD.MOV.U32 R28, RZ, RZ, R22 ;  /* 0x000000ffff1c7224 */ /* 0x000fe400078e0016 */
[----:B------:R-:W-:-:S07]  /*1a50*/  IMAD.MOV.U32 R29, RZ, RZ, R23 ;  /* 0x000000ffff1d7224 */ /* 0x000fce00078e0017 */
.L_x_238:
[----:B------:R-:W-:Y:S05]  /*1a60*/  BSYNC B0 ;  /* 0x0000000000007941 */ /* 0x000fea0003800000 */
.L_x_237:
[----:B--2---:R-:W-:Y:S01]  /*1a70*/  ISETP.GE.U32.AND P0, PT, R41, R16, PT ;  /* 0x000000102900720c */ /* 0x004fe20003f06070 */
[----:B------:R-:W-:Y:S01]  /*1a80*/  BSSY B0, `(.L_x_239) ;  /* 0x0000010000007945 */ /* 0x000fe20003800000 */
[----:B------:R-:W-:Y:S02]  /*1a90*/  DMUL R24, R28, R24 ;  /* 0x000000181c187228 */ /* 0x000fe40000000000 */
[----:B------:R-:W-:-:S13]  /*1aa0*/  ISETP.GE.AND.EX P0, PT, R42, R17, PT, P0 ;  /* 0x000000112a00720c */ /* 0x000fda0003f06300 */
[----:B------:R-:W-:Y:S05]  /*1ab0*/  @P0 BRA `(.L_x_240) ;  /* 0x0000000000300947 */ /* 0x000fea0003800000 */
[----:B------:R-:W-:Y:S01]  /*1ac0*/  UMOV UR4, 0xf0000000 ;  /* 0xf000000000047882 */ /* 0x000fe20000000000 */
[----:B------:R-:W-:Y:S01]  /*1ad0*/  UMOV UR5, 0x380fffff ;  /* 0x380fffff00057882 */ /* 0x000fe20000000000 */
[----:B------:R-:W1:Y:S01]  /*1ae0*/  F2F.F32.F64 R21, R24 ;  /* 0x0000001800157310 */ /* 0x000e620000301000 */
[----:B------:R-:W-:-:S14]  /*1af0*/  DSETP.GEU.AND P0, PT, |R24|, UR4, PT ;  /* 0x0000000418007e2a */ /* 0x000fdc000bf0e200 */
[----:B-1----:R-:W-:-:S04]  /*1b00*/  @!P0 FMUL R21, R21, 1.175494350822287508e-38 ;  /* 0x0080000015158820 */ /* 0x002fc80000400000 */
[----:B------:R-:W-:-:S04]  /*1b10*/  FFMA.FTZ R21, R21, R8, UR11 ;  /* 0x0000000b15157e23 */ /* 0x000fc80008010008 */
[----:B------:R-:W-:Y:S01]  /*1b20*/  FMUL.FTZ R22, R21, 1.4426950216293334961 ;  /* 0x3fb8aa3b15167820 */ /* 0x000fe20000410000 */
[----:B------:R-:W-:-:S03]  /*1b30*/  IMAD R21, R41, UR10, RZ ;  /* 0x0000000a29157c24 */ /* 0x000fc6000f8e02ff */
[----:B------:R-:W1:Y:S02]  /*1b40*/  MUFU.EX2 R23, R22 ;  /* 0x0000001600177308 */ /* 0x000e640000000800 */
[----:B------:R-:W-:-:S04]  /*1b50*/  IADD3 R20, P0, R21, UR12, RZ ;  /* 0x0000000c15147c10 */ /* 0x000fc8000ff1e0ff */
[----:B------:R-:W-:-:S05]  /*1b60*/  LEA.HI.X.SX32 R21, R21, UR13, 0x1, P0 ;  /* 0x0000000d15157c11 */ /* 0x000fca00080f0eff */
[----:B-1----:R1:W-:Y:S04]  /*1b70*/  STG.E desc[UR8][R20.64], R23 ;  /* 0x0000001714007986 */ /* 0x0023e8000c101908 */
.L_x_240:
[----:B------:R-:W-:Y:S05]  /*1b80*/  BSYNC B0 ;  /* 0x0000000000007941 */ /* 0x000fea0003800000 */
.L_x_239:
[----:B------:R-:W-:Y:S01]  /*1b90*/  ULDC UR4, c[0x0][0xc] ;  /* 0x0000030000047ab9 */ /* 0x000fe20000000800 */
[----:B------:R-:W2:Y:S01]  /*1ba0*/  LDC R24, c[0x0][RZ] ;  /* 0x00000000ff187b82 */ /* 0x000ea20000000800 */
[----:B------:R-:W-:Y:S01]  /*1bb0*/  DADD R26, RZ, R26 ;  /* 0x00000000ff1a7229 */ /* 0x000fe2000000001a */
[----:B------:R-:W-:Y:S07]  /*1bc0*/  BSSY B0, `(.L_x_241) ;  /* 0x0000014000007945 */ /* 0x000fee0003800000 */
[----:B------:R-:W-:Y:S01]  /*1bd0*/  DMUL R26, R26, R28 ;  /* 0x0000001c1a1a7228 */ /* 0x000fe20000000000 */
[----:B--2---:R-:W-:-:S05]  /*1be0*/  IMAD R24, R24, UR4, RZ ;  /* 0x0000000418187c24 */ /* 0x004fca000f8e02ff */
[----:B------:R-:W-:-:S04]  /*1bf0*/  IADD3 R25, P1, R24, R41, RZ ;  /* 0x0000002918197210 */ /* 0x000fc80007f3e0ff */
[----:B------:R-:W-:Y:S02]  /*1c00*/  ISETP.GE.U32.AND P0, PT, R25, R16, PT ;  /* 0x000000101900720c */ /* 0x000fe40003f06070 */
[----:B-1----:R-:W-:-:S04]  /*1c10*/  IADD3.X R20, RZ, R42, RZ, P1, !PT ;  /* 0x0000002aff147210 */ /* 0x002fc80000ffe4ff */
        /* <DEDUP_REMOVED lines=14> */
.L_x_242:
[----:B------:R-:W-:Y:S05]  /*1d00*/  BSYNC B0 ;  /* 0x0000000000007941 */ /* 0x000fea0003800000 */
.L_x_241:
[CC--:B------:R-:W-:Y:S01]  /*1d10*/  LEA R19, P1, R24.reuse, R41.reuse, 0x1 ;  /* 0x0000002918137211 */ /* 0x0c0fe200078208ff */
[----:B-1----:R-:W-:Y:S01]  /*1d20*/  IMAD R20, R24, 0x3, RZ ;  /* 0x0000000318147824 */ /* 0x002fe200078e02ff */
[----:B------:R-:W-:Y:S05]  /*1d30*/  WARPSYNC.ALL ;  /* 0x0000000000007948 */ /* 0x000fea0003800000 */
[----:B------:R-:W-:Y:S01]  /*1d40*/  IMAD.X R22, RZ, RZ, R42, P1 ;  /* 0x000000ffff167224 */ /* 0x000fe200008e062a */
[----:B------:R-:W-:Y:S02]  /*1d50*/  ISETP.GE.U32.AND P0, PT, R19, R16, PT ;  /* 0x000000101300720c */ /* 0x000fe40003f06070 */
[----:B------:R-:W-:-:S02]  /*1d60*/  IADD3 R25, P2, R20, R41, RZ ;  /* 0x0000002914197210 */ /* 0x000fc40007f5e0ff */
[----:B------:R-:W-:Y:S02]  /*1d70*/  ISETP.GE.AND.EX P0, PT, R22, R17, PT, P0 ;  /* 0x000000111600720c */ /* 0x000fe40003f06300 */
[----:B------:R-:W-:Y:S01]  /*1d80*/  ISETP.GE.U32.AND P1, PT, R25, R16, PT ;  /* 0x000000101900720c */ /* 0x000fe20003f26070 */
[----:B------:R-:W-:Y:S01]  /*1d90*/  IMAD.X R20, RZ, RZ, R42, P2 ;  /* 0x000000ffff147224 */ /* 0x000fe200010e062a */
[----:B------:R-:W-:-:S04]  /*1da0*/  MOV R27, R0 ;  /* 0x00000000001b7202 */ /* 0x000fc80000000f00 */
[----:B------:R-:W-:-:S05]  /*1db0*/  ISETP.GE.AND.EX P1, PT, R20, R17, PT, P1 ;  /* 0x000000111400720c */ /* 0x000fca0003f26310 */
[----:B------:R-:W1:Y:S08]  /*1dc0*/  @!P0 LDC R26, c[0x0][0x240] ;  /* 0x00009000ff1a8b82 */ /* 0x000e700000000800 */
[----:B------:R-:W2:Y:S08]  /*1dd0*/  @!P0 LDC.64 R20, c[0x0][0x238] ;  /* 0x00008e00ff148b82 */ /* 0x000eb00000000a00 */
[----:B------:R-:W3:Y:S01]  /*1de0*/  @!P1 LDC R28, c[0x0][0x240] ;  /* 0x00009000ff1c9b82 */ /* 0x000ee20000000800 */
[----:B-1----:R-:W-:-:S07]  /*1df0*/  @!P0 IMAD R19, R19, R26, RZ ;  /* 0x0000001a13138224 */ /* 0x002fce00078e02ff */
[----:B------:R-:W1:Y:S01]  /*1e00*/  @!P1 LDC.64 R22, c[0x0][0x238] ;  /* 0x00008e00ff169b82 */ /* 0x000e620000000a00 */
[----:B------:R-:W-:Y:S01]  /*1e10*/  IMAD.MOV.U32 R26, RZ, RZ, R2 ;  /* 0x000000ffff1a7224 */ /* 0x000fe200078e0002 */
[----:B--2---:R-:W-:-:S04]  /*1e20*/  @!P0 IADD3 R20, P2, R19, R20, RZ ;  /* 0x0000001413148210 */ /* 0x004fc80007f5e0ff */
[----:B------:R-:W-:Y:S01]  /*1e30*/  @!P0 LEA.HI.X.SX32 R21, R19, R21, 0x1, P2 ;  /* 0x0000001513158211 */ /* 0x000fe200010f0eff */
[----:B---3--:R-:W-:-:S04]  /*1e40*/  @!P1 IMAD R25, R25, R28, RZ ;  /* 0x0000001c19199224 */ /* 0x008fc800078e02ff */
[----:B0-----:R3:W-:Y:S01]  /*1e50*/  @!P0 STG.E desc[UR8][R20.64], R6 ;  /* 0x0000000614008986 */ /* 0x0017e2000c101908 */
[----:B------:R-:W-:Y:S01]  /*1e60*/  LEA R41, P0, R24, R41, 0x2 ;  /* 0x0000002918297211 */ /* 0x000fe200078010ff */
[----:B------:R-:W-:-:S03]  /*1e70*/  IMAD.MOV.U32 R28, RZ, RZ, R18 ;  /* 0x000000ffff1c7224 */ /* 0x000fc600078e0012 */
[----:B------:R-:W-:Y:S02]  /*1e80*/  IADD3.X R42, RZ, R42, RZ, P0, !PT ;  /* 0x0000002aff2a7210 */ /* 0x000fe400007fe4ff */
[----:B------:R-:W-:Y:S02]  /*1e90*/  ISETP.GE.U32.AND P0, PT, R41, R10, PT ;  /* 0x0000000a2900720c */ /* 0x000fe40003f06070 */
[C---:B-1----:R-:W-:Y:S02]  /*1ea0*/  @!P1 IADD3 R22, P3, R25.reuse, R22, RZ ;  /* 0x0000001619169210 */ /* 0x042fe40007f7e0ff */
[----:B------:R-:W-:Y:S02]  /*1eb0*/  ISETP.GE.AND.EX P0, PT, R42, R9, PT, P0 ;  /* 0x000000092a00720c */ /* 0x000fe40003f06300 */
[----:B------:R-:W-:-:S05]  /*1ec0*/  @!P1 LEA.HI.X.SX32 R23, R25, R23, 0x1, P3 ;  /* 0x0000001719179211 */ /* 0x000fca00018f0eff */
[----:B------:R3:W-:Y:S01]  /*1ed0*/  @!P1 STG.E desc[UR8][R22.64], R6 ;  /* 0x0000000616009986 */ /* 0x0007e2000c101908 */
[----:B------:R-:W-:Y:S06]  /*1ee0*/  BAR.SYNC.DEFER_BLOCKING 0x0 ;  /* 0x0000000000007b1d */ /* 0x000fec0000010000 */
[----:B------:R-:W-:Y:S05]  /*1ef0*/  @!P0 BRA `(.L_x_243) ;  /* 0xffffffe800908947 */ /* 0x000fea000383ffff */
[----:B------:R-:W-:Y:S05]  /*1f00*/  EXIT ;  /* 0x000000000000794d */ /* 0x000fea0003800000 */
        .weak           $__internal_16_$__cuda_sm20_div_s64
        .type           $__internal_16_$__cuda_sm20_div_s64,@function
        .size           $__internal_16_$__cuda_sm20_div_s64,($__internal_17_$__cuda_sm20_dsqrt_rn_f64_mediumpath_v1 - $__internal_16_$__cuda_sm20_div_s64)
$__internal_16_$__cuda_sm20_div_s64:
        /* <DEDUP_REMOVED lines=43> */
[C---:B------:R-:W-:Y:S01]  /*21c0*/  IMAD.WIDE.U32 R8, R10.reuse, UR4, RZ ;  /* 0x000000040a087c25 */ /* 0x040fe2000f8e00ff */
[----:B------:R-:W-:-:S03]  /*21d0*/  IADD3 R17, P3, R10, 0x1, RZ ;  /* 0x000000010a117810 */ /* 0x000fc60007f7e0ff */
[----:B------:R-:W-:Y:S01]  /*21e0*/  IMAD.X R7, RZ, RZ, R7, P2 ;  /* 0x000000ffff077224 */ /* 0x000fe200010e0607 */
[----:B------:R-:W-:-:S03]  /*21f0*/  IADD3 R8, P0, -R8, R16, RZ ;  /* 0x0000001008087210 */ /* 0x000fc60007f1e1ff */
        /* <DEDUP_REMOVED lines=21> */
[----:B------:R-:W-:Y:S01]  /*2350*/  HFMA2.MMA R7, -RZ, RZ, 0, 0 ;  /* 0x00000000ff077435 */ /* 0x000fe200000001ff */
[----:B------:R-:W-:-:S03]  /*2360*/  ISETP.NE.AND.EX P0, PT, RZ, RZ, PT, P0 ;  /* 0x000000ffff00720c */ /* 0x000fc60003f05300 */
[----:B------:R-:W-:Y:S02]  /*2370*/  SEL R9, R10, R9, !P1 ;  /* 0x000000090a097207 */ /* 0x000fe40004800000 */
[----:B------:R-:W-:Y:S02]  /*2380*/  SEL R8, R8, 0xffffffff, P0 ;  /* 0xffffffff08087807 */ /* 0x000fe40000000000 */
[----:B------:R-:W-:Y:S01]  /*2390*/  SEL R9, R9, 0xffffffff, P0 ;  /* 0xffffffff09097807 */ /* 0x000fe20000000000 */
[----:B------:R-:W-:Y:S06]  /*23a0*/  RET.REL.NODEC R6 `(_ZN2at6native63_GLOBAL__N__11d61d08_30_DistributionLogNormalKernel_cu_e7567be543distribution_elementwise_grid_stride_kernelIfLi4EZNS0_9templates4cuda20normal_and_transformIffPNS_17CUDAGeneratorImplEZZZNS4_17log_normal_kernelIS7_EEvRNS_18TensorIteratorBaseEddT_ENKUlvE_clEvENKUlvE0_clEvEUlfE_EEvSA_T1_T2_EUlP24curandStatePhilox4_32_10E_ZNS1_27distribution_nullary_kernelIff7double2S7_SJ_SE_EEvSA_SG_RKT3_T4_EUlifE_EEvlNS_15PhiloxCudaStateESF_SG_) ;  /* 0xffffffdc06147950 */ /* 0x000fec0003c3ffff */
        .weak           $__internal_17_$__cuda_sm20_dsqrt_rn_f64_mediumpath_v1
        .type           $__internal_17_$__cuda_sm20_dsqrt_rn_f64_mediumpath_v1,@function
        .size           $__internal_17_$__cuda_sm20_dsqrt_rn_f64_mediumpath_v1,(.L_x_356 - $__internal_17_$__cuda_sm20_dsqrt_rn_f64_mediumpath_v1)
$__internal_17_$__cuda_sm20_dsqrt_rn_f64_mediumpath_v1:
        /* <DEDUP_REMOVED lines=12> */
.L_x_245:
        /* <DEDUP_REMOVED lines=24> */
.L_x_247:
[----:B------:R-:W-:-:S11]  /*25f0*/  DADD R22, R20, R20 ;  /* 0x0000000014167229 */ /* 0x000fd60000000014 */
.L_x_246:
[----:B------:R-:W-:Y:S05]  /*2600*/  BSYNC B1 ;  /* 0x0000000000017941 */ /* 0x000fea0003800000 */
.L_x_244:
[----:B------:R-:W-:-:S04]  /*2610*/  IMAD.MOV.U32 R29, RZ, RZ, 0x0 ;  /* 0x00000000ff1d7424 */ /* 0x000fc800078e00ff */
[----:B------:R-:W-:Y:S05]  /*2620*/  RET.REL.NODEC R28 `(_ZN2at6native63_GLOBAL__N__11d61d08_30_DistributionLogNormalKernel_cu_e7567be543distribution_elementwise_grid_stride_kernelIfLi4EZNS0_9templates4cuda20normal_and_transformIffPNS_17CUDAGeneratorImplEZZZNS4_17log_normal_kernelIS7_EEvRNS_18TensorIteratorBaseEddT_ENKUlvE_clEvENKUlvE0_clEvEUlfE_EEvSA_T1_T2_EUlP24curandStatePhilox4_32_10E_ZNS1_27distribution_nullary_kernelIff7double2S7_SJ_SE_EEvSA_SG_RKT3_T4_EUlifE_EEvlNS_15PhiloxCudaStateESF_SG_) ;  /* 0xffffffd81c747950 */ /* 0x000fea0003c3ffff */
.L_x_248:
        /* <DEDUP_REMOVED lines=13> */
.L_x_356:


//--------------------- .text._ZN2at6native63_GLOBAL__N__11d61d08_30_DistributionLogNormalKernel_cu_e7567be543distribution_elementwise_grid_stride_kernelIdLi2EZNS0_9templates4cuda20normal_and_transformIddPNS_17CUDAGeneratorImplEZZZNS4_17log_normal_kernelIS7_EEvRNS_18TensorIteratorBaseEddT_ENKUlvE_clEvENKUlvE_clEvEUldE_EEvSA_T1_T2_EUlP24curandStatePhilox4_32_10E0_ZNS1_27distribution_nullary_kernelIdd6float4S7_SJ_SE_EEvSA_SG_RKT3_T4_EUlidE0_EEvlNS_15PhiloxCudaStateESF_SG_ --------------------------
	.section	.text._ZN2at6native63_GLOBAL__N__11d61d08_30_DistributionLogNormalKernel_cu_e7567be543distribution_elementwise_grid_stride_kernelIdLi2EZNS0_9templates4cuda20normal_and_transformIddPNS_17CUDAGeneratorImplEZZZNS4_17log_normal_kernelIS7_EEvRNS_18TensorIteratorBaseEddT_ENKUlvE_clEvENKUlvE_clEvEUldE_EEvSA_T1_T2_EUlP24curandStatePhilox4_32_10E0_ZNS1_27distribution_nullary_kernelIdd6float4S7_SJ_SE_EEvSA_SG_RKT3_T4_EUlidE0_EEvlNS_15PhiloxCudaStateESF_SG_,"ax",@progbits
	.align	128
.text._ZN2at6native63_GLOBAL__N__11d61d08_30_DistributionLogNormalKernel_cu_e7567be543distribution_elementwise_grid_stride_kernelIdLi2EZNS0_9templates4cuda20normal_and_transformIddPNS_17CUDAGeneratorImplEZZZNS4_17log_normal_kernelIS7_EEvRNS_18TensorIteratorBaseEddT_ENKUlvE_clEvENKUlvE_clEvEUldE_EEvSA_T1_T2_EUlP24curandStatePhilox4_32_10E0_ZNS1_27distribution_nullary_kernelIdd6float4S7_SJ_SE_EEvSA_SG_RKT3_T4_EUlidE0_EEvlNS_15PhiloxCudaStateESF_SG_:
        .type           _ZN2at6native63_GLOBAL__N__11d61d08_30_DistributionLogNormalKernel_cu_e7567be543distribution_elementwise_grid_stride_kernelIdLi2EZNS0_9templates4cuda20normal_and_transformIddPNS_17CUDAGeneratorImplEZZZNS4_17log_normal_kernelIS7_EEvRNS_18TensorIteratorBaseEddT_ENKUlvE_clEvENKUlvE_clEvEUldE_EEvSA_T1_T2_EUlP24curandStatePhilox4_32_10E0_ZNS1_27distribution_nullary_kernelIdd6float4S7_SJ_SE_EEvSA_SG_RKT3_T4_EUlidE0_EEvlNS_15PhiloxCudaStateESF_SG_,@function
        .size           _ZN2at6native63_GLOBAL__N__11d61d08_30_DistributionLogNormalKernel_cu_e7567be543distribution_elementwise_grid_stride_kernelIdLi2EZNS0_9templates4cuda20normal_and_transformIddPNS_17CUDAGeneratorImplEZZZNS4_17log_normal_kernelIS7_EEvRNS_18TensorIteratorBaseEddT_ENKUlvE_clEvENKUlvE_clEvEUldE_EEvSA_T1_T2_EUlP24curandStatePhilox4_32_10E0_ZNS1_27distribution_nullary_kernelIdd6float4S7_SJ_SE_EEvSA_SG_RKT3_T4_EUlidE0_EEvlNS_15PhiloxCudaStateESF_SG_,(.L_x_359 - _ZN2at6native63_GLOBAL__N__11d61d08_30_DistributionLogNormalKernel_cu_e7567be543distribution_elementwise_grid_stride_kernelIdLi2EZNS0_9templates4cuda20normal_and_transformIddPNS_17CUDAGeneratorImplEZZZNS4_17log_normal_kernelIS7_EEvRNS_18TensorIteratorBaseEddT_ENKUlvE_clEvENKUlvE_clEvEUldE_EEvSA_T1_T2_EUlP24curandStatePhilox4_32_10E0_ZNS1_27distribution_nullary_kernelIdd6float4S7_SJ_SE_EEvSA_SG_RKT3_T4_EUlidE0_EEvlNS_15PhiloxCudaStateESF_SG_)
        .other          _ZN2at6native63_GLOBAL__N__11d61d08_30_DistributionLogNormalKernel_cu_e7567be543distribution_elementwise_grid_stride_kernelIdLi2EZNS0_9templates4cuda20normal_and_transformIddPNS_17CUDAGeneratorImplEZZZNS4_17log_normal_kernelIS7_EEvRNS_18TensorIteratorBaseEddT_ENKUlvE_clEvENKUlvE_clEvEUldE_EEvSA_T1_T2_EUlP24curandStatePhilox4_32_10E0_ZNS1_27distribution_nullary_kernelIdd6float4S7_SJ_SE_EEvSA_SG_RKT3_T4_EUlidE0_EEvlNS_15PhiloxCudaStateESF_SG_,@"STO_CUDA_ENTRY STV_DEFAULT"
_ZN2at6native63_GLOBAL__N__11d61d08_30_DistributionLogNormalKernel_cu_e7567be543distribution_elementwise_grid_stride_kernelIdLi2EZNS0_9templates4cuda20normal_and_transformIddPNS_17CUDAGeneratorImplEZZZNS4_17log_normal_kernelIS7_EEvRNS_18TensorIteratorBaseEddT_ENKUlvE_clEvENKUlvE_clEvEUldE_EEvSA_T1_T2_EUlP24curandStatePhilox4_32_10E0_ZNS1_27distribution_nullary_kernelIdd6float4S7_SJ_SE_EEvSA_SG_RKT3_T4_EUlidE0_EEvlNS_15PhiloxCudaStateESF_SG_:
        /* <DEDUP_REMOVED lines=20> */
[----:B------:R-:W-:Y:S02]  /*0140*/  UIADD3 UR4, UP0, UR4, -0x1, URZ ;  /* 0xffffffff04047890 */ /* 0x000fe4000ff1e03f */
[----:B------:R-:W-:Y:S02]  /*0150*/  MOV R33, R35 ;  /* 0x0000002300217202 */ /* 0x000fe40000000f00 */
[----:B------:R-:W-:Y:S01]  /*0160*/  UIADD3.X UR5, UR5, -0x1, URZ, UP0, !UPT ;  /* 0xffffffff05057890 */ /* 0x000fe200087fe43f */
        /* <DEDUP_REMOVED lines=32> */
[----:B------:R-:W-:-:S03]  /*0370*/  LOP3.LUT R7, R9, R18, R7, 0x96, !PT ;  /* 0x0000001209077212 */ /* 0x000fc600078e9607 */
[----:B------:R-:W-:Y:S01]  /*0380*/  VIADD R9, R14, 0x1715609d ;  /* 0x1715609d0e097836 */ /* 0x000fe20000000000 */
[----:B------:R-:W-:Y:S01]  /*0390*/  LOP3.LUT R20, R13, R10, R6, 0x96, !PT ;  /* 0x0000000a0d147212 */ /* 0x000fe200078e9606 */
[----:B------:R-:W-:Y:S01]  /*03a0*/  IMAD.WIDE.U32 R10, R7, -0x2daee0ad, RZ ;  /* 0xd2511f53070a7825 */ /* 0x000fe200078e00ff */
[----:B------:R-:W-:-:S03]  /*03b0*/  IADD3 R7, R15, -0x56f99767, RZ ;  /* 0xa90668990f077810 */ /* 0x000fc60007ffe0ff */
[----:B------:R-:W-:Y:S01]  /*03c0*/  IMAD.WIDE.U32 R20, R20, -0x326172a9, RZ ;  /* 0xcd9e8d5714147825 */ /* 0x000fe200078e00ff */
[----:B------:R-:W-:Y:S02]  /*03d0*/  LOP3.LUT R12, R11, R12, R7, 0x96, !PT ;  /* 0x0000000c0b0c7212 */ /* 0x000fe400078e9607 */
[----:B------:R-:W-:Y:S02]  /*03e0*/  IADD3 R11, R14, -0x4ab325aa, RZ ;  /* 0xb54cda560e0b7810 */ /* 0x000fe40007ffe0ff */
[----:B------:R-:W-:Y:S01]  /*03f0*/  LOP3.LUT R9, R21, R8, R9, 0x96, !PT ;  /* 0x0000000815097212 */ /* 0x000fe200078e9609 */
[----:B------:R-:W-:-:S04]  /*0400*/  IMAD.WIDE.U32 R12, R12, -0x326172a9, RZ ;  /* 0xcd9e8d570c0c7825 */ /* 0x000fc800078e00ff */
[----:B------:R-:W-:Y:S01]  /*0410*/  IMAD.WIDE.U32 R18, R9, -0x2daee0ad, RZ ;  /* 0xd2511f5309127825 */ /* 0x000fe200078e00ff */
[----:B------:R-:W-:Y:S02]  /*0420*/  LOP3.LUT R11, R13, R20, R11, 0x96, !PT ;  /* 0x000000140d0b7212 */ /* 0x000fe400078e960b */
[C---:B------:R-:W-:Y:S01]  /*0430*/  IADD3 R9, R15.reuse, 0x1fd5c5a3, RZ ;  /* 0x1fd5c5a30f097810 */ /* 0x040fe20007ffe0ff */
[----:B------:R-:W-:Y:S01]  /*0440*/  VIADD R8, R15, 0x646e171e ;  /* 0x646e171e0f087836 */ /* 0x000fe20000000000 */
[----:B------:R-:W-:Y:S01]  /*0450*/  IADD3 R13, R14, -0xe443238, RZ ;  /* 0xf1bbcdc80e0d7810 */ /* 0x000fe20007ffe0ff */
[----:B------:R-:W-:-:S03]  /*0460*/  IMAD.WIDE.U32 R30, R11, -0x2daee0ad, RZ ;  /* 0xd2511f530b1e7825 */ /* 0x000fc600078e00ff */
[----:B------:R-:W-:Y:S01]  /*0470*/  LOP3.LUT R20, R19, R10, R8, 0x96, !PT ;  /* 0x0000000a13147212 */ /* 0x000fe200078e9608 */
[----:B------:R-:W-:Y:S01]  /*0480*/  VIADD R11, R14, 0x5384540f ;  /* 0x5384540f0e0b7836 */ /* 0x000fe20000000000 */
[----:B------:R-:W-:Y:S01]  /*0490*/  LOP3.LUT R18, R31, R18, R9, 0x96, !PT ;  /* 0x000000121f127212 */ /* 0x000fe200078e9609 */
[----:B------:R-:W-:Y:S02]  /*04a0*/  VIADD R10, R15, 0xdb3d7428 ;  /* 0xdb3d74280f0a7836 */ /* 0x000fe40000000000 */
[----:B------:R-:W-:-:S04]  /*04b0*/  IMAD.WIDE.U32 R20, R20, -0x326172a9, RZ ;  /* 0xcd9e8d5714147825 */ /* 0x000fc800078e00ff */
[----:B------:R-:W-:Y:S01]  /*04c0*/  IMAD.WIDE.U32 R18, R18, -0x326172a9, RZ ;  /* 0xcd9e8d5712127825 */ /* 0x000fe200078e00ff */
[----:B------:R-:W-:-:S03]  /*04d0*/  LOP3.LUT R11, R21, R12, R11, 0x96, !PT ;  /* 0x0000000c150b7212 */ /* 0x000fc600078e960b */
[----:B------:R-:W-:Y:S02]  /*04e0*/  IMAD.MOV.U32 R12, RZ, RZ, R35 ;  /* 0x000000ffff0c7224 */ /* 0x000fe400078e0023 */
[----:B------:R-:W-:Y:S01]  /*04f0*/  IMAD.WIDE.U32 R28, R11, -0x2daee0ad, RZ ;  /* 0xd2511f530b1c7825 */ /* 0x000fe200078e00ff */
[----:B------:R-:W-:Y:S02]  /*0500*/  LOP3.LUT R11, R19, R20, R13, 0x96, !PT ;  /* 0x00000014130b7212 */ /* 0x000fe400078e960d */
[----:B------:R-:W-:Y:S02]  /*0510*/  MOV R13, R34 ;  /* 0x00000022000d7202 */ /* 0x000fe40000000f00 */
        /* <DEDUP_REMOVED lines=11> */
[----:B------:R-:W-:Y:S05]  /*05d0*/  CALL.REL.NOINC `($__internal_18_$__cuda_sm20_div_s64) ;  /* 0x0000003400247944 */ /* 0x000fea0003c00000 */
[----:B------:R-:W-:Y:S05]  /*05e0*/  BRA `(.L_x_250) ;  /* 0x0000000000587947 */ /* 0x000fea0003800000 */
.L_x_249:
[----:B------:R-:W0:Y:S02]  /*05f0*/  LDC R18, c[0x0][0xc] ;  /* 0x00000300ff127b82 */ /* 0x000e240000000800 */
[----:B0-----:R-:W-:-:S05]  /*0600*/  IMAD R18, R17, R18, RZ ;  /* 0x0000001211127224 */ /* 0x001fca00078e02ff */
[----:B------:R-:W-:-:S04]  /*0610*/  SHF.L.U32 R20, R18, 0x1, RZ ;  /* 0x0000000112147819 */ /* 0x000fc800000006ff */
        /* <DEDUP_REMOVED lines=15> */
[----:B------:R-:W-:Y:S02]  /*0710*/  ISETP.GE.U32.AND P1, PT, R19, R20, PT ;  /* 0x000000141300720c */ /* 0x000fe40003f26070 */
[----:B------:R-:W-:-:S11]  /*0720*/  MOV R19, RZ ;  /* 0x000000ff00137202 */ /* 0x000fd60000000f00 */
[----:B------:R-:W-:Y:S01]  /*0730*/  @P1 VIADD R18, R18, 0x1 ;  /* 0x0000000112121836 */ /* 0x000fe20000000000 */
[----:B------:R-:W-:-:S07]  /*0740*/  @!P2 LOP3.LUT R18, RZ, R20, RZ, 0x33, !PT ;  /* 0x00000014ff12a212 */ /* 0x000fce00078e33ff */
.L_x_250:
        /* <DEDUP_REMOVED lines=68> */
[----:B------:R-:W-:Y:S01]  /*0b90*/  ULDC.64 UR58, c[0x0][0x3e0] ;  /* 0x0000f800003a7ab9 */ /* 0x000fe20000000a00 */
[----:B0-----:R-:W-:-:S05]  /*0ba0*/  ULDC.64 UR32, c[0x0][0x240] ;  /* 0x0000900000207ab9 */ /* 0x001fca0000000a00 */
.L_x_264:
[----:B------:R-:W-:Y:S01]  /*0bb0*/  IADD3 R0, R0, 0x1, RZ ;  /* 0x0000000100007810 */ /* 0x000fe20007ffe0ff */
[----:B------:R-:W-:Y:S03]  /*0bc0*/  BSSY B0, `(.L_x_251) ;  /* 0x000000c000007945 */ /* 0x000fe60003800000 */
[C---:B------:R-:W-:Y:S01]  /*0bd0*/  ISETP.NE.AND P0, PT, R0.reuse, RZ, PT ;  /* 0x000000ff0000720c */ /* 0x040fe20003f05270 */
[----:B------:R-:W-:-:S12]  /*0be0*/  IMAD.HI.U32 R20, R0, -0x2daee0ad, RZ ;  /* 0xd2511f5300147827 */ /* 0x000fd800078e00ff */
[----:B--2---:R-:W-:Y:S05]  /*0bf0*/  @P0 BRA `(.L_x_252) ;  /* 0x0000000000200947 */ /* 0x004fea0003800000 */
[----:B------:R-:W-:-:S05]  /*0c00*/  VIADD R2, R2, 0x1 ;  /* 0x0000000102027836 */ /* 0x000fca0000000000 */
[----:B------:R-:W-:-:S13]  /*0c10*/  ISETP.NE.AND P0, PT, R2, RZ, PT ;  /* 0x000000ff0200720c */ /* 0x000fda0003f05270 */
[----:B------:R-:W-:Y:S01]  /*0c20*/  @!P0 IADD3 R34, R34, 0x1, RZ ;  /* 0x0000000122228810 */ /* 0x000fe20007ffe0ff */
[----:B------:R-:W-:Y:S02]  /*0c30*/  @!P0 VIADD R21, R33, 0x1 ;  /* 0x0000000121158836 */ /* 0x000fe40000000000 */
[----:B------:R-:W-:Y:S01]  /*0c40*/  @!P0 IMAD.MOV.U32 R2, RZ, RZ, RZ ;  /* 0x000000ffff028224 */ /* 0x000fe200078e00ff */
[----:B------:R-:W-:-:S13]  /*0c50*/  ISETP.NE.AND P1, PT, R34, RZ, !P0 ;  /* 0x000000ff2200720c */ /* 0x000fda0004725270 */
[----:B------:R-:W-:-:S04]  /*0c60*/  @P1 IADD3 R21, R33, RZ, RZ ;  /* 0x000000ff21151210 */ /* 0x000fc80007ffe0ff */
[----:B------:R-:W-:-:S07]  /*0c70*/  @!P0 MOV R33, R21 ;  /* 0x0000001500218202 */ /* 0x000fce0000000f00 */
.L_x_252:
[----:B------:R-:W-:Y:S05]  /*0c80*/  BSYNC B0 ;  /* 0x0000000000007941 */ /* 0x000fea0003800000 */
.L_x_251:
        /* <DEDUP_REMOVED lines=11> */
[----:B------:R-:W-:Y:S02]  /*0d40*/  LOP3.LUT R22, R25, R22, R3, 0x96, !PT ;  /* 0x0000001619167212 */ /* 0x000fe400078e9603 */
[C---:B------:R-:W-:Y:S01]  /*0d50*/  IADD3 R25, R14.reuse, 0x3c6ef372, RZ ;  /* 0x3c6ef3720e197810 */ /* 0x040fe20007ffe0ff */
[----:B------:R-:W-:Y:S01]  /*0d60*/  VIADD R39, R14, 0x8ff34781 ;  /* 0x8ff347810e277836 */ /* 0x000fe20000000000 */
[----:B------:R-:W-:Y:S01]  /*0d70*/  LOP3.LUT R21, R27, R24, R4, 0x96, !PT ;  /* 0x000000181b157212 */ /* 0x000fe200078e9604 */
[----:B------:R-:W-:-:S04]  /*0d80*/  IMAD.WIDE.U32 R22, R22, -0x326172a9, RZ ;  /* 0xcd9e8d5716167825 */ /* 0x000fc800078e00ff */
[----:B------:R-:W-:Y:S01]  /*0d90*/  VIADD R27, R14, 0xdaa66d2b ;  /* 0xdaa66d2b0e1b7836 */ /* 0x000fe20000000000 */
[----:B------:R-:W-:Y:S01]  /*0da0*/  LOP3.LUT R24, R23, R20, R25, 0x96, !PT ;  /* 0x0000001417187212 */ /* 0x000fe200078e9619 */
[----:B------:R-:W-:-:S04]  /*0db0*/  IMAD.WIDE.U32 R20, R21, -0x326172a9, RZ ;  /* 0xcd9e8d5715147825 */ /* 0x000fc800078e00ff */
[----:B------:R-:W-:Y:S01]  /*0dc0*/  IMAD.WIDE.U32 R24, R24, -0x2daee0ad, RZ ;  /* 0xd2511f5318187825 */ /* 0x000fe200078e00ff */
[----:B------:R-:W-:-:S04]  /*0dd0*/  LOP3.LUT R27, R21, R22, R27, 0x96, !PT ;  /* 0x00000016151b7212 */ /* 0x000fc800078e961b */
        /* <DEDUP_REMOVED lines=20> */
[----:B------:R-:W-:Y:S02]  /*0f20*/  LOP3.LUT R22, R25, R26, R9, 0x96, !PT ;  /* 0x0000001a19167212 */ /* 0x000fe400078e9609 */
[----:B------:R-:W-:Y:S01]  /*0f30*/  IADD3 R25, R14, -0xe443238, RZ ;  /* 0xf1bbcdc80e197810 */ /* 0x000fe20007ffe0ff */
[----:B------:R-:W-:-:S04]  /*0f40*/  IMAD.WIDE.U32 R40, R40, -0x2daee0ad, RZ ;  /* 0xd2511f5328287825 */ /* 0x000fc800078e00ff */
[----:B------:R-:W-:Y:S01]  /*0f50*/  IMAD.WIDE.U32 R22, R22, -0x326172a9, RZ ;  /* 0xcd9e8d5716167825 */ /* 0x000fe200078e00ff */
[----:B------:R-:W-:-:S03]  /*0f60*/  LOP3.LUT R21, R41, R24, R10, 0x96, !PT ;  /* 0x0000001829157212 */ /* 0x000fc600078e960a */
[----:B------:R-:W-:Y:S01]  /*0f70*/  IMAD R24, R11, -0x2daee0ad, RZ ;  /* 0xd2511f530b187824 */ /* 0x000fe200078e02ff */
[----:B------:R-:W-:Y:S01]  /*0f80*/  LOP3.LUT R11, R23, R20, R25, 0x96, !PT ;  /* 0x00000014170b7212 */ /* 0x000fe200078e9619 */
[----:B------:R-:W-:-:S04]  /*0f90*/  IMAD.WIDE.U32 R20, R21, -0x326172a9, RZ ;  /* 0xcd9e8d5715147825 */ /* 0x000fc800078e00ff */
[----:B------:R-:W-:Y:S01]  /*0fa0*/  IMAD.HI.U32 R23, R11, -0x2daee0ad, RZ ;  /* 0xd2511f530b177827 */ /* 0x000fe200078e00ff */
[----:B------:R-:W-:Y:S02]  /*0fb0*/  LOP3.LUT R39, R21, R22, R39, 0x96, !PT ;  /* 0x0000001615277212 */ /* 0x000fe400078e9627 */
[----:B------:R-:W-:Y:S02]  /*0fc0*/  MOV R22, R30 ;  /* 0x0000001e00167202 */ /* 0x000fe40000000f00 */
[----:B------:R-:W-:Y:S01]  /*0fd0*/  LOP3.LUT R40, R23, R40, R32, 0x96, !PT ;  /* 0x0000002817287212 */ /* 0x000fe200078e9620 */
[----:B------:R-:W-:Y:S06]  /*0fe0*/  @!P0 BRA `(.L_x_253) ;  /* 0x0000000000288947 */ /* 0x000fec0003800000 */
[----:B------:R-:W-:-:S13]  /*0ff0*/  ISETP.NE.AND P0, PT, R37, 0x2, PT ;  /* 0x000000022500780c */ /* 0x000fda0003f05270 */
[----:B------:R-:W-:Y:S05]  /*1000*/  @!P0 BRA `(.L_x_254) ;  /* 0x0000000000188947 */ /* 0x000fea0003800000 */
[----:B------:R-:W-:Y:S01]  /*1010*/  ISETP.NE.AND P0, PT, R37, 0x3, PT ;  /* 0x000000032500780c */ /* 0x000fe20003f05270 */
[----:B------:R-:W-:Y:S01]  /*1020*/  IMAD.MOV.U32 R22, RZ, RZ, R24 ;  /* 0x000000ffff167224 */ /* 0x000fe200078e0018 */
[----:B------:R-:W-:-:S11]  /*1030*/  MOV R28, R39 ;  /* 0x00000027001c7202 */ /* 0x000fd60000000f00 */
[----:B------:R-:W-:Y:S01]  /*1040*/  @P0 IMAD.MOV.U32 R22, RZ, RZ, R29 ;  /* 0x000000ffff160224 */ /* 0x000fe200078e001d */
[----:B------:R-:W-:Y:S01]  /*1050*/  @P0 MOV R28, R30 ;  /* 0x0000001e001c0202 */ /* 0x000fe20000000f00 */
[----:B------:R-:W-:Y:S06]  /*1060*/  BRA `(.L_x_253) ;  /* 0x0000000000087947 */ /* 0x000fec0003800000 */
.L_x_254:
[----:B------:R-:W-:Y:S01]  /*1070*/  IMAD.MOV.U32 R22, RZ, RZ, R28 ;  /* 0x000000ffff167224 */ /* 0x000fe200078e001c */
[----:B------:R-:W-:-:S07]  /*1080*/  MOV R28, R24 ;  /* 0x00000018001c7202 */ /* 0x000fce0000000f00 */
.L_x_253:
[----:B------:R-:W-:Y:S01]  /*1090*/  I2FP.F32.U32 R22, R22 ;  /* 0x0000001600167245 */ /* 0x000fe20000201000 */
[----:B------:R-:W-:Y:S01]  /*10a0*/  IMAD.MOV.U32 R23, RZ, RZ, 0x2f800000 ;  /* 0x2f800000ff177424 */ /* 0x000fe200078e00ff */
[----:B--2---:R-:W-:Y:S01]  /*10b0*/  ISETP.GE.U32.AND P0, PT, R13, R18, PT ;  /* 0x000000120d00720c */ /* 0x004fe20003f06070 */
[----:B------:R-:W-:Y:S01]  /*10c0*/  HFMA2.MMA R25, -RZ, RZ, 0.1495361328125, 0.0004794597625732421875 ;  /* 0x30c90fdbff197435 */ /* 0x000fe200000001ff */
[----:B------:R-:W-:Y:S01]  /*10d0*/  I2FP.F32.U32 R42, R28 ;  /* 0x0000001c002a7245 */ /* 0x000fe20000201000 */
[----:B------:R-:W-:Y:S01]  /*10e0*/  FFMA.FTZ R22, R22, R23, 1.1641532182693481445e-10 ;  /* 0x2f00000016167423 */ /* 0x000fe20000010017 */
[----:B------:R-:W-:Y:S01]  /*10f0*/  ISETP.GE.AND.EX P0, PT, R12, R19, PT, P0 ;  /* 0x000000130c00720c */ /* 0x000fe20003f06300 */
[----:B------:R-:W-:Y:S04]  /*1100*/  BSSY B0, `(.L_x_255) ;  /* 0x0000145000007945 */ /* 0x000fe80003800000 */
[----:B------:R-:W0:Y:S02]  /*1110*/  MUFU.LG2 R22, R22 ;  /* 0x0000001600167308 */ /* 0x000e240000000c00 */
[----:B------:R-:W-:Y:S01]  /*1120*/  FFMA.FTZ R42, R42, R25, 7.314590599882819788e-10 ;  /* 0x30490fdb2a2a7423 */ /* 0x000fe20000010019 */
[----:B0-----:R-:W-:-:S04]  /*1130*/  FMUL.FTZ R23, R22, 0.69314718246459960938 ;  /* 0x3f31721816177820 */ /* 0x001fc80000410000 */
[----:B------:R-:W-:-:S04]  /*1140*/  FMUL.FTZ R23, R23, -2 ;  /* 0xc000000017177820 */ /* 0x000fc80000410000 */
[----:B------:R0:W2:Y:S01]  /*1150*/  MUFU.SQRT R41, R23 ;  /* 0x0000001700297308 */ /* 0x0000a20000002000 */
[----:B------:R-:W-:Y:S05]  /*1160*/  @P0 BRA `(.L_x_256) ;  /* 0x0000001000f80947 */ /* 0x000fea0003800000 */
[----:B------:R-:W-:Y:S01]  /*1170*/  FMUL.RZ R24, R42, 0.15915493667125701904 ;  /* 0x3e22f9832a187820 */ /* 0x000fe2000040c000 */
[----:B------:R-:W-:Y:S01]  /*1180*/  ISETP.NE.AND P0, PT, R38, RZ, PT ;  /* 0x000000ff2600720c */ /* 0x000fe20003f05270 */
[----:B------:R-:W-:-:S04]  /*1190*/  IMAD.MOV.U32 R30, RZ, RZ, RZ ;  /* 0x000000ffff1e7224 */ /* 0x000fc800078e00ff */
[----:B------:R-:W3:Y:S08]  /*11a0*/  MUFU.SIN R24, R24 ;  /* 0x0000001800187308 */ /* 0x000ef00000000400 */
[----:B------:R-:W-:Y:S05]  /*11b0*/  @!P0 BRA `(.L_x_257) ;  /* 0x0000000c00dc8947 */ /* 0x000fea0003800000 */
[----:B------:R-:W-:Y:S01]  /*11c0*/  MOV R22, RZ ;  /* 0x000000ff00167202 */ /* 0x000fe20000000f00 */
[----:B0-----:R-:W-:Y:S01]  /*11d0*/  IMAD.MOV.U32 R23, RZ, RZ, R13 ;  /* 0x000000ffff177224 */ /* 0x001fe200078e000d */
        /* <DEDUP_REMOVED lines=245> */
.L_x_257:
[----:B--23--:R-:W-:Y:S01]  /*2130*/  FMUL.FTZ R31, R41, R24 ;  /* 0x00000018291f7220 */ /* 0x00cfe20000410000 */
[----:B------:R-:W-:Y:S01]  /*2140*/  IMAD.MOV.U32 R24, RZ, RZ, 0x652b82fe ;  /* 0x652b82feff187424 */ /* 0x000fe200078e00ff */
[----:B------:R-:W-:Y:S01]  /*2150*/  MOV R25, 0x3ff71547 ;  /* 0x3ff7154700197802 */ /* 0x000fe20000000f00 */
[----:B------:R-:W-:Y:S01]  /*2160*/  UMOV UR34, 0xfefa39ef ;  /* 0xfefa39ef00227882 */ /* 0x000fe20000000000 */
[----:B------:R-:W1:Y:S01]  /*2170*/  F2F.F64.F32 R28, R31 ;  /* 0x0000001f001c7310 */ /* 0x000e620000201800 */
[----:B------:R-:W-:Y:S01]  /*2180*/  UMOV UR35, 0x3fe62e42 ;  /* 0x3fe62e4200237882 */ /* 0x000fe20000000000 */
[----:B------:R-:W-:Y:S01]  /*2190*/  BSSY B1, `(.L_x_258) ;  /* 0x000003a000017945 */ /* 0x000fe20003800000 */
[----:B-1----:R-:W-:-:S08]  /*21a0*/  DFMA R28, R28, UR58, R16 ;  /* 0x0000003a1c1c7c2b */ /* 0x002fd00008000010 */
[----:B------:R-:W-:Y:S02]  /*21b0*/  DFMA R24, R28, R24, 6.75539944105574400000e+15 ;  /* 0x433800001c18742b */ /* 0x000fe40000000018 */
[----:B------:R-:W-:-:S06]  /*21c0*/  FSETP.GEU.FTZ.AND P0, PT, |R29|, 4.1917929649353027344, PT ;  /* 0x4086232b1d00780b */ /* 0x000fcc0003f1e200 */
[----:B0-----:R-:W-:-:S08]  /*21d0*/  DADD R22, R24, -6.75539944105574400000e+15 ;  /* 0xc338000018167429 */ /* 0x001fd00000000000 */
[----:B------:R-:W-:Y:S01]  /*21e0*/  DFMA R26, R22, -UR34, R28 ;  /* 0x80000022161a7c2b */ /* 0x000fe2000800001c */
[----:B------:R-:W-:Y:S01]  /*21f0*/  UMOV UR34, 0x3b39803f ;  /* 0x3b39803f00227882 */ /* 0x000fe20000000000 */
[----:B------:R-:W-:-:S06]  /*2200*/  UMOV UR35, 0x3c7abc9e ;  /* 0x3c7abc9e00237882 */ /* 0x000fcc0000000000 */
[----:B------:R-:W-:Y:S01]  /*2210*/  DFMA R26, R22, -UR34, R26 ;  /* 0x80000022161a7c2b */ /* 0x000fe2000800001a */
[----:B------:R-:W-:Y:S01]  /*2220*/  UMOV UR34, 0x69ce2bdf ;  /* 0x69ce2bdf00227882 */ /* 0x000fe20000000000 */
[----:B------:R-:W-:Y:S01]  /*2230*/  IMAD.MOV.U32 R22, RZ, RZ, -0x35dec16 ;  /* 0xfca213eaff167424 */ /* 0x000fe200078e00ff */
[----:B------:R-:W-:Y:S01]  /*2240*/  MOV R23, 0x3e928af3 ;  /* 0x3e928af300177802 */ /* 0x000fe20000000f00 */
[----:B------:R-:W-:-:S05]  /*2250*/  UMOV UR35, 0x3e5ade15 ;  /* 0x3e5ade1500237882 */ /* 0x000fca0000000000 */
[----:B------:R-:W-:Y:S01]  /*2260*/  DFMA R22, R26, UR34, R22 ;  /* 0x000000221a167c2b */ /* 0x000fe20008000016 */
        /* <DEDUP_REMOVED lines=24> */
[----:B------:R-:W-:-:S07]  /*23f0*/  ULDC.64 UR34, c[0x0][0x3d0] ;  /* 0x0000f40000227ab9 */ /* 0x000fce0000000a00 */
[----:B------:R-:W-:-:S08]  /*2400*/  DFMA R22, R26, R22, 1 ;  /* 0x3ff000001a16742b */ /* 0x000fd00000000016 */
[----:B------:R-:W-:Y:S01]  /*2410*/  DFMA R26, R26, R22, 1 ;  /* 0x3ff000001a1a742b */ /* 0x000fe20000000016 */
[----:B------:R-:W-:-:S05]  /*2420*/  IADD3 R22, P1, R30, UR34, RZ ;  /* 0x000000221e167c10 */ /* 0x000fca000ff3e0ff */
[----:B------:R-:W-:-:S04]  /*2430*/  IMAD.X R23, RZ, RZ, UR35, P1 ;  /* 0x00000023ff177e24 */ /* 0x000fc800088e06ff */
[----:B------:R-:W-:Y:S01]  /*2440*/  LEA R31, R24, R27, 0x14 ;  /* 0x0000001b181f7211 */ /* 0x000fe200078ea0ff */
[----:B------:R-:W-:Y:S01]  /*2450*/  IMAD.MOV.U32 R30, RZ, RZ, R26 ;  /* 0x000000ffff1e7224 */ /* 0x000fe200078e001a */
[----:B------:R-:W-:Y:S06]  /*2460*/  @!P0 BRA `(.L_x_259) ;  /* 0x0000000000308947 */ /* 0x000fec0003800000 */
[----:B------:R-:W-:Y:S01]  /*2470*/  FSETP.GEU.FTZ.AND P0, PT, |R29|, 4.2275390625, PT ;  /* 0x408748001d00780b */ /* 0x000fe20003f1e200 */
[C---:B------:R-:W-:Y:S02]  /*2480*/  DADD R30, R28.reuse, +INF ;  /* 0x7ff000001c1e7429 */ /* 0x040fe40000000000 */
[----:B------:R-:W-:-:S08]  /*2490*/  DSETP.GEU.AND P1, PT, R28, RZ, PT ;  /* 0x000000ff1c00722a */ /* 0x000fd00003f2e000 */
[----:B------:R-:W-:Y:S02]  /*24a0*/  FSEL R30, R30, RZ, P1 ;  /* 0x000000ff1e1e7208 */ /* 0x000fe40000800000 */
[----:B------:R-:W-:Y:S02]  /*24b0*/  @!P0 LEA.HI R25, R24, R24, RZ, 0x1 ;  /* 0x0000001818198211 */ /* 0x000fe400078f08ff */
[----:B------:R-:W-:Y:S02]  /*24c0*/  FSEL R31, R31, RZ, P1 ;  /* 0x000000ff1f1f7208 */ /* 0x000fe40000800000 */
[----:B------:R-:W-:-:S04]  /*24d0*/  @!P0 SHF.R.S32.HI R25, RZ, 0x1, R25 ;  /* 0x00000001ff198819 */ /* 0x000fc80000011419 */
[----:B------:R-:W-:Y:S01]  /*24e0*/  @!P0 IADD3 R24, R24, -R25, RZ ;  /* 0x8000001918188210 */ /* 0x000fe20007ffe0ff */
[----:B------:R-:W-:-:S03]  /*24f0*/  @!P0 IMAD R27, R25, 0x100000, R27 ;  /* 0x00100000191b8824 */ /* 0x000fc600078e021b */
[----:B------:R-:W-:Y:S02]  /*2500*/  @!P0 LEA R25, R24, 0x3ff00000, 0x14 ;  /* 0x3ff0000018198811 */ /* 0x000fe400078ea0ff */
[----:B------:R-:W-:-:S06]  /*2510*/  @!P0 MOV R24, RZ ;  /* 0x000000ff00188202 */ /* 0x000fcc0000000f00 */
[----:B------:R-:W-:-:S11]  /*2520*/  @!P0 DMUL R30, R26, R24 ;  /* 0x000000181a1e8228 */ /* 0x000fd60000000000 */
.L_x_259:
[----:B------:R-:W-:Y:S05]  /*2530*/  BSYNC B1 ;  /* 0x0000000000017941 */ /* 0x000fea0003800000 */
.L_x_258:
[----:B------:R3:W-:Y:S02]  /*2540*/  STG.E.64 desc[UR60][R22.64], R30 ;  /* 0x0000001e16007986 */ /* 0x0007e4000c101b3c */
.L_x_256:
[----:B------:R-:W-:Y:S05]  /*2550*/  BSYNC B0 ;  /* 0x0000000000007941 */ /* 0x000fea0003800000 */
.L_x_255:
[----:B------:R-:W-:Y:S01]  /*2560*/  ULDC UR34, c[0x0][0xc] ;  /* 0x0000030000227ab9 */ /* 0x000fe20000000800 */
[----:B------:R-:W4:Y:S02]  /*2570*/  LDC R44, c[0x0][RZ] ;  /* 0x00000000ff2c7b82 */ /* 0x000f240000000800 */
[----:B----4-:R-:W-:-:S05]  /*2580*/  IMAD R44, R44, UR34, RZ ;  /* 0x000000222c2c7c24 */ /* 0x010fca000f8e02ff */
[----:B0--3--:R-:W-:-:S04]  /*2590*/  IADD3 R23, P1, R44, R13, RZ ;  /* 0x0000000d2c177210 */ /* 0x009fc80007f3e0ff */
[----:B------:R-:W-:Y:S01]  /*25a0*/  ISETP.GE.U32.AND P0, PT, R23, R18, PT ;  /* 0x000000121700720c */ /* 0x000fe20003f06070 */
[----:B------:R-:W-:-:S05]  /*25b0*/  IMAD.X R22, RZ, RZ, R12, P1 ;  /* 0x000000ffff167224 */ /* 0x000fca00008e060c */
[----:B------:R-:W-:-:S13]  /*25c0*/  ISETP.GE.AND.EX P0, PT, R22, R19, PT, P0 ;  /* 0x000000131600720c */ /* 0x000fda0003f06300 */
[----:B------:R-:W-:Y:S05]  /*25d0*/  @P0 BRA `(.L_x_260) ;  /* 0x0000001000f80947 */ /* 0x000fea0003800000 */
[----:B------:R-:W-:Y:S01]  /*25e0*/  FMUL.RZ R24, R42, 0.15915493667125701904 ;  /* 0x3e22f9832a187820 */ /* 0x000fe2000040c000 */
[----:B------:R-:W-:Y:S02]  /*25f0*/  ISETP.NE.AND P0, PT, R38, RZ, PT ;  /* 0x000000ff2600720c */ /* 0x000fe40003f05270 */
[----:B------:R-:W-:-:S03]  /*2600*/  MOV R28, RZ ;  /* 0x000000ff001c7202 */ /* 0x000fc60000000f00 */
[----:B------:R-:W0:Y:S08]  /*2610*/  MUFU.COS R24, R24 ;  /* 0x0000001800187308 */ /* 0x000e300000000000 */
        /* <DEDUP_REMOVED lines=247> */
.L_x_261:
[----:B0-2---:R-:W-:Y:S01]  /*3590*/  FMUL.FTZ R41, R41, R24 ;  /* 0x0000001829297220 */ /* 0x005fe20000410000 */
[----:B------:R-:W-:Y:S01]  /*35a0*/  MOV R30, 0x652b82fe ;  /* 0x652b82fe001e7802 */ /* 0x000fe20000000f00 */
[----:B------:R-:W-:Y:S01]  /*35b0*/  UMOV UR34, 0xfefa39ef ;  /* 0xfefa39ef00227882 */ /* 0x000fe20000000000 */
[----:B------:R-:W-:Y:S01]  /*35c0*/  MOV R31, 0x3ff71547 ;  /* 0x3ff71547001f7802 */ /* 0x000fe20000000f00 */
[----:B------:R-:W1:Y:S01]  /*35d0*/  F2F.F64.F32 R24, R41 ;  /* 0x0000002900187310 */ /* 0x000e620000201800 */
[----:B------:R-:W-:Y:S01]  /*35e0*/  UMOV UR35, 0x3fe62e42 ;  /* 0x3fe62e4200237882 */ /* 0x000fe20000000000 */
[----:B------:R-:W-:Y:S01]  /*35f0*/  BSSY B0, `(.L_x_262) ;  /* 0x000003b000007945 */ /* 0x000fe20003800000 */
[----:B-1----:R-:W-:-:S08]  /*3600*/  DFMA R24, R24, UR58, R16 ;  /* 0x0000003a18187c2b */ /* 0x002fd00008000010 */
[----:B------:R-:W-:Y:S02]  /*3610*/  DFMA R30, R24, R30, 6.75539944105574400000e+15 ;  /* 0x43380000181e742b */ /* 0x000fe4000000001e */
[----:B------:R-:W-:-:S06]  /*3620*/  FSETP.GEU.FTZ.AND P0, PT, |R25|, 4.1917929649353027344, PT ;  /* 0x4086232b1900780b */ /* 0x000fcc0003f1e200 */
[----:B------:R-:W-:-:S08]  /*3630*/  DADD R22, R30, -6.75539944105574400000e+15 ;  /* 0xc33800001e167429 */ /* 0x000fd00000000000 */
        /* <DEDUP_REMOVED lines=36> */
[----:B------:R-:W-:-:S04]  /*3880*/  IADD3 R26, P1, R28, UR34, RZ ;  /* 0x000000221c1a7c10 */ /* 0x000fc8000ff3e0ff */
[----:B------:R-:W-:-:S05]  /*3890*/  IADD3.X R27, RZ, UR35, RZ, P1, !PT ;  /* 0x00000023ff1b7c10 */ /* 0x000fca0008ffe4ff */
[----:B------:R-:W-:Y:S01]  /*38a0*/  IMAD R29, R30, 0x100000, R23 ;  /* 0x001000001e1d7824 */ /* 0x000fe200078e0217 */
[----:B------:R-:W-:Y:S01]  /*38b0*/  MOV R28, R22 ;  /* 0x00000016001c7202 */ /* 0x000fe20000000f00 */
[----:B------:R-:W-:Y:S06]  /*38c0*/  @!P0 BRA `(.L_x_263) ;  /* 0x0000000000348947 */ /* 0x000fec0003800000 */
[----:B------:R-:W-:Y:S01]  /*38d0*/  FSETP.GEU.FTZ.AND P0, PT, |R25|, 4.2275390625, PT ;  /* 0x408748001900780b */ /* 0x000fe20003f1e200 */
[C---:B------:R-:W-:Y:S02]  /*38e0*/  DADD R28, R24.reuse, +INF ;  /* 0x7ff00000181c7429 */ /* 0x040fe40000000000 */
[----:B------:R-:W-:-:S08]  /*38f0*/  DSETP.GEU.AND P1, PT, R24, RZ, PT ;  /* 0x000000ff1800722a */ /* 0x000fd00003f2e000 */
[----:B------:R-:W-:Y:S02]  /*3900*/  FSEL R28, R28, RZ, P1 ;  /* 0x000000ff1c1c7208 */ /* 0x000fe40000800000 */
[C---:B------:R-:W-:Y:S02]  /*3910*/  @!P0 LEA.HI R31, R30.reuse, R30, RZ, 0x1 ;  /* 0x0000001e1e1f8211 */ /* 0x040fe400078f08ff */
[----:B------:R-:W-:Y:S02]  /*3920*/  @!P0 MOV R24, R22 ;  /* 0x0000001600188202 */ /* 0x000fe40000000f00 */
[----:B------:R-:W-:Y:S02]  /*3930*/  @!P0 SHF.R.S32.HI R31, RZ, 0x1, R31 ;  /* 0x00000001ff1f8819 */ /* 0x000fe4000001141f */
[----:B------:R-:W-:Y:S02]  /*3940*/  @!P0 MOV R22, RZ ;  /* 0x000000ff00168202 */ /* 0x000fe40000000f00 */
[----:B------:R-:W-:Y:S01]  /*3950*/  @!P0 IADD3 R30, R30, -R31, RZ ;  /* 0x8000001f1e1e8210 */ /* 0x000fe20007ffe0ff */
[----:B------:R-:W-:Y:S01]  /*3960*/  @!P0 IMAD R25, R31, 0x100000, R23 ;  /* 0x001000001f198824 */ /* 0x000fe200078e0217 */
[----:B------:R-:W-:-:S02]  /*3970*/  FSEL R29, R29, RZ, P1 ;  /* 0x000000ff1d1d7208 */ /* 0x000fc40000800000 */
[----:B------:R-:W-:-:S06]  /*3980*/  @!P0 LEA R23, R30, 0x3ff00000, 0x14 ;  /* 0x3ff000001e178811 */ /* 0x000fcc00078ea0ff */
[----:B------:R-:W-:-:S11]  /*3990*/  @!P0 DMUL R28, R24, R22 ;  /* 0x00000016181c8228 */ /* 0x000fd60000000000 */
.L_x_263:
[----:B------:R-:W-:Y:S05]  /*39a0*/  BSYNC B0 ;  /* 0x0000000000007941 */ /* 0x000fea0003800000 */
.L_x_262:
[----:B------:R0:W-:Y:S02]  /*39b0*/  STG.E.64 desc[UR60][R26.64], R28 ;  /* 0x0000001c1a007986 */ /* 0x0001e4000c101b3c */
.L_x_260:
[----:B------:R-:W-:Y:S01]  /*39c0*/  LEA R13, P0, R44, R13, 0x1 ;  /* 0x0000000d2c0d7211 */ /* 0x000fe200078008ff */
[----:B------:R-:W-:Y:S05]  /*39d0*/  WARPSYNC.ALL ;  /* 0x0000000000007948 */ /* 0x000fea0003800000 */
[----:B------:R-:W-:Y:S01]  /*39e0*/  IMAD.X R12, RZ, RZ, R12, P0 ;  /* 0x000000ffff0c7224 */ /* 0x000fe200000e060c */
[----:B------:R-:W-:Y:S01]  /*39f0*/  BAR.SYNC.DEFER_BLOCKING 0x0 ;  /* 0x0000000000007b1d */ /* 0x000fe20000010000 */
[----:B------:R-:W-:Y:S01]  /*3a00*/  ISETP.GE.U32.AND P0, PT, R13, R36, PT ;  /* 0x000000240d00720c */ /* 0x000fe20003f06070 */
[----:B0-----:R-:W-:Y:S01]  /*3a10*/  IMAD.MOV.U32 R28, RZ, RZ, R40 ;  /* 0x000000ffff1c7224 */ /* 0x001fe200078e0028 */
[----:B------:R-:W-:-:S02]  /*3a20*/  MOV R30, R20 ;  /* 0x00000014001e7202 */ /* 0x000fc40000000f00 */
[----:B------:R-:W-:Y:S02]  /*3a30*/  ISETP.GE.AND.EX P0, PT, R12, R35, PT, P0 ;  /* 0x000000230c00720c */ /* 0x000fe40003f06300 */
[----:B------:R-:W-:-:S11]  /*3a40*/  MOV R29, R39 ;  /* 0x00000027001d7202 */ /* 0x000fd60000000f00 */
[----:B------:R-:W-:Y:S05]  /*3a50*/  @!P0 BRA `(.L_x_264) ;  /* 0xffffffd000548947 */ /* 0x000fea000383ffff */
[----:B------:R-:W-:Y:S05]  /*3a60*/  EXIT ;  /* 0x000000000000794d */ /* 0x000fea0003800000 */
        .weak           $__internal_18_$__cuda_sm20_div_s64
        .type           $__internal_18_$__cuda_sm20_div_s64,@function
        .size           $__internal_18_$__cuda_sm20_div_s64,(.L_x_359 - $__internal_18_$__cuda_sm20_div_s64)
$__internal_18_$__cuda_sm20_div_s64:
        /* <DEDUP_REMOVED lines=74> */
[----:B------:R-:W-:Y:S06]  /*3f10*/  RET.REL.NODEC R24 `(_ZN2at6native63_GLOBAL__N__11d61d08_30_DistributionLogNormalKernel_cu_e7567be543distribution_elementwise_grid_stride_kernelIdLi2EZNS0_9templates4cuda20normal_and_transformIddPNS_17CUDAGeneratorImplEZZZNS4_17log_normal_kernelIS7_EEvRNS_18TensorIteratorBaseEddT_ENKUlvE_clEvENKUlvE_clEvEUldE_EEvSA_T1_T2_EUlP24curandStatePhilox4_32_10E0_ZNS1_27distribution_nullary_kernelIdd6float4S7_SJ_SE_EEvSA_SG_RKT3_T4_EUlidE0_EEvlNS_15PhiloxCudaStateESF_SG_) ;  /* 0xffffffc018387950 */ /* 0x000fec0003c3ffff */
.L_x_265:
        /* <DEDUP_REMOVED lines=14> */
.L_x_359:


//--------------------- .text._ZN2at6native63_GLOBAL__N__11d61d08_30_DistributionLogNormalKernel_cu_e7567be543distribution_elementwise_grid_stride_kernelIdLi2EZNS0_9templates4cuda20normal_and_transformIddPNS_17CUDAGeneratorImplEZZZNS4_17log_normal_kernelIS7_EEvRNS_18TensorIteratorBaseEddT_ENKUlvE_clEvENKUlvE_clEvEUldE_EEvSA_T1_T2_EUlP24curandStatePhilox4_32_10E0_ZNS1_27distribution_nullary_kernelIdd6float4S7_SJ_SE_EEvSA_SG_RKT3_T4_EUlidE_EEvlNS_15PhiloxCudaStateESF_SG_ --------------------------
	.section	.text._ZN2at6native63_GLOBAL__N__11d61d08_30_DistributionLogNormalKernel_cu_e7567be543distribution_elementwise_grid_stride_kernelIdLi2EZNS0_9templates4cuda20normal_and_transformIddPNS_17CUDAGeneratorImplEZZZNS4_17log_normal_kernelIS7_EEvRNS_18TensorIteratorBaseEddT_ENKUlvE_clEvENKUlvE_clEvEUldE_EEvSA_T1_T2_EUlP24curandStatePhilox4_32_10E0_ZNS1_27distribution_nullary_kernelIdd6float4S7_SJ_SE_EEvSA_SG_RKT3_T4_EUlidE_EEvlNS_15PhiloxCudaStateESF_SG_,"ax",@progbits
	.align	128
.text._ZN2at6native63_GLOBAL__N__11d61d08_30_DistributionLogNormalKernel_cu_e7567be543distribution_elementwise_grid_stride_kernelIdLi2EZNS0_9templates4cuda20normal_and_transformIddPNS_17CUDAGeneratorImplEZZZNS4_17log_normal_kernelIS7_EEvRNS_18TensorIteratorBaseEddT_ENKUlvE_clEvENKUlvE_clEvEUldE_EEvSA_T1_T2_EUlP24curandStatePhilox4_32_10E0_ZNS1_27distribution_nullary_kernelIdd6float4S7_SJ_SE_EEvSA_SG_RKT3_T4_EUlidE_EEvlNS_15PhiloxCudaStateESF_SG_:
        .type           _ZN2at6native63_GLOBAL__N__11d61d08_30_DistributionLogNormalKernel_cu_e7567be543distribution_elementwise_grid_stride_kernelIdLi2EZNS0_9templates4cuda20normal_and_transformIddPNS_17CUDAGeneratorImplEZZZNS4_17log_normal_kernelIS7_EEvRNS_18TensorIteratorBaseEddT_ENKUlvE_clEvENKUlvE_clEvEUldE_EEvSA_T1_T2_EUlP24curandStatePhilox4_32_10E0_ZNS1_27distribution_nullary_kernelIdd6float4S7_SJ_SE_EEvSA_SG_RKT3_T4_EUlidE_EEvlNS_15PhiloxCudaStateESF_SG_,@function
        .size           _ZN2at6native63_GLOBAL__N__11d61d08_30_DistributionLogNormalKernel_cu_e7567be543distribution_elementwise_grid_stride_kernelIdLi2EZNS0_9templates4cuda20normal_and_transformIddPNS_17CUDAGeneratorImplEZZZNS4_17log_normal_kernelIS7_EEvRNS_18TensorIteratorBaseEddT_ENKUlvE_clEvENKUlvE_clEvEUldE_EEvSA_T1_T2_EUlP24curandStatePhilox4_32_10E0_ZNS1_27distribution_nullary_kernelIdd6float4S7_SJ_SE_EEvSA_SG_RKT3_T4_EUlidE_EEvlNS_15PhiloxCudaStateESF_SG_,(.L_x_361 - _ZN2at6native63_GLOBAL__N__11d61d08_30_DistributionLogNormalKernel_cu_e7567be543distribution_elementwise_grid_stride_kernelIdLi2EZNS0_9templates4cuda20normal_and_transformIddPNS_17CUDAGeneratorImplEZZZNS4_17log_normal_kernelIS7_EEvRNS_18TensorIteratorBaseEddT_ENKUlvE_clEvENKUlvE_clEvEUldE_EEvSA_T1_T2_EUlP24curandStatePhilox4_32_10E0_ZNS1_27distribution_nullary_kernelIdd6float4S7_SJ_SE_EEvSA_SG_RKT3_T4_EUlidE_EEvlNS_15PhiloxCudaStateESF_SG_)
        .other          _ZN2at6native63_GLOBAL__N__11d61d08_30_DistributionLogNormalKernel_cu_e7567be543distribution_elementwise_grid_stride_kernelIdLi2EZNS0_9templates4cuda20normal_and_transformIddPNS_17CUDAGeneratorImplEZZZNS4_17log_normal_kernelIS7_EEvRNS_18TensorIteratorBaseEddT_ENKUlvE_clEvENKUlvE_clEvEUldE_EEvSA_T1_T2_EUlP24curandStatePhilox4_32_10E0_ZNS1_27distribution_nullary_kernelIdd6float4S7_SJ_SE_EEvSA_SG_RKT3_T4_EUlidE_EEvlNS_15PhiloxCudaStateESF_SG_,@"STO_CUDA_ENTRY STV_DEFAULT"
_ZN2at6native63_GLOBAL__N__11d61d08_30_DistributionLogNormalKernel_cu_e7567be543distribution_elementwise_grid_stride_kernelIdLi2EZNS0_9templates4cuda20normal_and_transformIddPNS_17CUDAGeneratorImplEZZZNS4_17log_normal_kernelIS7_EEvRNS_18TensorIteratorBaseEddT_ENKUlvE_clEvENKUlvE_clEvEUldE_EEvSA_T1_T2_EUlP24curandStatePhilox4_32_10E0_ZNS1_27distribution_nullary_kernelIdd6float4S7_SJ_SE_EEvSA_SG_RKT3_T4_EUlidE_EEvlNS_15PhiloxCudaStateESF_SG_:
        /* <DEDUP_REMOVED lines=9> */
[----:B0-----:R-:W-:Y:S02]  /*0090*/  @P0 IMAD.MOV.U32 R2, RZ, RZ, R22 ;  /* 0x000000ffff020224 */ /* 0x001fe400078e0016 */
[----:B-1----:R-:W-:-:S06]  /*00a0*/  @P0 IMAD.MOV.U32 R3, RZ, RZ, R23 ;  /* 0x000000ffff030224 */ /* 0x002fcc00078e0017 */
[----:B------:R-:W3:Y:S01]  /*00b0*/  @P0 LDG.E.64 R2, desc[UR6][R2.64] ;  /* 0x0000000602020981 */ /* 0x000ee2000c1e1b00 */
[----:B------:R-:W-:Y:S01]  /*00c0*/  MOV R16, UR4 ;  /* 0x0000000400107c02 */ /* 0x000fe20008000f00 */
[----:B------:R-:W-:-:S06]  /*00d0*/  IMAD.U32 R17, RZ, RZ, UR5 ;  /* 0x00000005ff117e24 */ /* 0x000fcc000f8e00ff */
[----:B------:R-:W4:Y:S01]  /*00e0*/  @P0 LDG.E.64 R16, desc[UR6][R16.64] ;  /* 0x0000000610100981 */ /* 0x000f22000c1e1b00 */
[----:B------:R-:W2:Y:S01]  /*00f0*/  S2UR UR4, SR_CTAID.X ;  /* 0x00000000000479c3 */ /* 0x000ea20000002500 */
[----:B------:R-:W-:-:S07]  /*0100*/  IMAD.MOV.U32 R15, RZ, RZ, RZ ;  /* 0x000000ffff0f7224 */ /* 0x000fce00078e00ff */
[----:B------:R-:W2:Y:S02]  /*0110*/  LDC R26, c[0x0][RZ] ;  /* 0x00000000ff1a7b82 */ /* 0x000ea40000000800 */
[----:B--2---:R-:W-:Y:S01]  /*0120*/  IMAD.WIDE.U32 R14, R26, UR4, R14 ;  /* 0x000000041a0e7c25 */ /* 0x004fe2000f8e000e */
[----:B------:R-:W-:Y:S02]  /*0130*/  ULDC.64 UR4, c[0x0][0x210] ;  /* 0x0000840000047ab9 */ /* 0x000fe40000000a00 */
[----:B------:R-:W-:Y:S01]  /*0140*/  UIADD3 UR4, UP0, UR4, -0x1, URZ ;  /* 0xffffffff04047890 */ /* 0x000fe2000ff1e03f */
[----:B------:R-:W-:-:S03]  /*0150*/  IMAD.WIDE.U32 R6, R14, -0x326172a9, RZ ;  /* 0xcd9e8d570e067825 */ /* 0x000fc600078e00ff */
[----:B------:R-:W-:Y:S01]  /*0160*/  UIADD3.X UR5, UR5, -0x1, URZ, UP0, !UPT ;  /* 0xffffffff05057890 */ /* 0x000fe200087fe43f */
[----:B---3--:R-:W-:-:S04]  /*0170*/  @P0 IADD3 R22, P1, R2, R5, RZ ;  /* 0x0000000502160210 */ /* 0x008fc80007f3e0ff */
[----:B------:R-:W-:Y:S02]  /*0180*/  @P0 IADD3.X R23, RZ, R3, RZ, P1, !PT ;  /* 0x00000003ff170210 */ /* 0x000fe40000ffe4ff */
[----:B------:R-:W-:Y:S02]  /*0190*/  ISETP.NE.U32.AND P0, PT, RZ, UR5, PT ;  /* 0x00000005ff007c0c */ /* 0x000fe4000bf05070 */
[--C-:B------:R-:W-:Y:S01]  /*01a0*/  SHF.R.U64 R0, R22, 0x2, R23.reuse ;  /* 0x0000000216007819 */ /* 0x100fe20000001217 */
[----:B----4-:R-:W-:Y:S01]  /*01b0*/  VIADD R3, R17, 0xbb67ae85 ;  /* 0xbb67ae8511037836 */ /* 0x010fe20000000000 */
[----:B------:R-:W-:-:S03]  /*01c0*/  SHF.R.U32.HI R2, RZ, 0x2, R23 ;  /* 0x00000002ff027819 */ /* 0x000fc60000011617 */
        /* <DEDUP_REMOVED lines=18> */
[----:B------:R-:W-:-:S03]  /*02f0*/  LOP3.LUT R8, R11, R6, R5, 0x96, !PT ;  /* 0x000000060b087212 */ /* 0x000fc600078e9605 */
[----:B------:R-:W-:Y:S01]  /*0300*/  VIADD R6, R17, 0xed9eba14 ;  /* 0xed9eba1411067836 */ /* 0x000fe20000000000 */
[----:B------:R-:W-:Y:S01]  /*0310*/  LOP3.LUT R12, R19, R12, R7, 0x96, !PT ;  /* 0x0000000c130c7212 */ /* 0x000fe200078e9607 */
[----:B------:R-:W-:-:S04]  /*0320*/  IMAD.WIDE.U32 R8, R8, -0x326172a9, RZ ;  /* 0xcd9e8d5708087825 */ /* 0x000fc800078e00ff */
[----:B------:R-:W-:Y:S02]  /*0330*/  VIADD R7, R16, 0x78dde6e4 ;  /* 0x78dde6e410077836 */ /* 0x000fe40000000000 */
[----:B------:R-:W-:-:S03]  /*0340*/  IMAD.WIDE.U32 R12, R12, -0x2daee0ad, RZ ;  /* 0xd2511f530c0c7825 */ /* 0x000fc600078e00ff */
[----:B------:R-:W-:Y:S01]  /*0350*/  LOP3.LUT R7, R9, R18, R7, 0x96, !PT ;  /* 0x0000001209077212 */ /* 0x000fe200078e9607 */
[----:B------:R-:W-:Y:S01]  /*0360*/  VIADD R9, R16, 0x1715609d ;  /* 0x1715609d10097836 */ /* 0x000fe20000000000 */
[----:B------:R-:W-:-:S03]  /*0370*/  LOP3.LUT R18, R13, R10, R6, 0x96, !PT ;  /* 0x0000000a0d127212 */ /* 0x000fc600078e9606 */
[----:B------:R-:W-:Y:S01]  /*0380*/  IMAD.WIDE.U32 R10, R7, -0x2daee0ad, RZ ;  /* 0xd2511f53070a7825 */ /* 0x000fe200078e00ff */
[----:B------:R-:W-:-:S03]  /*0390*/  IADD3 R7, R17, -0x56f99767, RZ ;  /* 0xa906689911077810 */ /* 0x000fc60007ffe0ff */
[----:B------:R-:W-:Y:S01]  /*03a0*/  IMAD.WIDE.U32 R18, R18, -0x326172a9, RZ ;  /* 0xcd9e8d5712127825 */ /* 0x000fe200078e00ff */
[----:B------:R-:W-:-:S03]  /*03b0*/  LOP3.LUT R12, R11, R12, R7, 0x96, !PT ;  /* 0x0000000c0b0c7212 */ /* 0x000fc600078e9607 */
[----:B------:R-:W-:Y:S01]  /*03c0*/  VIADD R11, R16, 0xb54cda56 ;  /* 0xb54cda56100b7836 */ /* 0x000fe20000000000 */
[----:B------:R-:W-:Y:S01]  /*03d0*/  LOP3.LUT R9, R19, R8, R9, 0x96, !PT ;  /* 0x0000000813097212 */ /* 0x000fe200078e9609 */
[----:B------:R-:W-:Y:S01]  /*03e0*/  IMAD.WIDE.U32 R12, R12, -0x326172a9, RZ ;  /* 0xcd9e8d570c0c7825 */ /* 0x000fe200078e00ff */
[----:B------:R-:W-:-:S03]  /*03f0*/  IADD3 R8, R17, 0x646e171e, RZ ;  /* 0x646e171e11087810 */ /* 0x000fc60007ffe0ff */
[----:B------:R-:W-:Y:S01]  /*0400*/  IMAD.WIDE.U32 R24, R9, -0x2daee0ad, RZ ;  /* 0xd2511f5309187825 */ /* 0x000fe200078e00ff */
[----:B------:R-:W-:-:S03]  /*0410*/  LOP3.LUT R18, R13, R18, R11, 0x96, !PT ;  /* 0x000000120d127212 */ /* 0x000fc600078e960b */
[----:B------:R-:W-:Y:S01]  /*0420*/  VIADD R9, R17, 0x1fd5c5a3 ;  /* 0x1fd5c5a311097836 */ /* 0x000fe20000000000 */
[----:B------:R-:W-:Y:S01]  /*0430*/  LOP3.LUT R20, R25, R10, R8, 0x96, !PT ;  /* 0x0000000a19147212 */ /* 0x000fe200078e9608 */
[----:B------:R-:W-:Y:S01]  /*0440*/  IMAD.WIDE.U32 R18, R18, -0x2daee0ad, RZ ;  /* 0xd2511f5312127825 */ /* 0x000fe200078e00ff */
[----:B------:R-:W-:-:S03]  /*0450*/  MOV R10, R14 ;  /* 0x0000000e000a7202 */ /* 0x000fc60000000f00 */
[----:B------:R-:W-:Y:S01]  /*0460*/  IMAD.WIDE.U32 R20, R20, -0x326172a9, RZ ;  /* 0xcd9e8d5714147825 */ /* 0x000fe200078e00ff */
[----:B------:R-:W-:-:S03]  /*0470*/  LOP3.LUT R24, R19, R24, R9, 0x96, !PT ;  /* 0x0000001813187212 */ /* 0x000fc600078e9609 */
[C---:B------:R-:W-:Y:S02]  /*0480*/  VIADD R25, R16.reuse, 0x5384540f ;  /* 0x5384540f10197836 */ /* 0x040fe40000000000 */
[----:B------:R-:W-:Y:S02]  /*0490*/  VIADD R19, R16, 0xf1bbcdc8 ;  /* 0xf1bbcdc810137836 */ /* 0x000fe40000000000 */
[----:B------:R-:W-:Y:S01]  /*04a0*/  IMAD.MOV.U32 R11, RZ, RZ, R15 ;  /* 0x000000ffff0b7224 */ /* 0x000fe200078e000f */
[----:B------:R-:W-:Y:S01]  /*04b0*/  LOP3.LUT R25, R21, R12, R25, 0x96, !PT ;  /* 0x0000000c15197212 */ /* 0x000fe200078e9619 */
[----:B------:R-:W-:Y:S01]  /*04c0*/  IMAD.HI.U32 R21, R24, -0x326172a9, RZ ;  /* 0xcd9e8d5718157827 */ /* 0x000fe200078e00ff */
[----:B------:R-:W-:-:S03]  /*04d0*/  IADD3 R12, R17, -0x24c28bd8, RZ ;  /* 0xdb3d7428110c7810 */ /* 0x000fc60007ffe0ff */
[----:B------:R-:W-:-:S04]  /*04e0*/  IMAD.HI.U32 R23, R25, -0x2daee0ad, RZ ;  /* 0xd2511f5319177827 */ /* 0x000fc800078e00ff */
[----:B------:R-:W-:Y:S01]  /*04f0*/  IMAD.MOV.U32 R13, RZ, RZ, R15 ;  /* 0x000000ffff0d7224 */ /* 0x000fe200078e000f */
[----:B------:R-:W-:Y:S02]  /*0500*/  LOP3.LUT R15, R21, R20, R19, 0x96, !PT ;  /* 0x00000014150f7212 */ /* 0x000fe400078e9613 */
[----:B------:R-:W-:Y:S01]  /*0510*/  LOP3.LUT R23, R23, R18, R12, 0x96, !PT ;  /* 0x0000001217177212 */ /* 0x000fe200078e960c */
[----:B------:R-:W-:Y:S06]  /*0520*/  @!P0 BRA `(.L_x_266) ;  /* 0x0000000000188947 */ /* 0x000fec0003800000 */
[----:B------:R-:W-:Y:S01]  /*0530*/  ULDC UR8, c[0x0][0xc] ;  /* 0x0000030000087ab9 */ /* 0x000fe20000000800 */
[----:B------:R-:W-:Y:S01]  /*0540*/  MOV R30, 0x580 ;  /* 0x00000580001e7802 */ /* 0x000fe20000000f00 */
[----:B------:R-:W-:-:S04]  /*0550*/  IMAD R27, R26, UR8, RZ ;  /* 0x000000081a1b7c24 */ /* 0x000fc8000f8e02ff */
[----:B------:R-:W-:-:S07]  /*0560*/  IMAD.SHL.U32 R27, R27, 0x2, RZ ;  /* 0x000000021b1b7824 */ /* 0x000fce00078e00ff */
[----:B------:R-:W-:Y:S05]  /*0570*/  CALL.REL.NOINC `($__internal_19_$__cuda_sm20_div_s64) ;  /* 0x0000001000b47944 */ /* 0x000fea0003c00000 */
[----:B------:R-:W-:Y:S05]  /*0580*/  BRA `(.L_x_267) ;  /* 0x0000000000587947 */ /* 0x000fea0003800000 */
.L_x_266:
[----:B------:R-:W0:Y:S02]  /*0590*/  LDC R19, c[0x0][0xc] ;  /* 0x00000300ff137b82 */ /* 0x000e240000000800 */
[----:B0-----:R-:W-:-:S05]  /*05a0*/  IMAD R18, R26, R19, RZ ;  /* 0x000000131a127224 */ /* 0x001fca00078e02ff */
[----:B------:R-:W-:-:S04]  /*05b0*/  SHF.L.U32 R20, R18, 0x1, RZ ;  /* 0x0000000112147819 */ /* 0x000fc800000006ff */
[----:B------:R-:W0:Y:S01]  /*05c0*/  I2F.U32.RP R21, R20 ;  /* 0x0000001400157306 */ /* 0x000e220000209000 */
[----:B------:R-:W-:Y:S01]  /*05d0*/  IMAD.MOV R27, RZ, RZ, -R20 ;  /* 0x000000ffff1b7224 */ /* 0x000fe200078e0a14 */
[----:B------:R-:W-:-:S06]  /*05e0*/  ISETP.NE.U32.AND P2, PT, R20, RZ, PT ;  /* 0x000000ff1400720c */ /* 0x000fcc0003f45070 */
[----:B0-----:R-:W0:Y:S02]  /*05f0*/  MUFU.RCP R21, R21 ;  /* 0x0000001500157308 */ /* 0x001e240000001000 */
[----:B0-----:R-:W-:-:S06]  /*0600*/  VIADD R18, R21, 0xffffffe ;  /* 0x0ffffffe15127836 */ /* 0x001fcc0000000000 */
[----:B------:R0:W1:Y:S02]  /*0610*/  F2I.FTZ.U32.TRUNC.NTZ R19, R18 ;  /* 0x0000001200137305 */ /* 0x000064000021f000 */
[----:B0-----:R-:W-:Y:S01]  /*0620*/  HFMA2.MMA R18, -RZ, RZ, 0, 0 ;  /* 0x00000000ff127435 */ /* 0x001fe200000001ff */
[----:B-1----:R-:W-:-:S09]  /*0630*/  IMAD R27, R27, R19, RZ ;  /* 0x000000131b1b7224 */ /* 0x002fd200078e02ff */
[----:B------:R-:W-:-:S06]  /*0640*/  IMAD.HI.U32 R19, R19, R27, R18 ;  /* 0x0000001b13137227 */ /* 0x000fcc00078e0012 */
[----:B------:R-:W-:-:S04]  /*0650*/  IMAD.HI.U32 R18, R19, UR4, RZ ;  /* 0x0000000413127c27 */ /* 0x000fc8000f8e00ff */
[----:B------:R-:W-:-:S04]  /*0660*/  IMAD.MOV R19, RZ, RZ, -R18 ;  /* 0x000000ffff137224 */ /* 0x000fc800078e0a12 */
[----:B------:R-:W-:-:S05]  /*0670*/  IMAD R19, R20, R19, UR4 ;  /* 0x0000000414137e24 */ /* 0x000fca000f8e0213 */
[----:B------:R-:W-:-:S13]  /*0680*/  ISETP.GE.U32.AND P0, PT, R19, R20, PT ;  /* 0x000000141300720c */ /* 0x000fda0003f06070 */
[----:B------:R-:W-:Y:S01]  /*0690*/  @P0 IMAD.IADD R19, R19, 0x1, -R20 ;  /* 0x0000000113130824 */ /* 0x000fe200078e0a14 */
[----:B------:R-:W-:-:S04]  /*06a0*/  @P0 IADD3 R18, R18, 0x1, RZ ;  /* 0x0000000112120810 */ /* 0x000fc80007ffe0ff */
[----:B------:R-:W-:Y:S01]  /*06b0*/  ISETP.GE.U32.AND P1, PT, R19, R20, PT ;  /* 0x000000141300720c */ /* 0x000fe20003f26070 */
[----:B------:R-:W-:-:S12]  /*06c0*/  IMAD.MOV.U32 R19, RZ, RZ, RZ ;  /* 0x000000ffff137224 */ /* 0x000fd800078e00ff */
[----:B------:R-:W-:Y:S01]  /*06d0*/  @P1 VIADD R18, R18, 0x1 ;  /* 0x0000000112121836 */ /* 0x000fe20000000000 */
[----:B------:R-:W-:-:S07]  /*06e0*/  @!P2 LOP3.LUT R18, RZ, R20, RZ, 0x33, !PT ;  /* 0x00000014ff12a212 */ /* 0x000fce00078e33ff */
.L_x_267:
[----:B------:R-:W-:Y:S01]  /*06f0*/  ULDC UR4, c[0x0][0xc] ;  /* 0x0000030000047ab9 */ /* 0x000fe20000000800 */
[----:B------:R-:W-:Y:S01]  /*0700*/  IADD3 R21, P0, R18, 0x1, RZ ;  /* 0x0000000112157810 */ /* 0x000fe20007f1e0ff */
[----:B------:R-:W-:-:S03]  /*0710*/  IMAD.WIDE.U32 R26, R26, UR4, RZ ;  /* 0x000000041a1a7c25 */ /* 0x000fc6000f8e00ff */
[----:B------:R-:W-:Y:S01]  /*0720*/  IADD3.X R29, RZ, R19, RZ, P0, !PT ;  /* 0x00000013ff1d7210 */ /* 0x000fe200007fe4ff */
[-C--:B------:R-:W-:Y:S02]  /*0730*/  IMAD R20, R27, R21.reuse, RZ ;  /* 0x000000151b147224 */ /* 0x080fe400078e02ff */
[----:B------:R-:W-:-:S04]  /*0740*/  IMAD.WIDE.U32 R18, R26, R21, RZ ;  /* 0x000000151a127225 */ /* 0x000fc800078e00ff */
[----:B------:R-:W-:Y:S02]  /*0750*/  IMAD R29, R26, R29, R20 ;  /* 0x0000001d1a1d7224 */ /* 0x000fe400078e0214 */
[----:B------:R-:W-:Y:S02]  /*0760*/  IMAD.SHL.U32 R35, R18, 0x2, RZ ;  /* 0x0000000212237824 */ /* 0x000fe400078e00ff */
[----:B------:R-:W-:-:S03]  /*0770*/  IMAD.IADD R19, R19, 0x1, R29 ;  /* 0x0000000113137824 */ /* 0x000fc600078e021d */
[----:B------:R-:W-:Y:S02]  /*0780*/  ISETP.GE.U32.AND P0, PT, R10, R35, PT ;  /* 0x000000230a00720c */ /* 0x000fe40003f06070 */
[----:B------:R-:W-:-:S04]  /*0790*/  SHF.L.U64.HI R34, R18, 0x1, R19 ;  /* 0x0000000112227819 */ /* 0x000fc80000010213 */
[----:B------:R-:W-:-:S13]  /*07a0*/  ISETP.GE.AND.EX P0, PT, R11, R34, PT, P0 ;  /* 0x000000220b00720c */ /* 0x000fda0003f06300 */
[----:B------:R-:W-:Y:S05]  /*07b0*/  @P0 EXIT ;  /* 0x000000000000094d */ /* 0x000fea0003800000 */
[----:B------:R-:W0:Y:S01]  /*07c0*/  LDC.64 R18, c[0x0][0x248] ;  /* 0x00009200ff127b82 */ /* 0x000e220000000a00 */
[----:B------:R-:W-:Y:S01]  /*07d0*/  IMAD R27, R24, -0x326172a9, RZ ;  /* 0xcd9e8d57181b7824 */ /* 0x000fe200078e02ff */
[----:B------:R-:W-:Y:S01]  /*07e0*/  IADD3 R24, R16, -0x700cb87f, RZ ;  /* 0x8ff3478110187810 */ /* 0x000fe20007ffe0ff */
[----:B------:R-:W-:Y:S01]  /*07f0*/  IMAD R25, R25, -0x2daee0ad, RZ ;  /* 0xd2511f5319197824 */ /* 0x000fe200078e02ff */
[----:B------:R-:W-:Y:S01]  /*0800*/  LOP3.LUT R37, R22, 0x3, RZ, 0xc0, !PT ;  /* 0x0000000316257812 */ /* 0x000fe200078ec0ff */
[----:B------:R-:W-:Y:S01]  /*0810*/  VIADD R36, R17, 0x96a522ad ;  /* 0x96a522ad11247836 */ /* 0x000fe20000000000 */
[----:B------:R-:W-:Y:S01]  /*0820*/  LOP3.LUT R27, R27, R24, RZ, 0x3c, !PT ;  /* 0x000000181b1b7212 */ /* 0x000fe200078e3cff */
[----:B------:R-:W-:Y:S01]  /*0830*/  IMAD.WIDE.U32 R32, R23, -0x326172a9, RZ ;  /* 0xcd9e8d5717207825 */ /* 0x000fe200078e00ff */
[----:B------:R-:W1:Y:S01]  /*0840*/  LDC.64 R20, c[0x0][0x210] ;  /* 0x00008400ff147b82 */ /* 0x000e620000000a00 */
[----:B------:R-:W-:Y:S01]  /*0850*/  ULDC.64 UR8, c[0x0][0x250] ;  /* 0x0000940000087ab9 */ /* 0x000fe20000000a00 */
[----:B------:R-:W-:Y:S01]  /*0860*/  LOP3.LUT R25, R25, R36, RZ, 0x3c, !PT ;  /* 0x0000002419197212 */ /* 0x000fe200078e3cff */
[----:B------:R-:W-:Y:S01]  /*0870*/  IMAD.HI.U32 R30, R15, -0x2daee0ad, RZ ;  /* 0xd2511f530f1e7827 */ /* 0x000fe200078e00ff */
[----:B------:R-:W-:Y:S01]  /*0880*/  LOP3.LUT R31, R27, R33, RZ, 0x3c, !PT ;  /* 0x000000211b1f7212 */ /* 0x000fe200078e3cff */
[----:B------:R-:W-:Y:S01]  /*0890*/  ULDC UR10, c[0x0][0x240] ;  /* 0x00009000000a7ab9 */ /* 0x000fe20000000800 */
[----:B------:R-:W-:-:S02]  /*08a0*/  ULDC.64 UR12, c[0x0][0x238] ;  /* 0x00008e00000c7ab9 */ /* 0x000fc40000000a00 */
[----:B------:R-:W-:-:S07]  /*08b0*/  LOP3.LUT R30, R25, R30, RZ, 0x3c, !PT ;  /* 0x0000001e191e7212 */ /* 0x000fce00078e3cff */
.L_x_279:
[----:B------:R-:W-:Y:S01]  /*08c0*/  VIADD R0, R0, 0x1 ;  /* 0x0000000100007836 */ /* 0x000fe20000000000 */
[----:B------:R-:W-:Y:S03]  /*08d0*/  BSSY B0, `(.L_x_268) ;  /* 0x000000c000007945 */ /* 0x000fe60003800000 */
[C---:B------:R-:W-:Y:S01]  /*08e0*/  IMAD.HI.U32 R22, R0.reuse, -0x2daee0ad, RZ ;  /* 0xd2511f5300167827 */ /* 0x040fe200078e00ff */
[----:B------:R-:W-:-:S13]  /*08f0*/  ISETP.NE.AND P0, PT, R0, RZ, PT ;  /* 0x000000ff0000720c */ /* 0x000fda0003f05270 */
[----:B-12---:R-:W-:Y:S05]  /*0900*/  @P0 BRA `(.L_x_269) ;  /* 0x0000000000200947 */ /* 0x006fea0003800000 */
        /* <DEDUP_REMOVED lines=8> */
.L_x_269:
[----:B------:R-:W-:Y:S05]  /*0990*/  BSYNC B0 ;  /* 0x0000000000007941 */ /* 0x000fea0003800000 */
.L_x_268:
        /* <DEDUP_REMOVED lines=45> */
[----:B------:R-:W-:-:S03]  /*0c70*/  IMAD R25, R15, -0x2daee0ad, RZ ;  /* 0xd2511f530f197824 */ /* 0x000fc600078e02ff */
[----:B------:R-:W-:Y:S01]  /*0c80*/  LOP3.LUT R15, R39, R22, R27, 0x96, !PT ;  /* 0x00000016270f7212 */ /* 0x000fe200078e961b */
[----:B------:R-:W-:Y:S02]  /*0c90*/  VIADD R27, R16, 0x8ff34781 ;  /* 0x8ff34781101b7836 */ /* 0x000fe40000000000 */
[----:B------:R-:W-:-:S04]  /*0ca0*/  IMAD.WIDE.U32 R22, R23, -0x326172a9, RZ ;  /* 0xcd9e8d5717167825 */ /* 0x000fc800078e00ff */
[----:B------:R-:W-:Y:S01]  /*0cb0*/  IMAD.HI.U32 R39, R15, -0x2daee0ad, RZ ;  /* 0xd2511f530f277827 */ /* 0x000fe200078e00ff */
[----:B------:R-:W-:-:S04]  /*0cc0*/  LOP3.LUT R38, R23, R38, R27, 0x96, !PT ;  /* 0x0000002617267212 */ /* 0x000fc800078e961b */
[----:B------:R-:W-:Y:S02]  /*0cd0*/  LOP3.LUT R39, R39, R24, R36, 0x96, !PT ;  /* 0x0000001827277212 */ /* 0x000fe400078e9624 */
[----:B------:R-:W-:Y:S01]  /*0ce0*/  MOV R24, R32 ;  /* 0x0000002000187202 */ /* 0x000fe20000000f00 */
[----:B------:R-:W-:Y:S06]  /*0cf0*/  @!P0 BRA `(.L_x_270) ;  /* 0x0000000000288947 */ /* 0x000fec0003800000 */
[----:B------:R-:W-:-:S13]  /*0d00*/  ISETP.NE.AND P0, PT, R37, 0x2, PT ;  /* 0x000000022500780c */ /* 0x000fda0003f05270 */
[----:B------:R-:W-:Y:S05]  /*0d10*/  @!P0 BRA `(.L_x_271) ;  /* 0x0000000000188947 */ /* 0x000fea0003800000 */
[----:B------:R-:W-:Y:S01]  /*0d20*/  ISETP.NE.AND P0, PT, R37, 0x3, PT ;  /* 0x000000032500780c */ /* 0x000fe20003f05270 */
[----:B------:R-:W-:Y:S02]  /*0d30*/  IMAD.MOV.U32 R24, RZ, RZ, R25 ;  /* 0x000000ffff187224 */ /* 0x000fe400078e0019 */
[----:B------:R-:W-:-:S10]  /*0d40*/  IMAD.MOV.U32 R30, RZ, RZ, R38 ;  /* 0x000000ffff1e7224 */ /* 0x000fd400078e0026 */
[----:B------:R-:W-:Y:S01]  /*0d50*/  @P0 MOV R24, R31 ;  /* 0x0000001f00180202 */ /* 0x000fe20000000f00 */
[----:B------:R-:W-:Y:S01]  /*0d60*/  @P0 IMAD.MOV.U32 R30, RZ, RZ, R32 ;  /* 0x000000ffff1e0224 */ /* 0x000fe200078e0020 */
[----:B------:R-:W-:Y:S06]  /*0d70*/  BRA `(.L_x_270) ;  /* 0x0000000000087947 */ /* 0x000fec0003800000 */
.L_x_271:
[----:B------:R-:W-:Y:S01]  /*0d80*/  IMAD.MOV.U32 R24, RZ, RZ, R30 ;  /* 0x000000ffff187224 */ /* 0x000fe200078e001e */
[----:B------:R-:W-:-:S07]  /*0d90*/  MOV R30, R25 ;  /* 0x00000019001e7202 */ /* 0x000fce0000000f00 */
.L_x_270:
[----:B------:R-:W-:Y:S01]  /*0da0*/  I2FP.F32.U32 R24, R24 ;  /* 0x0000001800187245 */ /* 0x000fe20000201000 */
[----:B------:R-:W-:Y:S01]  /*0db0*/  IMAD.MOV.U32 R25, RZ, RZ, 0x2f800000 ;  /* 0x2f800000ff197424 */ /* 0x000fe200078e00ff */
[----:B-1----:R-:W-:Y:S01]  /*0dc0*/  ISETP.GE.U32.AND P0, PT, R10, R20, PT ;  /* 0x000000140a00720c */ /* 0x002fe20003f06070 */
[----:B------:R-:W-:Y:S01]  /*0dd0*/  IMAD.MOV.U32 R27, RZ, RZ, 0x30c90fdb ;  /* 0x30c90fdbff1b7424 */ /* 0x000fe200078e00ff */
[----:B------:R-:W-:Y:S01]  /*0de0*/  I2FP.F32.U32 R42, R30 ;  /* 0x0000001e002a7245 */ /* 0x000fe20000201000 */
[----:B------:R-:W-:Y:S01]  /*0df0*/  FFMA.FTZ R24, R24, R25, 1.1641532182693481445e-10 ;  /* 0x2f00000018187423 */ /* 0x000fe20000010019 */
[----:B------:R-:W-:Y:S01]  /*0e00*/  ISETP.GE.AND.EX P0, PT, R11, R21, PT, P0 ;  /* 0x000000150b00720c */ /* 0x000fe20003f06300 */
[----:B------:R-:W-:Y:S02]  /*0e10*/  BSSY B0, `(.L_x_272) ;  /* 0x000004c000007945 */ /* 0x000fe40003800000 */
[----:B------:R-:W-:Y:S02]  /*0e20*/  FFMA.FTZ R42, R42, R27, 7.314590599882819788e-10 ;  /* 0x30490fdb2a2a7423 */ /* 0x000fe4000001001b */
[----:B------:R-:W1:Y:S02]  /*0e30*/  MUFU.LG2 R24, R24 ;  /* 0x0000001800187308 */ /* 0x000e640000000c00 */
[----:B-1----:R-:W-:-:S04]  /*0e40*/  FMUL.FTZ R25, R24, 0.69314718246459960938 ;  /* 0x3f31721818197820 */ /* 0x002fc80000410000 */
[----:B------:R-:W-:-:S04]  /*0e50*/  FMUL.FTZ R25, R25, -2 ;  /* 0xc000000019197820 */ /* 0x000fc80000410000 */
[----:B------:R1:W2:Y:S01]  /*0e60*/  MUFU.SQRT R40, R25 ;  /* 0x0000001900287308 */ /* 0x0002a20000002000 */
[----:B------:R-:W-:Y:S05]  /*0e70*/  @P0 BRA `(.L_x_273) ;  /* 0x0000000400140947 */ /* 0x000fea0003800000 */
[----:B------:R-:W-:Y:S01]  /*0e80*/  FMUL.RZ R31, R42, 0.15915493667125701904 ;  /* 0x3e22f9832a1f7820 */ /* 0x000fe2000040c000 */
[----:B------:R-:W-:Y:S01]  /*0e90*/  MOV R32, 0x652b82fe ;  /* 0x652b82fe00207802 */ /* 0x000fe20000000f00 */
[----:B------:R-:W-:Y:S01]  /*0ea0*/  IMAD.MOV.U32 R33, RZ, RZ, 0x3ff71547 ;  /* 0x3ff71547ff217424 */ /* 0x000fe200078e00ff */
[----:B------:R-:W-:Y:S01]  /*0eb0*/  UMOV UR4, 0xfefa39ef ;  /* 0xfefa39ef00047882 */ /* 0x000fe20000000000 */
[----:B-1----:R-:W2:Y:S01]  /*0ec0*/  MUFU.SIN R25, R31 ;  /* 0x0000001f00197308 */ /* 0x002ea20000000400 */
[----:B------:R-:W-:Y:S01]  /*0ed0*/  UMOV UR5, 0x3fe62e42 ;  /* 0x3fe62e4200057882 */ /* 0x000fe20000000000 */
[----:B------:R-:W-:Y:S01]  /*0ee0*/  BSSY B1, `(.L_x_274) ;  /* 0x000003d000017945 */ /* 0x000fe20003800000 */
[----:B--2---:R-:W-:-:S05]  /*0ef0*/  FMUL.FTZ R30, R40, R25 ;  /* 0x00000019281e7220 */ /* 0x004fca0000410000 */
[----:B------:R1:W0:Y:S02]  /*0f00*/  F2F.F64.F32 R26, R30 ;  /* 0x0000001e001a7310 */ /* 0x0002240000201800 */
[----:B-1----:R-:W-:Y:S01]  /*0f10*/  IMAD R30, R10, UR10, RZ ;  /* 0x0000000a0a1e7c24 */ /* 0x002fe2000f8e02ff */
[----:B0-----:R-:W-:-:S08]  /*0f20*/  DFMA R26, R26, UR8, R18 ;  /* 0x000000081a1a7c2b */ /* 0x001fd00008000012 */
        /* <DEDUP_REMOVED lines=35> */
[----:B------:R-:W-:-:S08]  /*1160*/  DFMA R24, R28, R24, UR4 ;  /* 0x000000041c187e2b */ /* 0x000fd00008000018 */
[----:B------:R-:W-:-:S08]  /*1170*/  DFMA R24, R28, R24, 1 ;  /* 0x3ff000001c18742b */ /* 0x000fd00000000018 */
[----:B------:R-:W-:Y:S01]  /*1180*/  DFMA R24, R28, R24, 1 ;  /* 0x3ff000001c18742b */ /* 0x000fe20000000018 */
[----:B------:R-:W-:-:S04]  /*1190*/  IADD3 R28, P1, R30, UR12, RZ ;  /* 0x0000000c1e1c7c10 */ /* 0x000fc8000ff3e0ff */
[----:B------:R-:W-:-:S05]  /*11a0*/  LEA.HI.X.SX32 R29, R30, UR13, 0x1, P1 ;  /* 0x0000000d1e1d7c11 */ /* 0x000fca00088f0eff */
[----:B------:R-:W-:Y:S02]  /*11b0*/  IMAD R31, R32, 0x100000, R25 ;  /* 0x00100000201f7824 */ /* 0x000fe400078e0219 */
[----:B------:R-:W-:Y:S01]  /*11c0*/  IMAD.MOV.U32 R30, RZ, RZ, R24 ;  /* 0x000000ffff1e7224 */ /* 0x000fe200078e0018 */
[----:B------:R-:W-:Y:S06]  /*11d0*/  @!P0 BRA `(.L_x_275) ;  /* 0x0000000000348947 */ /* 0x000fec0003800000 */
[----:B------:R-:W-:Y:S01]  /*11e0*/  FSETP.GEU.FTZ.AND P0, PT, |R27|, 4.2275390625, PT ;  /* 0x408748001b00780b */ /* 0x000fe20003f1e200 */
[C---:B------:R-:W-:Y:S02]  /*11f0*/  DADD R30, R26.reuse, +INF ;  /* 0x7ff000001a1e7429 */ /* 0x040fe40000000000 */
[----:B------:R-:W-:-:S08]  /*1200*/  DSETP.GEU.AND P1, PT, R26, RZ, PT ;  /* 0x000000ff1a00722a */ /* 0x000fd00003f2e000 */
[----:B------:R-:W-:Y:S02]  /*1210*/  FSEL R30, R30, RZ, P1 ;  /* 0x000000ff1e1e7208 */ /* 0x000fe40000800000 */
[C---:B------:R-:W-:Y:S01]  /*1220*/  @!P0 LEA.HI R33, R32.reuse, R32, RZ, 0x1 ;  /* 0x0000002020218211 */ /* 0x040fe200078f08ff */
[----:B------:R-:W-:Y:S01]  /*1230*/  @!P0 IMAD.MOV.U32 R26, RZ, RZ, R24 ;  /* 0x000000ffff1a8224 */ /* 0x000fe200078e0018 */
[----:B------:R-:W-:Y:S02]  /*1240*/  @!P0 MOV R24, RZ ;  /* 0x000000ff00188202 */ /* 0x000fe40000000f00 */
[----:B------:R-:W-:Y:S02]  /*1250*/  @!P0 SHF.R.S32.HI R33, RZ, 0x1, R33 ;  /* 0x00000001ff218819 */ /* 0x000fe40000011421 */
[----:B------:R-:W-:Y:S02]  /*1260*/  FSEL R31, R31, RZ, P1 ;  /* 0x000000ff1f1f7208 */ /* 0x000fe40000800000 */
[----:B------:R-:W-:Y:S01]  /*1270*/  @!P0 IADD3 R32, R32, -R33, RZ ;  /* 0x8000002120208210 */ /* 0x000fe20007ffe0ff */
[----:B------:R-:W-:-:S03]  /*1280*/  @!P0 IMAD R27, R33, 0x100000, R25 ;  /* 0x00100000211b8824 */ /* 0x000fc600078e0219 */
[----:B------:R-:W-:-:S06]  /*1290*/  @!P0 LEA R25, R32, 0x3ff00000, 0x14 ;  /* 0x3ff0000020198811 */ /* 0x000fcc00078ea0ff */
[----:B------:R-:W-:-:S11]  /*12a0*/  @!P0 DMUL R30, R26, R24 ;  /* 0x000000181a1e8228 */ /* 0x000fd60000000000 */
.L_x_275:
[----:B------:R-:W-:Y:S05]  /*12b0*/  BSYNC B1 ;  /* 0x0000000000017941 */ /* 0x000fea0003800000 */
.L_x_274:
[----:B------:R3:W-:Y:S02]  /*12c0*/  STG.E.64 desc[UR6][R28.64], R30 ;  /* 0x0000001e1c007986 */ /* 0x0007e4000c101b06 */
.L_x_273:
[----:B------:R-:W-:Y:S05]  /*12d0*/  BSYNC B0 ;  /* 0x0000000000007941 */ /* 0x000fea0003800000 */
.L_x_272:
[----:B------:R-:W-:Y:S01]  /*12e0*/  ULDC UR4, c[0x0][0xc] ;  /* 0x0000030000047ab9 */ /* 0x000fe20000000800 */
[----:B------:R-:W4:Y:S02]  /*12f0*/  LDC R41, c[0x0][RZ] ;  /* 0x00000000ff297b82 */ /* 0x000f240000000800 */
[----:B----4-:R-:W-:-:S05]  /*1300*/  IMAD R41, R41, UR4, RZ ;  /* 0x0000000429297c24 */ /* 0x010fca000f8e02ff */
[----:B------:R-:W-:-:S04]  /*1310*/  IADD3 R33, P1, R41, R10, RZ ;  /* 0x0000000a29217210 */ /* 0x000fc80007f3e0ff */
[----:B------:R-:W-:Y:S01]  /*1320*/  ISETP.GE.U32.AND P0, PT, R33, R20, PT ;  /* 0x000000142100720c */ /* 0x000fe20003f06070 */
[----:B------:R-:W-:-:S05]  /*1330*/  IMAD.X R24, RZ, RZ, R11, P1 ;  /* 0x000000ffff187224 */ /* 0x000fca00008e060b */
[----:B------:R-:W-:-:S13]  /*1340*/  ISETP.GE.AND.EX P0, PT, R24, R21, PT, P0 ;  /* 0x000000151800720c */ /* 0x000fda0003f06300 */
[----:B------:R-:W-:Y:S05]  /*1350*/  @P0 BRA `(.L_x_276) ;  /* 0x0000000400100947 */ /* 0x000fea0003800000 */
[----:B------:R-:W-:Y:S01]  /*1360*/  FMUL.RZ R42, R42, 0.15915493667125701904 ;  /* 0x3e22f9832a2a7820 */ /* 0x000fe2000040c000 */
[----:B------:R-:W-:Y:S01]  /*1370*/  IMAD.MOV.U32 R26, RZ, RZ, 0x652b82fe ;  /* 0x652b82feff1a7424 */ /* 0x000fe200078e00ff */
[----:B------:R-:W-:Y:S01]  /*1380*/  MOV R27, 0x3ff71547 ;  /* 0x3ff71547001b7802 */ /* 0x000fe20000000f00 */
[----:B------:R-:W-:Y:S01]  /*1390*/  UMOV UR4, 0xfefa39ef ;  /* 0xfefa39ef00047882 */ /* 0x000fe20000000000 */
[----:B-1----:R-:W2:Y:S01]  /*13a0*/  MUFU.COS R25, R42 ;  /* 0x0000002a00197308 */ /* 0x002ea20000000000 */
[----:B------:R-:W-:Y:S01]  /*13b0*/  UMOV UR5, 0x3fe62e42 ;  /* 0x3fe62e4200057882 */ /* 0x000fe20000000000 */
[----:B------:R-:W-:Y:S01]  /*13c0*/  IMAD R33, R33, UR10, RZ ;  /* 0x0000000a21217c24 */ /* 0x000fe2000f8e02ff */
[----:B------:R-:W-:Y:S01]  /*13d0*/  BSSY B0, `(.L_x_277) ;  /* 0x000003b000007945 */ /* 0x000fe20003800000 */
[----:B--2---:R-:W-:-:S04]  /*13e0*/  FMUL.FTZ R40, R40, R25 ;  /* 0x0000001928287220 */ /* 0x004fc80000410000 */
[----:B---3--:R-:W0:Y:S02]  /*13f0*/  F2F.F64.F32 R30, R40 ;  /* 0x00000028001e7310 */ /* 0x008e240000201800 */
        /* <DEDUP_REMOVED lines=10> */
[----:B------:R-:W-:Y:S01]  /*14a0*/  UMOV UR5, 0x3e5ade15 ;  /* 0x3e5ade1500057882 */ /* 0x000fe20000000000 */
[----:B------:R-:W-:-:S06]  /*14b0*/  IMAD.MOV.U32 R25, RZ, RZ, 0x3e928af3 ;  /* 0x3e928af3ff197424 */ /* 0x000fcc00078e00ff */
        /* <DEDUP_REMOVED lines=39> */
[----:B------:R-:W-:Y:S01]  /*1730*/  @!P0 LEA R29, R27, R29, 0x14 ;  /* 0x0000001d1b1d8211 */ /* 0x000fe200078ea0ff */
[----:B------:R-:W-:-:S05]  /*1740*/  @!P0 IMAD.IADD R26, R26, 0x1, -R27 ;  /* 0x000000011a1a8824 */ /* 0x000fca00078e0a1b */
[----:B------:R-:W-:Y:S01]  /*1750*/  @!P0 LEA R27, R26, 0x3ff00000, 0x14 ;  /* 0x3ff000001a1b8811 */ /* 0x000fe200078ea0ff */
[----:B------:R-:W-:-:S06]  /*1760*/  @!P0 IMAD.MOV.U32 R26, RZ, RZ, RZ ;  /* 0x000000ffff1a8224 */ /* 0x000fcc00078e00ff */
[----:B------:R-:W-:-:S11]  /*1770*/  @!P0 DMUL R32, R28, R26 ;  /* 0x0000001a1c208228 */ /* 0x000fd60000000000 */
.L_x_278:
[----:B------:R-:W-:Y:S05]  /*1780*/  BSYNC B0 ;  /* 0x0000000000007941 */ /* 0x000fea0003800000 */
.L_x_277:
[----:B------:R4:W-:Y:S02]  /*1790*/  STG.E.64 desc[UR6][R24.64], R32 ;  /* 0x0000002018007986 */ /* 0x0009e4000c101b06 */
.L_x_276:
[----:B------:R-:W-:Y:S01]  /*17a0*/  LEA R10, P0, R41, R10, 0x1 ;  /* 0x0000000a290a7211 */ /* 0x000fe200078008ff */
[----:B------:R-:W-:Y:S05]  /*17b0*/  WARPSYNC.ALL ;  /* 0x0000000000007948 */ /* 0x000fea0003800000 */
[----:B------:R-:W-:Y:S01]  /*17c0*/  IMAD.X R11, RZ, RZ, R11, P0 ;  /* 0x000000ffff0b7224 */ /* 0x000fe200000e060b */
[----:B------:R-:W-:Y:S01]  /*17d0*/  BAR.SYNC.DEFER_BLOCKING 0x0 ;  /* 0x0000000000007b1d */ /* 0x000fe20000010000 */
[----:B------:R-:W-:Y:S01]  /*17e0*/  ISETP.GE.U32.AND P0, PT, R10, R35, PT ;  /* 0x000000230a00720c */ /* 0x000fe20003f06070 */
[----:B---3--:R-:W-:Y:S01]  /*17f0*/  IMAD.MOV.U32 R31, RZ, RZ, R38 ;  /* 0x000000ffff1f7224 */ /* 0x008fe200078e0026 */
[----:B----4-:R-:W-:Y:S01]  /*1800*/  MOV R32, R22 ;  /* 0x0000001600207202 */ /* 0x010fe20000000f00 */
[----:B------:R-:W-:Y:S01]  /*1810*/  IMAD.MOV.U32 R30, RZ, RZ, R39 ;  /* 0x000000ffff1e7224 */ /* 0x000fe200078e0027 */
[----:B------:R-:W-:-:S13]  /*1820*/  ISETP.GE.AND.EX P0, PT, R11, R34, PT, P0 ;  /* 0x000000220b00720c */ /* 0x000fda0003f06300 */
[----:B------:R-:W-:Y:S05]  /*1830*/  @!P0 BRA `(.L_x_279) ;  /* 0xfffffff000208947 */ /* 0x000fea000383ffff */
[----:B------:R-:W-:Y:S05]  /*1840*/  EXIT ;  /* 0x000000000000794d */ /* 0x000fea0003800000 */
        .weak           $__internal_19_$__cuda_sm20_div_s64
        .type           $__internal_19_$__cuda_sm20_div_s64,@function
        .size           $__internal_19_$__cuda_sm20_div_s64,(.L_x_361 - $__internal_19_$__cuda_sm20_div_s64)
$__internal_19_$__cuda_sm20_div_s64:
[----:B------:R-:W-:Y:S01]  /*1850*/  MOV R28, R27 ;  /* 0x0000001b001c7202 */ /* 0x000fe20000000f00 */
[----:B------:R-:W-:-:S05]  /*1860*/  IMAD.MOV.U32 R29, RZ, RZ, RZ ;  /* 0x000000ffff1d7224 */ /* 0x000fca00078e00ff */
        /* <DEDUP_REMOVED lines=24> */
[----:B------:R-:W-:-:S04]  /*19f0*/  IMAD.WIDE.U32 R20, P0, R21, R28, R20 ;  /* 0x0000001c15147225 */ /* 0x000fc80007800014 */
[C---:B------:R-:W-:Y:S02]  /*1a00*/  IMAD R19, R29.reuse, R28, RZ ;  /* 0x0000001c1d137224 */ /* 0x040fe400078e02ff */
[----:B------:R-:W-:Y:S01]  /*1a10*/  IMAD.HI.U32 R20, P2, R29, R31, R20 ;  /* 0x0000001f1d147227 */ /* 0x000fe20007840014 */
[----:B------:R-:W-:-:S03]  /*1a20*/  SEL R21, R18, UR4, !P1 ;  /* 0x0000000412157c07 */ /* 0x000fc6000c800000 */
[----:B------:R-:W-:Y:S01]  /*1a30*/  IMAD.X R34, RZ, RZ, ~UR5, P4 ;  /* 0x80000005ff227e24 */ /* 0x000fe2000a0e06ff */
[----:B------:R-:W-:Y:S01]  /*1a40*/  IADD3 R20, P3, R19, R20, RZ ;  /* 0x0000001413147210 */ /* 0x000fe20007f7e0ff */
[----:B------:R-:W-:Y:S01]  /*1a50*/  HFMA2.MMA R19, -RZ, RZ, 0, 0 ;  /* 0x00000000ff137435 */ /* 0x000fe200000001ff */
[----:B------:R-:W-:Y:S02]  /*1a60*/  IMAD.HI.U32 R28, R29, R28, RZ ;  /* 0x0000001c1d1c7227 */ /* 0x000fe400078e00ff */
[----:B------:R-:W-:Y:S02]  /*1a70*/  SEL R34, R34, UR5, !P1 ;  /* 0x0000000522227c07 */ /* 0x000fe4000c800000 */
[----:B------:R-:W-:-:S04]  /*1a80*/  IMAD.HI.U32 R18, R20, R21, RZ ;  /* 0x0000001514127227 */ /* 0x000fc800078e00ff */
[----:B------:R-:W-:Y:S02]  /*1a90*/  IMAD.X R29, R28, 0x1, R29, P0 ;  /* 0x000000011c1d7824 */ /* 0x000fe400000e061d */
[----:B------:R-:W-:-:S03]  /*1aa0*/  IMAD.WIDE.U32 R18, R20, R34, R18 ;  /* 0x0000002214127225 */ /* 0x000fc600078e0012 */
[----:B------:R-:W-:-:S05]  /*1ab0*/  IADD3.X R29, RZ, RZ, R29, P3, P2 ;  /* 0x000000ffff1d7210 */ /* 0x000fca0001fe441d */
[C---:B------:R-:W-:Y:S02]  /*1ac0*/  IMAD R31, R29.reuse, R34, RZ ;  /* 0x000000221d1f7224 */ /* 0x040fe400078e02ff */
[----:B------:R-:W-:-:S04]  /*1ad0*/  IMAD.HI.U32 R18, P0, R29, R21, R18 ;  /* 0x000000151d127227 */ /* 0x000fc80007800012 */
[----:B------:R-:W-:Y:S01]  /*1ae0*/  IMAD.HI.U32 R29, R29, R34, RZ ;  /* 0x000000221d1d7227 */ /* 0x000fe200078e00ff */
[----:B------:R-:W-:Y:S02]  /*1af0*/  IADD3 R20, P2, R31, R18, RZ ;  /* 0x000000121f147210 */ /* 0x000fe40007f5e0ff */
[----:B------:R-:W-:Y:S01]  /*1b00*/  MOV R31, 0x0 ;  /* 0x00000000001f7802 */ /* 0x000fe20000000f00 */
[----:B------:R-:W-:-:S04]  /*1b10*/  IMAD.X R18, RZ, RZ, R29, P0 ;  /* 0x000000ffff127224 */ /* 0x000fc800000e061d */
[----:B------:R-:W-:Y:S02]  /*1b20*/  IMAD.X R28, RZ, RZ, R18, P2 ;  /* 0x000000ffff1c7224 */ /* 0x000fe400010e0612 */
[----:B------:R-:W-:-:S04]  /*1b30*/  IMAD.WIDE.U32 R18, R20, R27, RZ ;  /* 0x0000001b14127225 */ /* 0x000fc800078e00ff */
[----:B------:R-:W-:Y:S01]  /*1b40*/  IMAD R19, R27, R28, R19 ;  /* 0x0000001c1b137224 */ /* 0x000fe200078e0213 */
[----:B------:R-:W-:Y:S02]  /*1b50*/  IADD3 R32, P0, -R18, R21, RZ ;  /* 0x0000001512207210 */ /* 0x000fe40007f1e1ff */
[----:B------:R-:W-:Y:S02]  /*1b60*/  IADD3 R21, P3, R20, 0x1, RZ ;  /* 0x0000000114157810 */ /* 0x000fe40007f7e0ff */
[----:B------:R-:W-:Y:S02]  /*1b70*/  IADD3.X R34, ~R19, R34, RZ, P0, !PT ;  /* 0x0000002213227210 */ /* 0x000fe400007fe5ff */
[----:B------:R-:W-:Y:S01]  /*1b80*/  ISETP.GE.U32.AND P0, PT, R32, R27, PT ;  /* 0x0000001b2000720c */ /* 0x000fe20003f06070 */
[----:B------:R-:W-:Y:S01]  /*1b90*/  IMAD.X R19, RZ, RZ, R28, P3 ;  /* 0x000000ffff137224 */ /* 0x000fe200018e061c */
[----:B------:R-:W-:Y:S02]  /*1ba0*/  IADD3 R18, P2, -R27, R32, RZ ;  /* 0x000000201b127210 */ /* 0x000fe40007f5e1ff */
[----:B------:R-:W-:-:S02]  /*1bb0*/  ISETP.GE.U32.AND.EX P0, PT, R34, RZ, PT, P0 ;  /* 0x000000ff2200720c */ /* 0x000fc40003f06100 */
[----:B------:R-:W-:Y:S02]  /*1bc0*/  IADD3.X R29, R34, -0x1, RZ, P2, !PT ;  /* 0xffffffff221d7810 */ /* 0x000fe400017fe4ff */
[----:B------:R-:W-:Y:S02]  /*1bd0*/  SEL R18, R18, R32, P0 ;  /* 0x0000002012127207 */ /* 0x000fe40000000000 */
[----:B------:R-:W-:Y:S02]  /*1be0*/  SEL R29, R29, R34, P0 ;  /* 0x000000221d1d7207 */ /* 0x000fe40000000000 */
[----:B------:R-:W-:Y:S02]  /*1bf0*/  SEL R21, R21, R20, P0 ;  /* 0x0000001415157207 */ /* 0x000fe40000000000 */
[----:B------:R-:W-:Y:S02]  /*1c00*/  ISETP.GE.U32.AND P2, PT, R18, R27, PT ;  /* 0x0000001b1200720c */ /* 0x000fe40003f46070 */
[----:B------:R-:W-:-:S02]  /*1c10*/  SEL R28, R19, R28, P0 ;  /* 0x0000001c131c7207 */ /* 0x000fc40000000000 */
[----:B------:R-:W-:Y:S02]  /*1c20*/  IADD3 R18, P3, R21, 0x1, RZ ;  /* 0x0000000115127810 */ /* 0x000fe40007f7e0ff */
[----:B------:R-:W-:Y:S02]  /*1c30*/  ISETP.GE.U32.AND.EX P0, PT, R29, RZ, PT, P2 ;  /* 0x000000ff1d00720c */ /* 0x000fe40003f06120 */
[-C--:B------:R-:W-:Y:S02]  /*1c40*/  IADD3.X R19, RZ, R28.reuse, RZ, P3, !PT ;  /* 0x0000001cff137210 */ /* 0x080fe40001ffe4ff */
[----:B------:R-:W-:Y:S02]  /*1c50*/  SEL R18, R18, R21, P0 ;  /* 0x0000001512127207 */ /* 0x000fe40000000000 */
[----:B------:R-:W-:Y:S02]  /*1c60*/  SEL R19, R19, R28, P0 ;  /* 0x0000001c13137207 */ /* 0x000fe40000000000 */
[----:B------:R-:W-:-:S02]  /*1c70*/  IADD3 R21, P2, RZ, -R18, RZ ;  /* 0x80000012ff157210 */ /* 0x000fc40007f5e0ff */
[----:B------:R-:W-:Y:S02]  /*1c80*/  ISETP.NE.U32.AND P0, PT, R27, RZ, PT ;  /* 0x000000ff1b00720c */ /* 0x000fe40003f05070 */
[----:B------:R-:W-:Y:S01]  /*1c90*/  SEL R18, R21, R18, !P1 ;  /* 0x0000001215127207 */ /* 0x000fe20004800000 */
[----:B------:R-:W-:Y:S01]  /*1ca0*/  IMAD.X R20, RZ, RZ, ~R19, P2 ;  /* 0x000000ffff147224 */ /* 0x000fe200010e0e13 */
[----:B------:R-:W-:-:S04]  /*1cb0*/  ISETP.NE.AND.EX P0, PT, RZ, RZ, PT, P0 ;  /* 0x000000ffff00720c */ /* 0x000fc80003f05300 */
[----:B------:R-:W-:Y:S02]  /*1cc0*/  SEL R19, R20, R19, !P1 ;  /* 0x0000001314137207 */ /* 0x000fe40004800000 */
[----:B------:R-:W-:Y:S02]  /*1cd0*/  SEL R18, R18, 0xffffffff, P0 ;  /* 0xffffffff12127807 */ /* 0x000fe40000000000 */
[----:B------:R-:W-:Y:S01]  /*1ce0*/  SEL R19, R19, 0xffffffff, P0 ;  /* 0xffffffff13137807 */ /* 0x000fe20000000000 */
[----:B------:R-:W-:Y:S06]  /*1cf0*/  RET.REL.NODEC R30 `(_ZN2at6native63_GLOBAL__N__11d61d08_30_DistributionLogNormalKernel_cu_e7567be543distribution_elementwise_grid_stride_kernelIdLi2EZNS0_9templates4cuda20normal_and_transformIddPNS_17CUDAGeneratorImplEZZZNS4_17log_normal_kernelIS7_EEvRNS_18TensorIteratorBaseEddT_ENKUlvE_clEvENKUlvE_clEvEUldE_EEvSA_T1_T2_EUlP24curandStatePhilox4_32_10E0_ZNS1_27distribution_nullary_kernelIdd6float4S7_SJ_SE_EEvSA_SG_RKT3_T4_EUlidE_EEvlNS_15PhiloxCudaStateESF_SG_) ;  /* 0xffffffe01ec07950 */ /* 0x000fec0003c3ffff */
.L_x_280:
        /* <DEDUP_REMOVED lines=16> */
.L_x_361:


//--------------------- .text._ZN2at6native63_GLOBAL__N__11d61d08_30_DistributionLogNormalKernel_cu_e7567be543distribution_elementwise_grid_stride_kernelIdLi2EZNS0_9templates4cuda20normal_and_transformIddPNS_17CUDAGeneratorImplEZZZNS4_17log_normal_kernelIS7_EEvRNS_18TensorIteratorBaseEddT_ENKUlvE_clEvENKUlvE_clEvEUldE_EEvSA_T1_T2_EUlP24curandStatePhilox4_32_10E_ZNS1_27distribution_nullary_kernelIdd7double2S7_SJ_SE_EEvSA_SG_RKT3_T4_EUlidE0_EEvlNS_15PhiloxCudaStateESF_SG_ --------------------------
	.section	.text._ZN2at6native63_GLOBAL__N__11d61d08_30_DistributionLogNormalKernel_cu_e7567be543distribution_elementwise_grid_stride_kernelIdLi2EZNS0_9templates4cuda20normal_and_transformIddPNS_17CUDAGeneratorImplEZZZNS4_17log_normal_kernelIS7_EEvRNS_18TensorIteratorBaseEddT_ENKUlvE_clEvENKUlvE_clEvEUldE_EEvSA_T1_T2_EUlP24curandStatePhilox4_32_10E_ZNS1_27distribution_nullary_kernelIdd7double2S7_SJ_SE_EEvSA_SG_RKT3_T4_EUlidE0_EEvlNS_15PhiloxCudaStateESF_SG_,"ax",@progbits
	.align	128
.text._ZN2at6native63_GLOBAL__N__11d61d08_30_DistributionLogNormalKernel_cu_e7567be543distribution_elementwise_grid_stride_kernelIdLi2EZNS0_9templates4cuda20normal_and_transformIddPNS_17CUDAGeneratorImplEZZZNS4_17log_normal_kernelIS7_EEvRNS_18TensorIteratorBaseEddT_ENKUlvE_clEvENKUlvE_clEvEUldE_EEvSA_T1_T2_EUlP24curandStatePhilox4_32_10E_ZNS1_27distribution_nullary_kernelIdd7double2S7_SJ_SE_EEvSA_SG_RKT3_T4_EUlidE0_EEvlNS_15PhiloxCudaStateESF_SG_:
        .type           _ZN2at6native63_GLOBAL__N__11d61d08_30_DistributionLogNormalKernel_cu_e7567be543distribution_elementwise_grid_stride_kernelIdLi2EZNS0_9templates4cuda20normal_and_transformIddPNS_17CUDAGeneratorImplEZZZNS4_17log_normal_kernelIS7_EEvRNS_18TensorIteratorBaseEddT_ENKUlvE_clEvENKUlvE_clEvEUldE_EEvSA_T1_T2_EUlP24curandStatePhilox4_32_10E_ZNS1_27distribution_nullary_kernelIdd7double2S7_SJ_SE_EEvSA_SG_RKT3_T4_EUlidE0_EEvlNS_15PhiloxCudaStateESF_SG_,@function
        .size           _ZN2at6native63_GLOBAL__N__11d61d08_30_DistributionLogNormalKernel_cu_e7567be543distribution_elementwise_grid_stride_kernelIdLi2EZNS0_9templates4cuda20normal_and_transformIddPNS_17CUDAGeneratorImplEZZZNS4_17log_normal_kernelIS7_EEvRNS_18TensorIteratorBaseEddT_ENKUlvE_clEvENKUlvE_clEvEUldE_EEvSA_T1_T2_EUlP24curandStatePhilox4_32_10E_ZNS1_27distribution_nullary_kernelIdd7double2S7_SJ_SE_EEvSA_SG_RKT3_T4_EUlidE0_EEvlNS_15PhiloxCudaStateESF_SG_,(.L_x_363 - _ZN2at6native63_GLOBAL__N__11d61d08_30_DistributionLogNormalKernel_cu_e7567be543distribution_elementwise_grid_stride_kernelIdLi2EZNS0_9templates4cuda20normal_and_transformIddPNS_17CUDAGeneratorImplEZZZNS4_17log_normal_kernelIS7_EEvRNS_18TensorIteratorBaseEddT_ENKUlvE_clEvENKUlvE_clEvEUldE_EEvSA_T1_T2_EUlP24curandStatePhilox4_32_10E_ZNS1_27distribution_nullary_kernelIdd7double2S7_SJ_SE_EEvSA_SG_RKT3_T4_EUlidE0_EEvlNS_15PhiloxCudaStateESF_SG_)
        .other          _ZN2at6native63_GLOBAL__N__11d61d08_30_DistributionLogNormalKernel_cu_e7567be543distribution_elementwise_grid_stride_kernelIdLi2EZNS0_9templates4cuda20normal_and_transformIddPNS_17CUDAGeneratorImplEZZZNS4_17log_normal_kernelIS7_EEvRNS_18TensorIteratorBaseEddT_ENKUlvE_clEvENKUlvE_clEvEUldE_EEvSA_T1_T2_EUlP24curandStatePhilox4_32_10E_ZNS1_27distribution_nullary_kernelIdd7double2S7_SJ_SE_EEvSA_SG_RKT3_T4_EUlidE0_EEvlNS_15PhiloxCudaStateESF_SG_,@"STO_CUDA_ENTRY STV_DEFAULT"
_ZN2at6native63_GLOBAL__N__11d61d08_30_DistributionLogNormalKernel_cu_e7567be543distribution_elementwise_grid_stride_kernelIdLi2EZNS0_9templates4cuda20normal_and_transformIddPNS_17CUDAGeneratorImplEZZZNS4_17log_normal_kernelIS7_EEvRNS_18TensorIteratorBaseEddT_ENKUlvE_clEvENKUlvE_clEvEUldE_EEvSA_T1_T2_EUlP24curandStatePhilox4_32_10E_ZNS1_27distribution_nullary_kernelIdd7double2S7_SJ_SE_EEvSA_SG_RKT3_T4_EUlidE0_EEvlNS_15PhiloxCudaStateESF_SG_:
        /* <DEDUP_REMOVED lines=21> */
[----:B------:R-:W-:Y:S01]  /*0150*/  IMAD.MOV.U32 R43, RZ, RZ, R46 ;  /* 0x000000ffff2b7224 */ /* 0x000fe200078e002e */
[-C--:B------:R-:W-:Y:S02]  /*0160*/  MOV R42, R47.reuse ;  /* 0x0000002f002a7202 */ /* 0x080fe40000000f00 */
[----:B------:R-:W-:Y:S01]  /*0170*/  UIADD3.X UR5, UR5, -0x1, URZ, UP0, !UPT ;  /* 0xffffffff05057890 */ /* 0x000fe200087fe43f */
[----:B------:R-:W-:-:S02]  /*0180*/  MOV R45, R47 ;  /* 0x0000002f002d7202 */ /* 0x000fc40000000f00 */
[----:B---3--:R-:W-:Y:S01]  /*0190*/  @P0 IADD3 R18, P1, R2, R7, RZ ;  /* 0x0000000702120210 */ /* 0x008fe20007f3e0ff */
[----:B------:R-:W-:-:S03]  /*01a0*/  IMAD.WIDE.U32 R6, R46, -0x326172a9, RZ ;  /* 0xcd9e8d572e067825 */ /* 0x000fc600078e00ff */
[----:B------:R-:W-:Y:S02]  /*01b0*/  @P0 IADD3.X R5, RZ, R3, RZ, P1, !PT ;  /* 0x00000003ff050210 */ /* 0x000fe40000ffe4ff */
[----:B------:R-:W-:Y:S02]  /*01c0*/  ISETP.NE.U32.AND P0, PT, RZ, UR5, PT ;  /* 0x00000005ff007c0c */ /* 0x000fe4000bf05070 */
[--C-:B------:R-:W-:Y:S01]  /*01d0*/  SHF.R.U64 R0, R18, 0x2, R5.reuse ;  /* 0x0000000212007819 */ /* 0x100fe20000001205 */
[C---:B----4-:R-:W-:Y:S01]  /*01e0*/  VIADD R3, R13.reuse, 0xbb67ae85 ;  /* 0xbb67ae850d037836 */ /* 0x050fe20000000000 */
[----:B------:R-:W-:Y:S01]  /*01f0*/  SHF.R.U32.HI R2, RZ, 0x2, R5 ;  /* 0x00000002ff027819 */ /* 0x000fe20000011605 */
[----:B------:R-:W-:Y:S02]  /*0200*/  VIADD R44, R13, 0x96a522ad ;  /* 0x96a522ad0d2c7836 */ /* 0x000fe40000000000 */
        /* <DEDUP_REMOVED lines=15> */
[----:B------:R-:W-:-:S03]  /*0300*/  IADD3 R7, R12, -0x255992d5, RZ ;  /* 0xdaa66d2b0c077810 */ /* 0x000fc60007ffe0ff */
[----:B------:R-:W-:Y:S02]  /*0310*/  VIADD R5, R13, 0x32370b8f ;  /* 0x32370b8f0d057836 */ /* 0x000fe40000000000 */
[----:B------:R-:W-:-:S03]  /*0320*/  IMAD.WIDE.U32 R10, R10, -0x326172a9, RZ ;  /* 0xcd9e8d570a0a7825 */ /* 0x000fc600078e00ff */
[----:B------:R-:W-:Y:S01]  /*0330*/  LOP3.LUT R16, R9, R6, R5, 0x96, !PT ;  /* 0x0000000609107212 */ /* 0x000fe200078e9605 */
[----:B------:R-:W-:Y:S01]  /*0340*/  VIADD R6, R13, 0xed9eba14 ;  /* 0xed9eba140d067836 */ /* 0x000fe20000000000 */
[----:B------:R-:W-:Y:S01]  /*0350*/  LOP3.LUT R14, R11, R14, R7, 0x96, !PT ;  /* 0x0000000e0b0e7212 */ /* 0x000fe200078e9607 */
[----:B------:R-:W-:Y:S02]  /*0360*/  VIADD R7, R12, 0x78dde6e4 ;  /* 0x78dde6e40c077836 */ /* 0x000fe40000000000 */
[----:B------:R-:W-:-:S04]  /*0370*/  IMAD.WIDE.U32 R16, R16, -0x326172a9, RZ ;  /* 0xcd9e8d5710107825 */ /* 0x000fc800078e00ff */
[----:B------:R-:W-:Y:S01]  /*0380*/  IMAD.WIDE.U32 R14, R14, -0x2daee0ad, RZ ;  /* 0xd2511f530e0e7825 */ /* 0x000fe200078e00ff */
[----:B------:R-:W-:Y:S02]  /*0390*/  LOP3.LUT R10, R17, R10, R7, 0x96, !PT ;  /* 0x0000000a110a7212 */ /* 0x000fe400078e9607 */
[----:B------:R-:W-:Y:S01]  /*03a0*/  IADD3 R7, R13, -0x56f99767, RZ ;  /* 0xa90668990d077810 */ /* 0x000fe20007ffe0ff */
        /* <DEDUP_REMOVED lines=34> */
[----:B------:R-:W-:Y:S05]  /*05d0*/  CALL.REL.NOINC `($__internal_20_$__cuda_sm20_div_s64) ;  /* 0x0000004000047944 */ /* 0x000fea0003c00000 */
[----:B------:R-:W-:Y:S05]  /*05e0*/  BRA `(.L_x_282) ;  /* 0x00000000005c7947 */ /* 0x000fea0003800000 */
.L_x_281:
[----:B------:R-:W0:Y:S02]  /*05f0*/  LDC R14, c[0x0][0xc] ;  /* 0x00000300ff0e7b82 */ /* 0x000e240000000800 */
[----:B0-----:R-:W-:-:S04]  /*0600*/  IMAD R14, R19, R14, RZ ;  /* 0x0000000e130e7224 */ /* 0x001fc800078e02ff */
[----:B------:R-:W-:-:S04]  /*0610*/  IMAD.SHL.U32 R16, R14, 0x2, RZ ;  /* 0x000000020e107824 */ /* 0x000fc800078e00ff */
[----:B------:R-:W0:Y:S01]  /*0620*/  I2F.U32.RP R17, R16 ;  /* 0x0000001000117306 */ /* 0x000e220000209000 */
[----:B------:R-:W-:Y:S01]  /*0630*/  IMAD.MOV R21, RZ, RZ, -R16 ;  /* 0x000000ffff157224 */ /* 0x000fe200078e0a10 */
[----:B------:R-:W-:-:S06]  /*0640*/  ISETP.NE.U32.AND P2, PT, R16, RZ, PT ;  /* 0x000000ff1000720c */ /* 0x000fcc0003f45070 */
[----:B0-----:R-:W0:Y:S02]  /*0650*/  MUFU.RCP R17, R17 ;  /* 0x0000001100117308 */ /* 0x001e240000001000 */
[----:B0-----:R-:W-:Y:S01]  /*0660*/  IADD3 R14, R17, 0xffffffe, RZ ;  /* 0x0ffffffe110e7810 */ /* 0x001fe20007ffe0ff */
[----:B------:R-:W-:-:S05]  /*0670*/  IMAD.MOV.U32 R17, RZ, RZ, RZ ;  /* 0x000000ffff117224 */ /* 0x000fca00078e00ff */
        /* <DEDUP_REMOVED lines=10> */
[----:B------:R-:W-:-:S13]  /*0720*/  ISETP.GE.U32.AND P1, PT, R21, R16, PT ;  /* 0x000000101500720c */ /* 0x000fda0003f26070 */
[----:B------:R-:W-:Y:S02]  /*0730*/  @P1 IADD3 R15, R15, 0x1, RZ ;  /* 0x000000010f0f1810 */ /* 0x000fe40007ffe0ff */
[----:B------:R-:W-:-:S05]  /*0740*/  @!P2 LOP3.LUT R15, RZ, R16, RZ, 0x33, !PT ;  /* 0x00000010ff0fa212 */ /* 0x000fca00078e33ff */
[----:B------:R-:W-:-:S07]  /*0750*/  IMAD.MOV.U32 R16, RZ, RZ, R15 ;  /* 0x000000ffff107224 */ /* 0x000fce00078e000f */
.L_x_282:
        /* <DEDUP_REMOVED lines=69> */
[----:B01----:R-:W-:-:S05]  /*0bb0*/  ULDC.64 UR32, c[0x0][0x240] ;  /* 0x0000900000207ab9 */ /* 0x003fca0000000a00 */
.L_x_300:
[----:B------:R-:W-:Y:S01]  /*0bc0*/  IADD3 R0, R0, 0x1, RZ ;  /* 0x0000000100007810 */ /* 0x000fe20007ffe0ff */
[----:B------:R-:W-:Y:S03]  /*0bd0*/  BSSY B0, `(.L_x_283) ;  /* 0x000000c000007945 */ /* 0x000fe60003800000 */
[C---:B------:R-:W-:Y:S01]  /*0be0*/  ISETP.NE.AND P0, PT, R0.reuse, RZ, PT ;  /* 0x000000ff0000720c */ /* 0x040fe20003f05270 */
[----:B------:R-:W-:-:S12]  /*0bf0*/  IMAD.HI.U32 R18, R0, -0x2daee0ad, RZ ;  /* 0xd2511f5300127827 */ /* 0x000fd800078e00ff */
[----:B------:R-:W-:Y:S05]  /*0c00*/  @P0 BRA `(.L_x_284) ;  /* 0x0000000000200947 */ /* 0x000fea0003800000 */
[----:B------:R-:W-:-:S05]  /*0c10*/  VIADD R2, R2, 0x1 ;  /* 0x0000000102027836 */ /* 0x000fca0000000000 */
[----:B------:R-:W-:-:S13]  /*0c20*/  ISETP.NE.AND P0, PT, R2, RZ, PT ;  /* 0x000000ff0200720c */ /* 0x000fda0003f05270 */
[----:B------:R-:W-:Y:S01]  /*0c30*/  @!P0 VIADD R46, R46, 0x1 ;  /* 0x000000012e2e8836 */ /* 0x000fe20000000000 */
[----:B------:R-:W-:Y:S02]  /*0c40*/  @!P0 IADD3 R19, R45, 0x1, RZ ;  /* 0x000000012d138810 */ /* 0x000fe40007ffe0ff */
[----:B------:R-:W-:Y:S02]  /*0c50*/  @!P0 MOV R2, RZ ;  /* 0x000000ff00028202 */ /* 0x000fe40000000f00 */
[----:B------:R-:W-:-:S13]  /*0c60*/  ISETP.NE.AND P1, PT, R46, RZ, !P0 ;  /* 0x000000ff2e00720c */ /* 0x000fda0004725270 */
[----:B------:R-:W-:-:S04]  /*0c70*/  @P1 IMAD.MOV R19, RZ, RZ, R45 ;  /* 0x000000ffff131224 */ /* 0x000fc800078e022d */
[----:B------:R-:W-:-:S07]  /*0c80*/  @!P0 IMAD.MOV.U32 R45, RZ, RZ, R19 ;  /* 0x000000ffff2d8224 */ /* 0x000fce00078e0013 */
.L_x_284:
[----:B------:R-:W-:Y:S05]  /*0c90*/  BSYNC B0 ;  /* 0x0000000000007941 */ /* 0x000fea0003800000 */
.L_x_283:
[----:B------:R-:W-:Y:S01]  /*0ca0*/  IMAD.HI.U32 R19, R46, -0x326172a9, RZ ;  /* 0xcd9e8d572e137827 */ /* 0x000fe200078e00ff */
[----:B------:R-:W-:Y:S02]  /*0cb0*/  LOP3.LUT R18, R18, R45, R13, 0x96, !PT ;  /* 0x0000002d12127212 */ /* 0x000fe400078e960d */
[----:B------:R-:W-:Y:S01]  /*0cc0*/  IADD3 R24, R12, -0x61c88647, RZ ;  /* 0x9e3779b90c187810 */ /* 0x000fe20007ffe0ff */
[----:B------:R-:W-:Y:S01]  /*0cd0*/  IMAD R21, R46, -0x326172a9, RZ ;  /* 0xcd9e8d572e157824 */ /* 0x000fe200078e02ff */
[----:B------:R-:W-:Y:S01]  /*0ce0*/  LOP3.LUT R22, R19, R2, R12, 0x96, !PT ;  /* 0x0000000213167212 */ /* 0x000fe200078e960c */
[----:B------:R-:W-:Y:S01]  /*0cf0*/  IMAD.WIDE.U32 R18, R18, -0x326172a9, RZ ;  /* 0xcd9e8d5712127825 */ /* 0x000fe200078e00ff */
[----:B------:R-:W-:Y:S02]  /*0d00*/  ISETP.NE.AND P0, PT, R49, 0x1, PT ;  /* 0x000000013100780c */ /* 0x000fe40003f05270 */
[----:B------:R-:W-:Y:S01]  /*0d10*/  IADD3 R51, R12, -0x700cb87f, RZ ;  /* 0x8ff347810c337810 */ /* 0x000fe20007ffe0ff */
        /* <DEDUP_REMOVED lines=43> */
[----:B------:R-:W-:Y:S01]  /*0fd0*/  MOV R20, R26 ;  /* 0x0000001a00147202 */ /* 0x000fe20000000f00 */
        /* <DEDUP_REMOVED lines=18> */
.L_x_286:
[----:B------:R-:W-:Y:S01]  /*1100*/  IMAD.MOV.U32 R21, RZ, RZ, R26 ;  /* 0x000000ffff157224 */ /* 0x000fe200078e001a */
[----:B------:R-:W-:Y:S01]  /*1110*/  MOV R20, R23 ;  /* 0x0000001700147202 */ /* 0x000fe20000000f00 */
[----:B------:R-:W-:Y:S01]  /*1120*/  IMAD.MOV.U32 R25, RZ, RZ, R51 ;  /* 0x000000ffff197224 */ /* 0x000fe200078e0033 */
[----:B------:R-:W-:-:S07]  /*1130*/  MOV R22, R18 ;  /* 0x0000001200167202 */ /* 0x000fce0000000f00 */
.L_x_285:
        /* <DEDUP_REMOVED lines=42> */
[----:B------:R-:W-:Y:S02]  /*13e0*/  LOP3.LUT R23, R22, 0x3ff00000, RZ, 0xfc, !PT ;  /* 0x3ff0000016177812 */ /* 0x000fe400078efcff */
[----:B------:R-:W-:Y:S02]  /*13f0*/  MOV R22, R25 ;  /* 0x0000001900167202 */ /* 0x000fe40000000f00 */
        /* <DEDUP_REMOVED lines=46> */
[----:B------:R-:W-:-:S04]  /*16e0*/  DMUL R34, R36, R34 ;  /* 0x0000002224227228 */ /* 0x000fc80000000000 */
[----:B------:R-:W-:-:S04]  /*16f0*/  DFMA R24, R28, UR34, R38 ;  /* 0x000000221c187c2b */ /* 0x000fc80008000026 */
[----:B------:R-:W-:-:S04]  /*1700*/  DFMA R30, R38, R34, R30 ;  /* 0x00000022261e722b */ /* 0x000fc8000000001e */
[----:B------:R-:W-:Y:S01]  /*1710*/  DFMA R22, -R28, UR34, R24 ;  /* 0x000000221c167c2b */ /* 0x000fe20008000118 */
[----:B------:R-:W-:Y:S01]  /*1720*/  UMOV UR34, 0x3b39803f ;  /* 0x3b39803f00227882 */ /* 0x000fe20000000000 */
[----:B------:R-:W-:-:S06]  /*1730*/  UMOV UR35, 0x3c7abc9e ;  /* 0x3c7abc9e00237882 */ /* 0x000fcc0000000000 */
[----:B------:R-:W-:-:S08]  /*1740*/  DADD R22, -R38, R22 ;  /* 0x0000000026167229 */ /* 0x000fd00000000116 */
[----:B------:R-:W-:-:S08]  /*1750*/  DADD R22, R30, -R22 ;  /* 0x000000001e167229 */ /* 0x000fd00000000816 */
[----:B------:R-:W-:-:S08]  /*1760*/  DFMA R22, R28, UR34, R22 ;  /* 0x000000221c167c2b */ /* 0x000fd00008000016 */
[----:B------:R-:W-:-:S11]  /*1770*/  DADD R22, R24, R22 ;  /* 0x0000000018167229 */ /* 0x000fd60000000016 */
.L_x_288:
[----:B------:R-:W-:Y:S05]  /*1780*/  BSYNC B0 ;  /* 0x0000000000007941 */ /* 0x000fea0003800000 */
.L_x_287:
[----:B------:R-:W-:Y:S01]  /*1790*/  UMOV UR34, 0x33145c07 ;  /* 0x33145c0700227882 */ /* 0x000fe20000000000 */
[----:B------:R-:W-:Y:S01]  /*17a0*/  UMOV UR35, 0x3ca1a626 ;  /* 0x3ca1a62600237882 */ /* 0x000fe20000000000 */
[----:B------:R-:W-:Y:S01]  /*17b0*/  MOV R34, 0x2cb0d246 ;  /* 0x2cb0d24600227802 */ /* 0x000fe20000000f00 */
[----:B------:R-:W-:Y:S01]  /*17c0*/  DMUL R24, R26, UR34 ;  /* 0x000000221a187c28 */ /* 0x000fe20008000000 */
[----:B------:R-:W-:Y:S01]  /*17d0*/  UMOV UR34, 0x54442d18 ;  /* 0x54442d1800227882 */ /* 0x000fe20000000000 */
[----:B------:R-:W-:Y:S01]  /*17e0*/  UMOV UR35, 0x400921fb ;  /* 0x400921fb00237882 */ /* 0x000fe20000000000 */
[----:B------:R-:W-:Y:S01]  /*17f0*/  IMAD.MOV.U32 R35, RZ, RZ, 0x3e5ae5f1 ;  /* 0x3e5ae5f1ff237424 */ /* 0x000fe200078e00ff */
[----:B------:R-:W-:Y:S01]  /*1800*/  DMUL R22, R22, -2 ;  /* 0xc000000016167828 */ /* 0x000fe20000000000 */
[----:B------:R-:W0:Y:S01]  /*1810*/  F2I.S64.F64 R32, R32 ;  /* 0x0000002000207311 */ /* 0x000e220000301900 */
[----:B------:R-:W-:Y:S01]  /*1820*/  IMAD.MOV.U32 R36, RZ, RZ, 0x0 ;  /* 0x00000000ff247424 */ /* 0x000fe200078e00ff */
[----:B------:R-:W-:Y:S01]  /*1830*/  MOV R37, 0x3fd80000 ;  /* 0x3fd8000000257802 */ /* 0x000fe20000000f00 */
[----:B------:R-:W-:Y:S01]  /*1840*/  DFMA R26, R26, UR34, R24 ;  /* 0x000000221a1a7c2b */ /* 0x000fe20008000018 */
[----:B------:R-:W-:Y:S01]  /*1850*/  UMOV UR34, 0x20fd8164 ;  /* 0x20fd816400227882 */ /* 0x000fe20000000000 */
[----:B------:R-:W-:Y:S01]  /*1860*/  MOV R24, 0xc1ef8528 ;  /* 0xc1ef852800187802 */ /* 0x000fe20000000f00 */
[----:B------:R-:W-:Y:S01]  /*1870*/  IMAD.MOV.U32 R25, RZ, RZ, 0x3e21eea7 ;  /* 0x3e21eea7ff197424 */ /* 0x000fe200078e00ff */
[----:B------:R-:W-:Y:S01]  /*1880*/  UMOV UR35, 0x3da8ff83 ;  /* 0x3da8ff8300237882 */ /* 0x000fe20000000000 */
[----:B------:R-:W-:Y:S03]  /*1890*/  BSSY B0, `(.L_x_289) ;  /* 0x0000045000007945 */ /* 0x000fe60003800000 */
[----:B------:R-:W-:Y:S01]  /*18a0*/  DMUL R28, R26, R26 ;  /* 0x0000001a1a1c7228 */ /* 0x000fe20000000000 */
[----:B0-----:R-:W-:-:S02]  /*18b0*/  LOP3.LUT R38, R32, 0x1, RZ, 0xc0, !PT ;  /* 0x0000000120267812 */ /* 0x001fc400078ec0ff */
[----:B------:R-:W-:-:S05]  /*18c0*/  LOP3.LUT P1, RZ, R32, 0x2, RZ, 0xc0, !PT ;  /* 0x0000000220ff7812 */ /* 0x000fca000782c0ff */
[C---:B------:R-:W-:Y:S01]  /*18d0*/  DFMA R24, R28.reuse, -UR34, R24 ;  /* 0x800000221c187c2b */ /* 0x040fe20008000018 */
[----:B------:R-:W-:Y:S01]  /*18e0*/  UMOV UR34, 0x8e06e6d9 ;  /* 0x8e06e6d900227882 */ /* 0x000fe20000000000 */
[----:B------:R-:W-:Y:S01]  /*18f0*/  UMOV UR35, 0x3e927e4f ;  /* 0x3e927e4f00237882 */ /* 0x000fe20000000000 */
[----:B------:R-:W-:Y:S02]  /*1900*/  ISETP.NE.U32.AND P0, PT, R38, 0x1, PT ;  /* 0x000000012600780c */ /* 0x000fe40003f05070 */
[----:B------:R-:W0:Y:S02]  /*1910*/  FRND.F64.TRUNC R38, R20 ;  /* 0x0000001400267313 */ /* 0x000e24000030d800 */
[----:B------:R-:W-:Y:S01]  /*1920*/  ISETP.NE.U32.AND.EX P0, PT, RZ, RZ, PT, P0 ;  /* 0x000000ffff00720c */ /* 0x000fe20003f05100 */
[----:B------:R-:W-:Y:S01]  /*1930*/  DFMA R30, R28, R24, -UR34 ;  /* 0x800000221c1e7e2b */ /* 0x000fe20008000018 */
[----:B------:R-:W-:Y:S01]  /*1940*/  UMOV UR34, 0x19ddbce9 ;  /* 0x19ddbce900227882 */ /* 0x000fe20000000000 */
[----:B------:R-:W-:Y:S01]  /*1950*/  UMOV UR35, 0x3efa01a0 ;  /* 0x3efa01a000237882 */ /* 0x000fe20000000000 */
[----:B------:R-:W-:-:S02]  /*1960*/  IADD3 R24, R23, -0x3500000, RZ ;  /* 0xfcb0000017187810 */ /* 0x000fc40007ffe0ff */
[----:B------:R-:W1:Y:S03]  /*1970*/  MUFU.RSQ64H R25, R23 ;  /* 0x0000001700197308 */ /* 0x000e660000001c00 */
[----:B------:R-:W-:Y:S01]  /*1980*/  DFMA R30, R28, R30, UR34 ;  /* 0x000000221c1e7e2b */ /* 0x000fe2000800001e */
[----:B------:R-:W-:Y:S01]  /*1990*/  UMOV UR34, 0x16c15d47 ;  /* 0x16c15d4700227882 */ /* 0x000fe20000000000 */
[----:B------:R-:W-:Y:S01]  /*19a0*/  UMOV UR35, 0x3f56c16c ;  /* 0x3f56c16c00237882 */ /* 0x000fe20000000000 */
[----:B0-----:R-:W-:-:S05]  /*19b0*/  DSETP.NEU.AND P2, PT, R20, R38, PT ;  /* 0x000000261400722a */ /* 0x001fca0003f4d000 */
[----:B------:R-:W-:Y:S01]  /*19c0*/  DFMA R30, R28, R30, -UR34 ;  /* 0x800000221c1e7e2b */ /* 0x000fe2000800001e */
[----:B------:R-:W-:Y:S01]  /*19d0*/  UMOV UR34, 0x55555551 ;  /* 0x5555555100227882 */ /* 0x000fe20000000000 */
[----:B------:R-:W-:Y:S01]  /*19e0*/  UMOV UR35, 0x3fa55555 ;  /* 0x3fa5555500237882 */ /* 0x000fe20000000000 */
[----:B-1----:R-:W-:-:S05]  /*19f0*/  DMUL R40, R24, R24 ;  /* 0x0000001818287228 */ /* 0x002fca0000000000 */
[C---:B------:R-:W-:Y:S01]  /*1a00*/  DFMA R30, R28.reuse, R30, UR34 ;  /* 0x000000221c1e7e2b */ /* 0x040fe2000800001e */
[----:B------:R-:W-:Y:S01]  /*1a10*/  UMOV UR34, 0xf9785eba ;  /* 0xf9785eba00227882 */ /* 0x000fe20000000000 */
[----:B------:R-:W-:Y:S02]  /*1a20*/  UMOV UR35, 0x3de5db65 ;  /* 0x3de5db6500237882 */ /* 0x000fe40000000000 */
[----:B------:R-:W-:Y:S01]  /*1a30*/  DFMA R34, R28, UR34, -R34 ;  /* 0x000000221c227c2b */ /* 0x000fe20008000822 */
[----:B------:R-:W-:Y:S01]  /*1a40*/  UMOV UR34, 0x69ace392 ;  /* 0x69ace39200227882 */ /* 0x000fe20000000000 */
[----:B------:R-:W-:Y:S01]  /*1a50*/  UMOV UR35, 0x3ec71de3 ;  /* 0x3ec71de300237882 */ /* 0x000fe20000000000 */
[----:B------:R-:W-:Y:S02]  /*1a60*/  DFMA R40, R22, -R40, 1 ;  /* 0x3ff000001628742b */ /* 0x000fe40000000828 */
[----:B------:R-:W-:-:S03]  /*1a70*/  DFMA R30, R28, R30, -0.5 ;  /* 0xbfe000001c1e742b */ /* 0x000fc6000000001e */
[----:B------:R-:W-:Y:S01]  /*1a80*/  DFMA R34, R28, R34, UR34 ;  /* 0x000000221c227e2b */ /* 0x000fe20008000022 */
[----:B------:R-:W-:Y:S01]  /*1a90*/  UMOV UR34, 0x19db62a1 ;  /* 0x19db62a100227882 */ /* 0x000fe20000000000 */
[----:B------:R-:W-:Y:S01]  /*1aa0*/  UMOV UR35, 0x3f2a01a0 ;  /* 0x3f2a01a000237882 */ /* 0x000fe20000000000 */
[----:B------:R-:W-:Y:S02]  /*1ab0*/  DFMA R36, R40, R36, 0.5 ;  /* 0x3fe000002824742b */ /* 0x000fe40000000024 */
[----:B------:R-:W-:-:S03]  /*1ac0*/  DMUL R40, R24, R40 ;  /* 0x0000002818287228 */ /* 0x000fc60000000000 */
[----:B------:R-:W-:Y:S01]  /*1ad0*/  DFMA R34, R28, R34, -UR34 ;  /* 0x800000221c227e2b */ /* 0x000fe20008000022 */
[----:B------:R-:W-:Y:S01]  /*1ae0*/  UMOV UR34, 0x11110818 ;  /* 0x1111081800227882 */ /* 0x000fe20000000000 */
[----:B------:R-:W-:-:S03]  /*1af0*/  UMOV UR35, 0x3f811111 ;  /* 0x3f81111100237882 */ /* 0x000fc60000000000 */
[----:B------:R-:W-:-:S03]  /*1b00*/  DFMA R36, R36, R40, R24 ;  /* 0x000000282424722b */ /* 0x000fc60000000018 */
[----:B------:R-:W-:Y:S01]  /*1b10*/  DFMA R34, R28, R34, UR34 ;  /* 0x000000221c227e2b */ /* 0x000fe20008000022 */
[----:B------:R-:W-:Y:S01]  /*1b20*/  UMOV UR34, 0x55555554 ;  /* 0x5555555400227882 */ /* 0x000fe20000000000 */
[----:B------:R-:W-:-:S05]  /*1b30*/  UMOV UR35, 0x3fc55555 ;  /* 0x3fc5555500237882 */ /* 0x000fca0000000000 */
[----:B------:R-:W-:Y:S01]  /*1b40*/  IADD3 R39, R37, -0x100000, RZ ;  /* 0xfff0000025277810 */ /* 0x000fe20007ffe0ff */
[----:B------:R-:W-:Y:S01]  /*1b50*/  DFMA R34, R28, R34, -UR34 ;  /* 0x800000221c227e2b */ /* 0x000fe20008000022 */
[----:B------:R-:W-:-:S07]  /*1b60*/  MOV R38, R36 ;  /* 0x0000002400267202 */ /* 0x000fce0000000f00 */
[C---:B------:R-:W-:Y:S02]  /*1b70*/  DFMA R34, R28.reuse, R34, RZ ;  /* 0x000000221c22722b */ /* 0x040fe400000000ff */
[----:B------:R-:W-:-:S06]  /*1b80*/  DFMA R28, R28, R30, 1 ;  /* 0x3ff000001c1c742b */ /* 0x000fcc000000001e */
[----:B------:R-:W-:Y:S02]  /*1b90*/  DFMA R26, R26, R34, R26 ;  /* 0x000000221a1a722b */ /* 0x000fe4000000001a */
[----:B------:R-:W-:-:S08]  /*1ba0*/  DMUL R34, R22, R36 ;  /* 0x0000002416227228 */ /* 0x000fd00000000000 */
        /* <DEDUP_REMOVED lines=8> */
[----:B------:R-:W-:Y:S02]  /*1c30*/  @P1 LOP3.LUT R41, R27, 0x80000000, RZ, 0x3c, !PT ;  /* 0x800000001b291812 */ /* 0x000fe400078e3cff */
[----:B------:R-:W-:-:S03]  /*1c40*/  @P1 LOP3.LUT R31, R29, 0x80000000, RZ, 0x3c, !PT ;  /* 0x800000001d1f1812 */ /* 0x000fc600078e3cff */
[----:B------:R-:W-:Y:S01]  /*1c50*/  @P1 IMAD.MOV.U32 R27, RZ, RZ, R41 ;  /* 0x000000ffff1b1224 */ /* 0x000fe200078e0029 */
[----:B------:R-:W-:Y:S01]  /*1c60*/  @!P2 DMUL R26, RZ, R20 ;  /* 0x00000014ff1aa228 */ /* 0x000fe20000000000 */
[----:B------:R-:W-:Y:S01]  /*1c70*/  @P1 IMAD.MOV.U32 R29, RZ, RZ, R31 ;  /* 0x000000ffff1d1224 */ /* 0x000fe200078e001f */
[----:B------:R-:W-:-:S03]  /*1c80*/  DFMA R20, R32, R38, R34 ;  /* 0x000000262014722b */ /* 0x000fc60000000022 */
[----:B------:R-:W-:Y:S08]  /*1c90*/  @!P0 BRA `(.L_x_290) ;  /* 0x0000000000108947 */ /* 0x000ff00003800000 */
[----:B------:R-:W-:-:S07]  /*1ca0*/  MOV R20, 0x1cc0 ;  /* 0x00001cc000147802 */ /* 0x000fce0000000f00 */
[----:B--2---:R-:W-:Y:S05]  /*1cb0*/  CALL.REL.NOINC `($__internal_21_$__cuda_sm20_dsqrt_rn_f64_mediumpath_v1) ;  /* 0x0000002c00787944 */ /* 0x004fea0003c00000 */
[----:B------:R-:W-:Y:S01]  /*1cc0*/  MOV R20, R24 ;  /* 0x0000001800147202 */ /* 0x000fe20000000f00 */
[----:B------:R-:W-:-:S07]  /*1cd0*/  IMAD.MOV.U32 R21, RZ, RZ, R25 ;  /* 0x000000ffff157224 */ /* 0x000fce00078e0019 */
.L_x_290:
[----:B------:R-:W-:Y:S05]  /*1ce0*/  BSYNC B0 ;  /* 0x0000000000007941 */ /* 0x000fea0003800000 */
.L_x_289:
[----:B--2---:R-:W-:Y:S01]  /*1cf0*/  ISETP.GE.U32.AND P0, PT, R43, R16, PT ;  /* 0x000000102b00720c */ /* 0x004fe20003f06070 */
        /* <DEDUP_REMOVED lines=256> */
.L_x_293:
[----:B------:R-:W-:Y:S01]  /*2d00*/  DFMA R24, R24, UR58, R14 ;  /* 0x0000003a18187c2b */ /* 0x000fe2000800000e */
[----:B------:R-:W-:Y:S01]  /*2d10*/  MOV R30, 0x652b82fe ;  /* 0x652b82fe001e7802 */ /* 0x000fe20000000f00 */
[----:B------:R-:W-:Y:S01]  /*2d20*/  IMAD.MOV.U32 R31, RZ, RZ, 0x3ff71547 ;  /* 0x3ff71547ff1f7424 */ /* 0x000fe200078e00ff */
[----:B------:R-:W-:Y:S01]  /*2d30*/  UMOV UR34, 0xfefa39ef ;  /* 0xfefa39ef00227882 */ /* 0x000fe20000000000 */
[----:B------:R-:W-:Y:S01]  /*2d40*/  UMOV UR35, 0x3fe62e42 ;  /* 0x3fe62e4200237882 */ /* 0x000fe20000000000 */
[----:B------:R-:W-:Y:S03]  /*2d50*/  BSSY B1, `(.L_x_294) ;  /* 0x000003a000017945 */ /* 0x000fe60003800000 */
        /* <DEDUP_REMOVED lines=8> */
[----:B------:R-:W-:Y:S01]  /*2de0*/  MOV R20, 0xfca213ea ;  /* 0xfca213ea00147802 */ /* 0x000fe20000000f00 */
[----:B------:R-:W-:Y:S01]  /*2df0*/  IMAD.MOV.U32 R21, RZ, RZ, 0x3e928af3 ;  /* 0x3e928af3ff157424 */ /* 0x000fe200078e00ff */
        /* <DEDUP_REMOVED lines=43> */
[----:B------:R-:W-:Y:S01]  /*30b0*/  @!P0 LEA R25, R31, R21, 0x14 ;  /* 0x000000151f198211 */ /* 0x000fe200078ea0ff */
[----:B------:R-:W-:-:S05]  /*30c0*/  @!P0 IMAD.IADD R30, R30, 0x1, -R31 ;  /* 0x000000011e1e8824 */ /* 0x000fca00078e0a1f */
[----:B------:R-:W-:-:S06]  /*30d0*/  @!P0 LEA R21, R30, 0x3ff00000, 0x14 ;  /* 0x3ff000001e158811 */ /* 0x000fcc00078ea0ff */
[----:B------:R-:W-:-:S11]  /*30e0*/  @!P0 DMUL R28, R24, R20 ;  /* 0x00000014181c8228 */ /* 0x000fd60000000000 */
.L_x_295:
[----:B------:R-:W-:Y:S05]  /*30f0*/  BSYNC B1 ;  /* 0x0000000000017941 */ /* 0x000fea0003800000 */
.L_x_294:
[----:B------:R0:W-:Y:S02]  /*3100*/  STG.E.64 desc[UR60][R26.64], R28 ;  /* 0x0000001c1a007986 */ /* 0x0001e4000c101b3c */
.L_x_292:
[----:B------:R-:W-:Y:S05]  /*3110*/  BSYNC B0 ;  /* 0x0000000000007941 */ /* 0x000fea0003800000 */
.L_x_291:
[----:B------:R-:W-:Y:S01]  /*3120*/  ULDC UR34, c[0x0][0xc] ;  /* 0x0000030000227ab9 */ /* 0x000fe20000000800 */
[----:B------:R-:W1:Y:S02]  /*3130*/  LDC R30, c[0x0][RZ] ;  /* 0x00000000ff1e7b82 */ /* 0x000e640000000800 */
[----:B-1----:R-:W-:-:S05]  /*3140*/  IMAD R30, R30, UR34, RZ ;  /* 0x000000221e1e7c24 */ /* 0x002fca000f8e02ff */
[----:B------:R-:W-:-:S04]  /*3150*/  IADD3 R21, P1, R30, R43, RZ ;  /* 0x0000002b1e157210 */ /* 0x000fc80007f3e0ff */
[----:B------:R-:W-:Y:S01]  /*3160*/  ISETP.GE.U32.AND P0, PT, R21, R16, PT ;  /* 0x000000101500720c */ /* 0x000fe20003f06070 */
[----:B------:R-:W-:-:S05]  /*3170*/  IMAD.X R20, RZ, RZ, R42, P1 ;  /* 0x000000ffff147224 */ /* 0x000fca00008e062a */
[----:B------:R-:W-:-:S13]  /*3180*/  ISETP.GE.AND.EX P0, PT, R20, R17, PT, P0 ;  /* 0x000000111400720c */ /* 0x000fda0003f06300 */
[----:B------:R-:W-:Y:S05]  /*3190*/  @P0 BRA `(.L_x_296) ;  /* 0x0000001000e80947 */ /* 0x000fea0003800000 */
[----:B------:R-:W-:Y:S02]  /*31a0*/  ISETP.NE.AND P0, PT, R50, RZ, PT ;  /* 0x000000ff3200720c */ /* 0x000fe40003f05270 */
[----:B0-----:R-:W-:-:S11]  /*31b0*/  MOV R26, RZ ;  /* 0x000000ff001a7202 */ /* 0x001fd60000000f00 */
        /* <DEDUP_REMOVED lines=247> */
.L_x_297:
[----:B------:R-:W-:Y:S01]  /*4130*/  DFMA R22, R22, UR58, R14 ;  /* 0x0000003a16167c2b */ /* 0x000fe2000800000e */
[----:B------:R-:W-:Y:S01]  /*4140*/  IMAD.MOV.U32 R28, RZ, RZ, 0x652b82fe ;  /* 0x652b82feff1c7424 */ /* 0x000fe200078e00ff */
[----:B------:R-:W-:Y:S01]  /*4150*/  MOV R29, 0x3ff71547 ;  /* 0x3ff71547001d7802 */ /* 0x000fe20000000f00 */
        /* <DEDUP_REMOVED lines=51> */
[C---:B------:R-:W-:Y:S02]  /*4490*/  @!P0 LEA.HI R29, R28.reuse, R28, RZ, 0x1 ;  /* 0x0000001c1c1d8211 */ /* 0x040fe400078f08ff */
[----:B------:R-:W-:Y:S01]  /*44a0*/  @!P0 MOV R22, R20 ;  /* 0x0000001400168202 */ /* 0x000fe20000000f00 */
[----:B------:R-:W-:Y:S01]  /*44b0*/  @!P0 IMAD.MOV.U32 R20, RZ, RZ, RZ ;  /* 0x000000ffff148224 */ /* 0x000fe200078e00ff */
[----:B------:R-:W-:Y:S02]  /*44c0*/  @!P0 SHF.R.S32.HI R29, RZ, 0x1, R29 ;  /* 0x00000001ff1d8819 */ /* 0x000fe4000001141d */
[----:B------:R-:W-:Y:S02]  /*44d0*/  FSEL R27, R27, RZ, P1 ;  /* 0x000000ff1b1b7208 */ /* 0x000fe40000800000 */
[----:B------:R-:W-:Y:S01]  /*44e0*/  @!P0 IADD3 R28, R28, -R29, RZ ;  /* 0x8000001d1c1c8210 */ /* 0x000fe20007ffe0ff */
[----:B------:R-:W-:-:S03]  /*44f0*/  @!P0 IMAD R23, R29, 0x100000, R21 ;  /* 0x001000001d178824 */ /* 0x000fc600078e0215 */
[----:B------:R-:W-:-:S06]  /*4500*/  @!P0 LEA R21, R28, 0x3ff00000, 0x14 ;  /* 0x3ff000001c158811 */ /* 0x000fcc00078ea0ff */
[----:B------:R-:W-:-:S11]  /*4510*/  @!P0 DMUL R26, R22, R20 ;  /* 0x00000014161a8228 */ /* 0x000fd60000000000 */
.L_x_299:
[----:B------:R-:W-:Y:S05]  /*4520*/  BSYNC B0 ;  /* 0x0000000000007941 */ /* 0x000fea0003800000 */
.L_x_298:
[----:B------:R1:W-:Y:S02]  /*4530*/  STG.E.64 desc[UR60][R24.64], R26 ;  /* 0x0000001a18007986 */ /* 0x0003e4000c101b3c */
.L_x_296:
[----:B------:R-:W-:Y:S01]  /*4540*/  LEA R43, P0, R30, R43, 0x1 ;  /* 0x0000002b1e2b7211 */ /* 0x000fe200078008ff */
[----:B------:R-:W-:Y:S05]  /*4550*/  WARPSYNC.ALL ;  /* 0x0000000000007948 */ /* 0x000fea0003800000 */
[----:B------:R-:W-:Y:S01]  /*4560*/  IADD3.X R42, RZ, R42, RZ, P0, !PT ;  /* 0x0000002aff2a7210 */ /* 0x000fe200007fe4ff */
[----:B------:R-:W-:Y:S01]  /*4570*/  BAR.SYNC.DEFER_BLOCKING 0x0 ;  /* 0x0000000000007b1d */ /* 0x000fe20000010000 */
[----:B------:R-:W-:Y:S01]  /*4580*/  ISETP.GE.U32.AND P0, PT, R43, R48, PT ;  /* 0x000000302b00720c */ /* 0x000fe20003f06070 */
[----:B0-----:R-:W-:Y:S01]  /*4590*/  IMAD.MOV.U32 R28, RZ, RZ, R18 ;  /* 0x000000ffff1c7224 */ /* 0x001fe200078e0012 */
[----:B-1----:R-:W-:Y:S01]  /*45a0*/  MOV R27, R51 ;  /* 0x00000033001b7202 */ /* 0x002fe20000000f00 */
[----:B------:R-:W-:Y:S01]  /*45b0*/  IMAD.MOV.U32 R26, RZ, RZ, R52 ;  /* 0x000000ffff1a7224 */ /* 0x000fe200078e0034 */
[----:B------:R-:W-:-:S13]  /*45c0*/  ISETP.GE.AND.EX P0, PT, R42, R47, PT, P0 ;  /* 0x0000002f2a00720c */ /* 0x000fda0003f06300 */
[----:B------:R-:W-:Y:S05]  /*45d0*/  @!P0 BRA `(.L_x_300) ;  /* 0xffffffc400788947 */ /* 0x000fea000383ffff */
[----:B------:R-:W-:Y:S05]  /*45e0*/  EXIT ;  /* 0x000000000000794d */ /* 0x000fea0003800000 */
        .weak           $__internal_20_$__cuda_sm20_div_s64
        .type           $__internal_20_$__cuda_sm20_div_s64,@function
        .size           $__internal_20_$__cuda_sm20_div_s64,($__internal_21_$__cuda_sm20_dsqrt_rn_f64_mediumpath_v1 - $__internal_20_$__cuda_sm20_div_s64)
$__internal_20_$__cuda_sm20_div_s64:
[----:B------:R-:W-:Y:S01]  /*45f0*/  MOV R22, R21 ;  /* 0x0000001500167202 */ /* 0x000fe20000000f00 */
[----:B------:R-:W-:-:S05]  /*4600*/  IMAD.MOV.U32 R23, RZ, RZ, RZ ;  /* 0x000000ffff177224 */ /* 0x000fca00078e00ff */
[----:B------:R-:W0:Y:S08]  /*4610*/  I2F.U64.RP R22, R22 ;  /* 0x0000001600167312 */ /* 0x000e300000309000 */
[----:B0-----:R0:W1:Y:S02]  /*4620*/  MUFU.RCP R14, R22 ;  /* 0x00000016000e7308 */ /* 0x0010640000001000 */
[----:B0-----:R-:W-:-:S05]  /*4630*/  IADD3 R22, P4, RZ, -UR4, RZ ;  /* 0x80000004ff167c10 */ /* 0x001fca000ff9e0ff */
[----:B------:R-:W-:Y:S01]  /*4640*/  IMAD.X R24, RZ, RZ, ~UR5, P4 ;  /* 0x80000005ff187e24 */ /* 0x000fe2000a0e06ff */
        /* <DEDUP_REMOVED lines=22> */
[----:B------:R-:W-:Y:S01]  /*47b0*/  IMAD.HI.U32 R16, R17, R25, RZ ;  /* 0x0000001911107227 */ /* 0x000fe200078e00ff */
[----:B------:R-:W-:-:S05]  /*47c0*/  IADD3.X R14, RZ, ~R14, RZ, P0, !PT ;  /* 0x8000000eff0e7210 */ /* 0x000fca00007fe4ff */
        /* <DEDUP_REMOVED lines=17> */
[----:B------:R-:W-:-:S04]  /*48e0*/  IADD3 R14, P0, -R14, R22, RZ ;  /* 0x000000160e0e7210 */ /* 0x000fc80007f1e1ff */
[----:B------:R-:W-:Y:S02]  /*48f0*/  IADD3.X R24, ~R15, R24, RZ, P0, !PT ;  /* 0x000000180f187210 */ /* 0x000fe400007fe5ff */
[----:B------:R-:W-:Y:S02]  /*4900*/  ISETP.GE.U32.AND P0, PT, R14, R21, PT ;  /* 0x000000150e00720c */ /* 0x000fe40003f06070 */
[----:B------:R-:W-:Y:S02]  /*4910*/  IADD3 R22, P2, -R21, R14, RZ ;  /* 0x0000000e15167210 */ /* 0x000fe40007f5e1ff */
[----:B------:R-:W-:Y:S02]  /*4920*/  ISETP.GE.U32.AND.EX P0, PT, R24, RZ, PT, P0 ;  /* 0x000000ff1800720c */ /* 0x000fe40003f06100 */
[----:B------:R-:W-:Y:S02]  /*4930*/  IADD3 R15, P3, R16, 0x1, RZ ;  /* 0x00000001100f7810 */ /* 0x000fe40007f7e0ff */
[----:B------:R-:W-:-:S02]  /*4940*/  IADD3.X R23, R24, -0x1, RZ, P2, !PT ;  /* 0xffffffff18177810 */ /* 0x000fc400017fe4ff */
[----:B------:R-:W-:Y:S01]  /*4950*/  SEL R22, R22, R14, P0 ;  /* 0x0000000e16167207 */ /* 0x000fe20000000000 */
[----:B------:R-:W-:Y:S01]  /*4960*/  IMAD.X R14, RZ, RZ, R17, P3 ;  /* 0x000000ffff0e7224 */ /* 0x000fe200018e0611 */
        /* <DEDUP_REMOVED lines=18> */
[----:B------:R-:W-:Y:S06]  /*4a90*/  RET.REL.NODEC R20 `(_ZN2at6native63_GLOBAL__N__11d61d08_30_DistributionLogNormalKernel_cu_e7567be543distribution_elementwise_grid_stride_kernelIdLi2EZNS0_9templates4cuda20normal_and_transformIddPNS_17CUDAGeneratorImplEZZZNS4_17log_normal_kernelIS7_EEvRNS_18TensorIteratorBaseEddT_ENKUlvE_clEvENKUlvE_clEvEUldE_EEvSA_T1_T2_EUlP24curandStatePhilox4_32_10E_ZNS1_27distribution_nullary_kernelIdd7double2S7_SJ_SE_EEvSA_SG_RKT3_T4_EUlidE0_EEvlNS_15PhiloxCudaStateESF_SG_) ;  /* 0xffffffb414587950 */ /* 0x000fec0003c3ffff */
        .weak           $__internal_21_$__cuda_sm20_dsqrt_rn_f64_mediumpath_v1
        .type           $__internal_21_$__cuda_sm20_dsqrt_rn_f64_mediumpath_v1,@function
        .size           $__internal_21_$__cuda_sm20_dsqrt_rn_f64_mediumpath_v1,(.L_x_363 - $__internal_21_$__cuda_sm20_dsqrt_rn_f64_mediumpath_v1)
$__internal_21_$__cuda_sm20_dsqrt_rn_f64_mediumpath_v1:
[----:B------:R-:W-:Y:S01]  /*4aa0*/  ISETP.GE.U32.AND P0, PT, R24, -0x3400000, PT ;  /* 0xfcc000001800780c */ /* 0x000fe20003f06070 */
[----:B------:R-:W-:Y:S01]  /*4ab0*/  BSSY B1, `(.L_x_301) ;  /* 0x0000024000017945 */ /* 0x000fe20003800000 */
[----:B------:R-:W-:-:S11]  /*4ac0*/  IMAD.MOV.U32 R37, RZ, RZ, R39 ;  /* 0x000000ffff257224 */ /* 0x000fd600078e0027 */
[----:B------:R-:W-:Y:S05]  /*4ad0*/  @!P0 BRA `(.L_x_302) ;  /* 0x0000000000208947 */ /* 0x000fea0003800000 */
[----:B------:R-:W-:-:S10]  /*4ae0*/  DFMA.RM R32, R32, R36, R34 ;  /* 0x000000242020722b */ /* 0x000fd40000004022 */
[----:B------:R-:W-:-:S04]  /*4af0*/  IADD3 R24, P0, R32, 0x1, RZ ;  /* 0x0000000120187810 */ /* 0x000fc80007f1e0ff */
[----:B------:R-:W-:-:S06]  /*4b00*/  IADD3.X R25, RZ, R33, RZ, P0, !PT ;  /* 0x00000021ff197210 */ /* 0x000fcc00007fe4ff */
[----:B------:R-:W-:-:S08]  /*4b10*/  DFMA.RP R22, -R32, R24, R22 ;  /* 0x000000182016722b */ /* 0x000fd00000008116 */
[----:B------:R-:W-:-:S06]  /*4b20*/  DSETP.GT.AND P0, PT, R22, RZ, PT ;  /* 0x000000ff1600722a */ /* 0x000fcc0003f04000 */
[----:B------:R-:W-:Y:S02]  /*4b30*/  FSEL R24, R24, R32, P0 ;  /* 0x0000002018187208 */ /* 0x000fe40000000000 */
[----:B------:R-:W-:Y:S01]  /*4b40*/  FSEL R25, R25, R33, P0 ;  /* 0x0000002119197208 */ /* 0x000fe20000000000 */
[----:B------:R-:W-:Y:S06]  /*4b50*/  BRA `(.L_x_303) ;  /* 0x0000000000647947 */ /* 0x000fec0003800000 */
.L_x_302:
[----:B------:R-:W-:-:S14]  /*4b60*/  DSETP.NE.AND P0, PT, R22, RZ, PT ;  /* 0x000000ff1600722a */ /* 0x000fdc0003f05000 */
[----:B------:R-:W-:Y:S05]  /*4b70*/  @!P0 BRA `(.L_x_304) ;  /* 0x0000000000588947 */ /* 0x000fea0003800000 */
[----:B------:R-:W-:-:S13]  /*4b80*/  ISETP.GE.AND P0, PT, R23, RZ, PT ;  /* 0x000000ff1700720c */ /* 0x000fda0003f06270 */
[----:B------:R-:W-:Y:S01]  /*4b90*/  @!P0 IMAD.MOV.U32 R24, RZ, RZ, 0x0 ;  /* 0x00000000ff188424 */ /* 0x000fe200078e00ff */
[----:B------:R-:W-:Y:S01]  /*4ba0*/  @!P0 MOV R25, 0xfff80000 ;  /* 0xfff8000000198802 */ /* 0x000fe20000000f00 */
        /* <DEDUP_REMOVED lines=14> */
[----:B------:R-:W-:-:S06]  /*4c90*/  IADD3 R25, R25, -0x100000, RZ ;  /* 0xfff0000019197810 */ /* 0x000fcc0007ffe0ff */
[----:B------:R-:W-:-:S08]  /*4ca0*/  DFMA R30, R22, -R22, R32 ;  /* 0x80000016161e722b */ /* 0x000fd00000000020 */
[----:B------:R-:W-:-:S10]  /*4cb0*/  DFMA R24, R24, R30, R22 ;  /* 0x0000001e1818722b */ /* 0x000fd40000000016 */
[----:B------:R-:W-:Y:S01]  /*4cc0*/  VIADD R25, R25, 0xfcb00000 ;  /* 0xfcb0000019197836 */ /* 0x000fe20000000000 */
[----:B------:R-:W-:Y:S06]  /*4cd0*/  BRA `(.L_x_303) ;  /* 0x0000000000047947 */ /* 0x000fec0003800000 */
.L_x_304:
[----:B------:R-:W-:-:S11]  /*4ce0*/  DADD R24, R22, R22 ;  /* 0x0000000016187229 */ /* 0x000fd60000000016 */
.L_x_303:
[----:B------:R-:W-:Y:S05]  /*4cf0*/  BSYNC B1 ;  /* 0x0000000000017941 */ /* 0x000fea0003800000 */
.L_x_301:
[----:B------:R-:W-:-:S04]  /*4d00*/  MOV R21, 0x0 ;  /* 0x0000000000157802 */ /* 0x000fc80000000f00 */
[----:B------:R-:W-:Y:S05]  /*4d10*/  RET.REL.NODEC R20 `(_ZN2at6native63_GLOBAL__N__11d61d08_30_DistributionLogNormalKernel_cu_e7567be543distribution_elementwise_grid_stride_kernelIdLi2EZNS0_9templates4cuda20normal_and_transformIddPNS_17CUDAGeneratorImplEZZZNS4_17log_normal_kernelIS7_EEvRNS_18TensorIteratorBaseEddT_ENKUlvE_clEvENKUlvE_clEvEUldE_EEvSA_T1_T2_EUlP24curandStatePhilox4_32_10E_ZNS1_27distribution_nullary_kernelIdd7double2S7_SJ_SE_EEvSA_SG_RKT3_T4_EUlidE0_EEvlNS_15PhiloxCudaStateESF_SG_) ;  /* 0xffffffb014b87950 */ /* 0x000fea0003c3ffff */
.L_x_305:
        /* <DEDUP_REMOVED lines=14> */
.L_x_363:


//--------------------- .text._ZN2at6native63_GLOBAL__N__11d61d08_30_DistributionLogNormalKernel_cu_e7567be543distribution_elementwise_grid_stride_kernelIdLi2EZNS0_9templates4cuda20normal_and_transformIddPNS_17CUDAGeneratorImplEZZZNS4_17log_normal_kernelIS7_EEvRNS_18TensorIteratorBaseEddT_ENKUlvE_clEvENKUlvE_clEvEUldE_EEvSA_T1_T2_EUlP24curandStatePhilox4_32_10E_ZNS1_27distribution_nullary_kernelIdd7double2S7_SJ_SE_EEvSA_SG_RKT3_T4_EUlidE_EEvlNS_15PhiloxCudaStateESF_SG_ --------------------------
	.section	.text._ZN2at6native63_GLOBAL__N__11d61d08_30_DistributionLogNormalKernel_cu_e7567be543distribution_elementwise_grid_stride_kernelIdLi2EZNS0_9templates4cuda20normal_and_transformIddPNS_17CUDAGeneratorImplEZZZNS4_17log_normal_kernelIS7_EEvRNS_18TensorIteratorBaseEddT_ENKUlvE_clEvENKUlvE_clEvEUldE_EEvSA_T1_T2_EUlP24curandStatePhilox4_32_10E_ZNS1_27distribution_nullary_kernelIdd7double2S7_SJ_SE_EEvSA_SG_RKT3_T4_EUlidE_EEvlNS_15PhiloxCudaStateESF_SG_,"ax",@progbits
	.align	128
.text._ZN2at6native63_GLOBAL__N__11d61d08_30_DistributionLogNormalKernel_cu_e7567be543distribution_elementwise_grid_stride_kernelIdLi2EZNS0_9templates4cuda20normal_and_transformIddPNS_17CUDAGeneratorImplEZZZNS4_17log_normal_kernelIS7_EEvRNS_18TensorIteratorBaseEddT_ENKUlvE_clEvENKUlvE_clEvEUldE_EEvSA_T1_T2_EUlP24curandStatePhilox4_32_10E_ZNS1_27distribution_nullary_kernelIdd7double2S7_SJ_SE_EEvSA_SG_RKT3_T4_EUlidE_EEvlNS_15PhiloxCudaStateESF_SG_:
        .type           _ZN2at6native63_GLOBAL__N__11d61d08_30_DistributionLogNormalKernel_cu_e7567be543distribution_elementwise_grid_stride_kernelIdLi2EZNS0_9templates4cuda20normal_and_transformIddPNS_17CUDAGeneratorImplEZZZNS4_17log_normal_kernelIS7_EEvRNS_18TensorIteratorBaseEddT_ENKUlvE_clEvENKUlvE_clEvEUldE_EEvSA_T1_T2_EUlP24curandStatePhilox4_32_10E_ZNS1_27distribution_nullary_kernelIdd7double2S7_SJ_SE_EEvSA_SG_RKT3_T4_EUlidE_EEvlNS_15PhiloxCudaStateESF_SG_,@function
        .size           _ZN2at6native63_GLOBAL__N__11d61d08_30_DistributionLogNormalKernel_cu_e7567be543distribution_elementwise_grid_stride_kernelIdLi2EZNS0_9templates4cuda20normal_and_transformIddPNS_17CUDAGeneratorImplEZZZNS4_17log_normal_kernelIS7_EEvRNS_18TensorIteratorBaseEddT_ENKUlvE_clEvENKUlvE_clEvEUldE_EEvSA_T1_T2_EUlP24curandStatePhilox4_32_10E_ZNS1_27distribution_nullary_kernelIdd7double2S7_SJ_SE_EEvSA_SG_RKT3_T4_EUlidE_EEvlNS_15PhiloxCudaStateESF_SG_,(.L_x_366 - _ZN2at6native63_GLOBAL__N__11d61d08_30_DistributionLogNormalKernel_cu_e7567be543distribution_elementwise_grid_stride_kernelIdLi2EZNS0_9templates4cuda20normal_and_transformIddPNS_17CUDAGeneratorImplEZZZNS4_17log_normal_kernelIS7_EEvRNS_18TensorIteratorBaseEddT_ENKUlvE_clEvENKUlvE_clEvEUldE_EEvSA_T1_T2_EUlP24curandStatePhilox4_32_10E_ZNS1_27distribution_nullary_kernelIdd7double2S7_SJ_SE_EEvSA_SG_RKT3_T4_EUlidE_EEvlNS_15PhiloxCudaStateESF_SG_)
        .other          _ZN2at6native63_GLOBAL__N__11d61d08_30_DistributionLogNormalKernel_cu_e7567be543distribution_elementwise_grid_stride_kernelIdLi2EZNS0_9templates4cuda20normal_and_transformIddPNS_17CUDAGeneratorImplEZZZNS4_17log_normal_kernelIS7_EEvRNS_18TensorIteratorBaseEddT_ENKUlvE_clEvENKUlvE_clEvEUldE_EEvSA_T1_T2_EUlP24curandStatePhilox4_32_10E_ZNS1_27distribution_nullary_kernelIdd7double2S7_SJ_SE_EEvSA_SG_RKT3_T4_EUlidE_EEvlNS_15PhiloxCudaStateESF_SG_,@"STO_CUDA_ENTRY STV_DEFAULT"
_ZN2at6native63_GLOBAL__N__11d61d08_30_DistributionLogNormalKernel_cu_e7567be543distribution_elementwise_grid_stride_kernelIdLi2EZNS0_9templates4cuda20normal_and_transformIddPNS_17CUDAGeneratorImplEZZZNS4_17log_normal_kernelIS7_EEvRNS_18TensorIteratorBaseEddT_ENKUlvE_clEvENKUlvE_clEvEUldE_EEvSA_T1_T2_EUlP24curandStatePhilox4_32_10E_ZNS1_27distribution_nullary_kernelIdd7double2S7_SJ_SE_EEvSA_SG_RKT3_T4_EUlidE_EEvlNS_15PhiloxCudaStateESF_SG_:
        /* <DEDUP_REMOVED lines=12> */
[----:B------:R-:W-:Y:S01]  /*00c0*/  IMAD.U32 R12, RZ, RZ, UR4 ;  /* 0x00000004ff0c7e24 */ /* 0x000fe2000f8e00ff */
[----:B------:R-:W-:-:S06]  /*00d0*/  MOV R13, UR5 ;  /* 0x00000005000d7c02 */ /* 0x000fcc0008000f00 */
[----:B------:R-:W4:Y:S01]  /*00e0*/  @P0 LDG.E.64 R12, desc[UR6][R12.64] ;  /* 0x000000060c0c0981 */ /* 0x000f22000c1e1b00 */
[----:B------:R-:W2:Y:S01]  /*00f0*/  S2UR UR4, SR_CTAID.X ;  /* 0x00000000000479c3 */ /* 0x000ea20000002500 */
[----:B------:R-:W-:-:S07]  /*0100*/  IMAD.MOV.U32 R45, RZ, RZ, RZ ;  /* 0x000000ffff2d7224 */ /* 0x000fce00078e00ff */
[----:B------:R-:W2:Y:S02]  /*0110*/  LDC R16, c[0x0][RZ] ;  /* 0x00000000ff107b82 */ /* 0x000ea40000000800 */
[----:B--2---:R-:W-:Y:S01]  /*0120*/  IMAD.WIDE.U32 R44, R16, UR4, R44 ;  /* 0x00000004102c7c25 */ /* 0x004fe2000f8e002c */
[----:B------:R-:W-:Y:S02]  /*0130*/  ULDC.64 UR4, c[0x0][0x210] ;  /* 0x0000840000047ab9 */ /* 0x000fe40000000a00 */
[----:B------:R-:W-:Y:S01]  /*0140*/  UIADD3 UR4, UP0, UR4, -0x1, URZ ;  /* 0xffffffff04047890 */ /* 0x000fe2000ff1e03f */
[----:B------:R-:W-:Y:S02]  /*0150*/  IMAD.MOV.U32 R43, RZ, RZ, R45 ;  /* 0x000000ffff2b7224 */ /* 0x000fe400078e002d */
[----:B------:R-:W-:Y:S01]  /*0160*/  IMAD.WIDE.U32 R6, R44, -0x326172a9, RZ ;  /* 0xcd9e8d572c067825 */ /* 0x000fe200078e00ff */
[----:B------:R-:W-:Y:S01]  /*0170*/  UIADD3.X UR5, UR5, -0x1, URZ, UP0, !UPT ;  /* 0xffffffff05057890 */ /* 0x000fe200087fe43f */
[----:B---3--:R-:W-:-:S05]  /*0180*/  @P0 IADD3 R18, P1, R2, R5, RZ ;  /* 0x0000000502120210 */ /* 0x008fca0007f3e0ff */
[----:B------:R-:W-:Y:S01]  /*0190*/  @P0 IMAD.X R19, RZ, RZ, R3, P1 ;  /* 0x000000ffff130224 */ /* 0x000fe200008e0603 */
[----:B------:R-:W-:Y:S01]  /*01a0*/  ISETP.NE.U32.AND P0, PT, RZ, UR5, PT ;  /* 0x00000005ff007c0c */ /* 0x000fe2000bf05070 */
[C---:B----4-:R-:W-:Y:S01]  /*01b0*/  VIADD R3, R13.reuse, 0xbb67ae85 ;  /* 0xbb67ae850d037836 */ /* 0x050fe20000000000 */
[----:B------:R-:W-:Y:S02]  /*01c0*/  IADD3 R42, R13, -0x24c28bd8, RZ ;  /* 0xdb3d74280d2a7810 */ /* 0x000fe40007ffe0ff */
[--C-:B------:R-:W-:Y:S02]  /*01d0*/  SHF.R.U64 R0, R18, 0x2, R19.reuse ;  /* 0x0000000212007819 */ /* 0x100fe40000001213 */
[----:B------:R-:W-:-:S03]  /*01e0*/  SHF.R.U32.HI R2, RZ, 0x2, R19 ;  /* 0x00000002ff027819 */ /* 0x000fc60000011613 */
[----:B------:R-:W-:Y:S01]  /*01f0*/  IMAD.WIDE.U32 R4, R0, -0x2daee0ad, RZ ;  /* 0xd2511f5300047825 */ /* 0x000fe200078e00ff */
[----:B------:R-:W-:-:S04]  /*0200*/  LOP3.LUT R8, R7, R2, R12, 0x96, !PT ;  /* 0x0000000207087212 */ /* 0x000fc800078e960c */
        /* <DEDUP_REMOVED lines=14> */
[----:B------:R-:W-:Y:S02]  /*02f0*/  VIADD R5, R13, 0x32370b8f ;  /* 0x32370b8f0d057836 */ /* 0x000fe40000000000 */
[----:B------:R-:W-:-:S03]  /*0300*/  IMAD.WIDE.U32 R10, R10, -0x326172a9, RZ ;  /* 0xcd9e8d570a0a7825 */ /* 0x000fc600078e00ff */
[----:B------:R-:W-:Y:S01]  /*0310*/  LOP3.LUT R20, R9, R6, R5, 0x96, !PT ;  /* 0x0000000609147212 */ /* 0x000fe200078e9605 */
[----:B------:R-:W-:Y:S01]  /*0320*/  VIADD R6, R13, 0xed9eba14 ;  /* 0xed9eba140d067836 */ /* 0x000fe20000000000 */
[----:B------:R-:W-:Y:S01]  /*0330*/  LOP3.LUT R14, R11, R14, R7, 0x96, !PT ;  /* 0x0000000e0b0e7212 */ /* 0x000fe200078e9607 */
[C---:B------:R-:W-:Y:S01]  /*0340*/  VIADD R7, R12.reuse, 0x78dde6e4 ;  /* 0x78dde6e40c077836 */ /* 0x040fe20000000000 */
[----:B------:R-:W-:Y:S01]  /*0350*/  IADD3 R9, R12, 0x1715609d, RZ ;  /* 0x1715609d0c097810 */ /* 0x000fe20007ffe0ff */
        /* <DEDUP_REMOVED lines=8> */
[----:B------:R-:W-:Y:S01]  /*03e0*/  IADD3 R11, R12, 0x5384540f, RZ ;  /* 0x5384540f0c0b7810 */ /* 0x000fe20007ffe0ff */
[----:B------:R-:W-:Y:S01]  /*03f0*/  VIADD R8, R13, 0x646e171e ;  /* 0x646e171e0d087836 */ /* 0x000fe20000000000 */
[----:B------:R-:W-:Y:S01]  /*0400*/  LOP3.LUT R20, R23, R20, R9, 0x96, !PT ;  /* 0x0000001417147212 */ /* 0x000fe200078e9609 */
[----:B------:R-:W-:-:S04]  /*0410*/  IMAD.WIDE.U32 R24, R24, -0x326172a9, RZ ;  /* 0xcd9e8d5718187825 */ /* 0x000fc800078e00ff */
[----:B------:R-:W-:Y:S02]  /*0420*/  VIADD R9, R12, 0xb54cda56 ;  /* 0xb54cda560c097836 */ /* 0x000fe40000000000 */
[----:B------:R-:W-:-:S03]  /*0430*/  IMAD.WIDE.U32 R20, R20, -0x2daee0ad, RZ ;  /* 0xd2511f5314147825 */ /* 0x000fc600078e00ff */
[----:B------:R-:W-:Y:S02]  /*0440*/  LOP3.LUT R9, R25, R22, R9, 0x96, !PT ;  /* 0x0000001619097212 */ /* 0x000fe400078e9609 */
[----:B------:R-:W-:Y:S01]  /*0450*/  LOP3.LUT R22, R21, R10, R8, 0x96, !PT ;  /* 0x0000000a15167212 */ /* 0x000fe200078e9608 */
[----:B------:R-:W-:Y:S02]  /*0460*/  IMAD.MOV.U32 R10, RZ, RZ, R44 ;  /* 0x000000ffff0a7224 */ /* 0x000fe400078e002c */
[----:B------:R-:W-:-:S04]  /*0470*/  IMAD.WIDE.U32 R14, R9, -0x2daee0ad, RZ ;  /* 0xd2511f53090e7825 */ /* 0x000fc800078e00ff */
[----:B------:R-:W-:Y:S02]  /*0480*/  VIADD R9, R13, 0x1fd5c5a3 ;  /* 0x1fd5c5a30d097836 */ /* 0x000fe40000000000 */
[----:B------:R-:W-:-:S03]  /*0490*/  IMAD.WIDE.U32 R22, R22, -0x326172a9, RZ ;  /* 0xcd9e8d5716167825 */ /* 0x000fc600078e00ff */
[----:B------:R-:W-:Y:S01]  /*04a0*/  LOP3.LUT R19, R15, R20, R9, 0x96, !PT ;  /* 0x000000140f137212 */ /* 0x000fe200078e9609 */
[----:B------:R-:W-:Y:S01]  /*04b0*/  VIADD R15, R12, 0xf1bbcdc8 ;  /* 0xf1bbcdc80c0f7836 */ /* 0x000fe20000000000 */
[----:B------:R-:W-:Y:S01]  /*04c0*/  LOP3.LUT R20, R23, R24, R11, 0x96, !PT ;  /* 0x0000001817147212 */ /* 0x000fe200078e960b */
[----:B------:R-:W-:Y:S02]  /*04d0*/  IMAD.MOV.U32 R11, RZ, RZ, R45 ;  /* 0x000000ffff0b7224 */ /* 0x000fe400078e002d */
[----:B------:R-:W-:-:S04]  /*04e0*/  IMAD.HI.U32 R17, R19, -0x326172a9, RZ ;  /* 0xcd9e8d5713117827 */ /* 0x000fc800078e00ff */
[----:B------:R-:W-:Y:S01]  /*04f0*/  IMAD.HI.U32 R21, R20, -0x2daee0ad, RZ ;  /* 0xd2511f5314157827 */ /* 0x000fe200078e00ff */
[----:B------:R-:W-:-:S04]  /*0500*/  LOP3.LUT R45, R17, R22, R15, 0x96, !PT ;  /* 0x00000016112d7212 */ /* 0x000fc800078e960f */
[----:B------:R-:W-:Y:S01]  /*0510*/  LOP3.LUT R21, R21, R14, R42, 0x96, !PT ;  /* 0x0000000e15157212 */ /* 0x000fe200078e962a */
[----:B------:R-:W-:Y:S06]  /*0520*/  @!P0 BRA `(.L_x_306) ;  /* 0x0000000000188947 */ /* 0x000fec0003800000 */
[----:B------:R-:W-:Y:S01]  /*0530*/  ULDC UR8, c[0x0][0xc] ;  /* 0x0000030000087ab9 */ /* 0x000fe20000000800 */
[----:B------:R-:W-:Y:S01]  /*0540*/  MOV R24, 0x580 ;  /* 0x0000058000187802 */ /* 0x000fe20000000f00 */
[----:B------:R-:W-:-:S04]  /*0550*/  IMAD R17, R16, UR8, RZ ;  /* 0x0000000810117c24 */ /* 0x000fc8000f8e02ff */
[----:B------:R-:W-:-:S07]  /*0560*/  IMAD.SHL.U32 R17, R17, 0x2, RZ ;  /* 0x0000000211117824 */ /* 0x000fce00078e00ff */
[----:B------:R-:W-:Y:S05]  /*0570*/  CALL.REL.NOINC `($__internal_22_$__cuda_sm20_div_s64) ;  /* 0x0000001c00907944 */ /* 0x000fea0003c00000 */
[----:B------:R-:W-:Y:S05]  /*0580*/  BRA `(.L_x_307) ;  /* 0x0000000000587947 */ /* 0x000fea0003800000 */
.L_x_306:
        /* <DEDUP_REMOVED lines=17> */
[----:B------:R-:W-:Y:S01]  /*06a0*/  @P0 IADD3 R24, -R17, R24, RZ ;  /* 0x0000001811180210 */ /* 0x000fe20007ffe1ff */
[----:B------:R-:W-:-:S03]  /*06b0*/  @P0 VIADD R14, R14, 0x1 ;  /* 0x000000010e0e0836 */ /* 0x000fc60000000000 */
[----:B------:R-:W-:-:S13]  /*06c0*/  ISETP.GE.U32.AND P1, PT, R24, R17, PT ;  /* 0x000000111800720c */ /* 0x000fda0003f26070 */
[----:B------:R-:W-:Y:S01]  /*06d0*/  @P1 VIADD R14, R14, 0x1 ;  /* 0x000000010e0e1836 */ /* 0x000fe20000000000 */
[----:B------:R-:W-:-:S07]  /*06e0*/  @!P2 LOP3.LUT R14, RZ, R17, RZ, 0x33, !PT ;  /* 0x00000011ff0ea212 */ /* 0x000fce00078e33ff */
.L_x_307:
        /* <DEDUP_REMOVED lines=16> */
[----:B------:R-:W-:Y:S01]  /*07f0*/  VIADD R22, R12, 0x8ff34781 ;  /* 0x8ff347810c167836 */ /* 0x000fe20000000000 */
[----:B------:R-:W-:Y:S01]  /*0800*/  LOP3.LUT R49, R18, 0x3, RZ, 0xc0, !PT ;  /* 0x0000000312317812 */ /* 0x000fe200078ec0ff */
[----:B------:R-:W-:Y:S01]  /*0810*/  IMAD R19, R20, -0x2daee0ad, RZ ;  /* 0xd2511f5314137824 */ /* 0x000fe200078e02ff */
[----:B------:R-:W-:Y:S01]  /*0820*/  ULDC.64 UR4, c[0x0][0x250] ;  /* 0x0000940000047ab9 */ /* 0x000fe20000000a00 */
[----:B------:R-:W-:Y:S01]  /*0830*/  IMAD.WIDE.U32 R28, R21, -0x326172a9, RZ ;  /* 0xcd9e8d57151c7825 */ /* 0x000fe200078e00ff */
[----:B------:R-:W1:Y:S01]  /*0840*/  LDC.64 R16, c[0x0][0x210] ;  /* 0x00008400ff107b82 */ /* 0x000e620000000a00 */
[----:B------:R-:W-:Y:S01]  /*0850*/  LOP3.LUT R23, R23, R22, RZ, 0x3c, !PT ;  /* 0x0000001617177212 */ /* 0x000fe200078e3cff */
[----:B------:R-:W-:Y:S01]  /*0860*/  ULDC UR10, c[0x0][0x240] ;  /* 0x00009000000a7ab9 */ /* 0x000fe20000000800 */
[----:B------:R-:W-:Y:S01]  /*0870*/  IMAD.HI.U32 R27, R45, -0x2daee0ad, RZ ;  /* 0xd2511f532d1b7827 */ /* 0x000fe200078e00ff */
[----:B------:R-:W-:Y:S01]  /*0880*/  LOP3.LUT R20, R19, R48, RZ, 0x3c, !PT ;  /* 0x0000003013147212 */ /* 0x000fe200078e3cff */
[----:B------:R-:W-:Y:S01]  /*0890*/  ULDC.64 UR8, c[0x0][0x238] ;  /* 0x00008e0000087ab9 */ /* 0x000fe20000000a00 */
[----:B------:R-:W-:-:S02]  /*08a0*/  LOP3.LUT R26, R23, R29, RZ, 0x3c, !PT ;  /* 0x0000001d171a7212 */ /* 0x000fc400078e3cff */
[----:B------:R-:W-:-:S07]  /*08b0*/  LOP3.LUT R27, R20, R27, RZ, 0x3c, !PT ;  /* 0x0000001b141b7212 */ /* 0x000fce00078e3cff */
.L_x_323:
[----:B------:R-:W-:Y:S01]  /*08c0*/  VIADD R0, R0, 0x1 ;  /* 0x0000000100007836 */ /* 0x000fe20000000000 */
[----:B------:R-:W-:Y:S03]  /*08d0*/  BSSY B0, `(.L_x_308) ;  /* 0x000000c000007945 */ /* 0x000fe60003800000 */
[C---:B------:R-:W-:Y:S01]  /*08e0*/  IMAD.HI.U32 R18, R0.reuse, -0x2daee0ad, RZ ;  /* 0xd2511f5300127827 */ /* 0x040fe200078e00ff */
[----:B------:R-:W-:-:S13]  /*08f0*/  ISETP.NE.AND P0, PT, R0, RZ, PT ;  /* 0x000000ff0000720c */ /* 0x000fda0003f05270 */
[----:B------:R-:W-:Y:S05]  /*0900*/  @P0 BRA `(.L_x_309) ;  /* 0x0000000000200947 */ /* 0x000fea0003800000 */
[----:B------:R-:W-:-:S05]  /*0910*/  VIADD R2, R2, 0x1 ;  /* 0x0000000102027836 */ /* 0x000fca0000000000 */
[----:B------:R-:W-:-:S13]  /*0920*/  ISETP.NE.AND P0, PT, R2, RZ, PT ;  /* 0x000000ff0200720c */ /* 0x000fda0003f05270 */
[----:B------:R-:W-:Y:S01]  /*0930*/  @!P0 VIADD R44, R44, 0x1 ;  /* 0x000000012c2c8836 */ /* 0x000fe20000000000 */
[----:B------:R-:W-:Y:S01]  /*0940*/  @!P0 IADD3 R19, R43, 0x1, RZ ;  /* 0x000000012b138810 */ /* 0x000fe20007ffe0ff */
[----:B------:R-:W-:-:S03]  /*0950*/  @!P0 IMAD.MOV.U32 R2, RZ, RZ, RZ ;  /* 0x000000ffff028224 */ /* 0x000fc600078e00ff */
[----:B------:R-:W-:-:S13]  /*0960*/  ISETP.NE.AND P1, PT, R44, RZ, !P0 ;  /* 0x000000ff2c00720c */ /* 0x000fda0004725270 */
[----:B------:R-:W-:-:S04]  /*0970*/  @P1 IMAD.MOV R19, RZ, RZ, R43 ;  /* 0x000000ffff131224 */ /* 0x000fc800078e022b */
[----:B------:R-:W-:-:S07]  /*0980*/  @!P0 IMAD.MOV.U32 R43, RZ, RZ, R19 ;  /* 0x000000ffff2b8224 */ /* 0x000fce00078e0013 */
.L_x_309:
[----:B------:R-:W-:Y:S05]  /*0990*/  BSYNC B0 ;  /* 0x0000000000007941 */ /* 0x000fea0003800000 */
.L_x_308:
        /* <DEDUP_REMOVED lines=14> */
[----:B------:R-:W-:-:S05]  /*0a80*/  IMAD.WIDE.U32 R20, R20, -0x326172a9, RZ ;  /* 0xcd9e8d5714147825 */ /* 0x000fca00078e00ff */
        /* <DEDUP_REMOVED lines=10> */
[----:B------:R-:W-:Y:S02]  /*0b30*/  IADD3 R21, R12, 0x1715609d, RZ ;  /* 0x1715609d0c157810 */ /* 0x000fe40007ffe0ff */
        /* <DEDUP_REMOVED lines=13> */
[----:B------:R-:W-:-:S03]  /*0c10*/  LOP3.LUT R21, R19, R24, R21, 0x96, !PT ;  /* 0x0000001813157212 */ /* 0x000fc600078e9615 */
[----:B------:R-:W-:Y:S01]  /*0c20*/  IMAD R24, R45, -0x2daee0ad, RZ ;  /* 0xd2511f532d187824 */ /* 0x000fe200078e02ff */
        /* <DEDUP_REMOVED lines=8> */
[----:B------:R-:W-:Y:S01]  /*0cb0*/  IMAD.HI.U32 R51, R45, -0x2daee0ad, RZ ;  /* 0xd2511f532d337827 */ /* 0x000fe200078e00ff */
[----:B------:R-:W-:-:S03]  /*0cc0*/  LOP3.LUT R50, R19, R50, R21, 0x96, !PT ;  /* 0x0000003213327212 */ /* 0x000fc600078e9615 */
[----:B------:R-:W-:Y:S01]  /*0cd0*/  IMAD.MOV.U32 R21, RZ, RZ, R28 ;  /* 0x000000ffff157224 */ /* 0x000fe200078e001c */
[----:B------:R-:W-:Y:S01]  /*0ce0*/  LOP3.LUT R51, R51, R20, R48, 0x96, !PT ;  /* 0x0000001433337212 */ /* 0x000fe200078e9630 */
[----:B------:R-:W-:Y:S01]  /*0cf0*/  IMAD.MOV.U32 R23, RZ, RZ, R24 ;  /* 0x000000ffff177224 */ /* 0x000fe200078e0018 */
[----:B------:R-:W-:Y:S01]  /*0d00*/  MOV R20, R27 ;  /* 0x0000001b00147202 */ /* 0x000fe20000000f00 */
[----:B------:R-:W-:Y:S01]  /*0d10*/  IMAD.MOV.U32 R22, RZ, RZ, R50 ;  /* 0x000000ffff167224 */ /* 0x000fe200078e0032 */
        /* <DEDUP_REMOVED lines=11> */
[----:B------:R-:W-:Y:S02]  /*0dd0*/  IMAD.MOV.U32 R20, RZ, RZ, R28 ;  /* 0x000000ffff147224 */ /* 0x000fe400078e001c */
[----:B------:R-:W-:Y:S01]  /*0de0*/  IMAD.MOV.U32 R22, RZ, RZ, R24 ;  /* 0x000000ffff167224 */ /* 0x000fe200078e0018 */
[----:B------:R-:W-:Y:S06]  /*0df0*/  BRA `(.L_x_310) ;  /* 0x0000000000107947 */ /* 0x000fec0003800000 */
.L_x_311:
[----:B------:R-:W-:Y:S01]  /*0e00*/  IMAD.MOV.U32 R21, RZ, RZ, R27 ;  /* 0x000000ffff157224 */ /* 0x000fe200078e001b */
[----:B------:R-:W-:Y:S01]  /*0e10*/  MOV R20, R24 ;  /* 0x0000001800147202 */ /* 0x000fe20000000f00 */
[----:B------:R-:W-:Y:S02]  /*0e20*/  IMAD.MOV.U32 R23, RZ, RZ, R50 ;  /* 0x000000ffff177224 */ /* 0x000fe400078e0032 */
[----:B------:R-:W-:-:S07]  /*0e30*/  IMAD.MOV.U32 R22, RZ, RZ, R18 ;  /* 0x000000ffff167224 */ /* 0x000fce00078e0012 */
.L_x_310:
[----:B------:R-:W-:Y:S01]  /*0e40*/  IMAD.WIDE.U32 R26, R20, 0x200000, RZ ;  /* 0x00200000141a7825 */ /* 0x000fe200078e00ff */
[----:B------:R-:W-:Y:S01]  /*0e50*/  HFMA2.MMA R30, -RZ, RZ, 0, 0 ;  /* 0x00000000ff1e7435 */ /* 0x000fe200000001ff */
[----:B------:R-:W-:Y:S02]  /*0e60*/  BSSY B0, `(.L_x_312) ;  /* 0x0000062000007945 */ /* 0x000fe40003800000 */
[----:B------:R-:W-:Y:S01]  /*0e70*/  IMAD.MOV.U32 R31, RZ, RZ, 0x3ca00000 ;  /* 0x3ca00000ff1f7424 */ /* 0x000fe200078e00ff */
[----:B------:R-:W-:Y:S01]  /*0e80*/  LOP3.LUT R26, R26, R21, RZ, 0x3c, !PT ;  /* 0x000000151a1a7212 */ /* 0x000fe200078e3cff */
[----:B------:R-:W-:-:S03]  /*0e90*/  IMAD.WIDE.U32 R20, R22, 0x200000, RZ ;  /* 0x0020000016147825 */ /* 0x000fc600078e00ff */
[----:B------:R-:W2:Y:S01]  /*0ea0*/  I2F.F64.U64 R24, R26 ;  /* 0x0000001a00187312 */ /* 0x000ea20000301800 */
[----:B------:R-:W-:-:S07]  /*0eb0*/  LOP3.LUT R20, R20, R23, RZ, 0x3c, !PT ;  /* 0x0000001714147212 */ /* 0x000fce00078e3cff */
[----:B------:R-:W3:Y:S01]  /*0ec0*/  I2F.F64.U64 R20, R20 ;  /* 0x0000001400147312 */ /* 0x000ee20000301800 */
[----:B--2---:R-:W-:Y:S02]  /*0ed0*/  DFMA R24, R24, R30, 5.5511151231257827021e-17 ;  /* 0x3c9000001818742b */ /* 0x004fe4000000001e */
[----:B---3--:R-:W-:-:S08]  /*0ee0*/  DFMA R30, R20, 2.2204460492503130808e-16, R30 ;  /* 0x3cb00000141e782b */ /* 0x008fd0000000001e */
[----:B------:R-:W-:Y:S01]  /*0ef0*/  ISETP.GT.AND P0, PT, R25, 0xfffff, PT ;  /* 0x000fffff1900780c */ /* 0x000fe20003f04270 */
[----:B------:R-:W-:Y:S01]  /*0f00*/  IMAD.MOV.U32 R22, RZ, RZ, R24 ;  /* 0x000000ffff167224 */ /* 0x000fe200078e0018 */
[----:B------:R-:W-:Y:S01]  /*0f10*/  MOV R23, R25 ;  /* 0x0000001900177202 */ /* 0x000fe20000000f00 */
[----:B------:R-:W-:Y:S01]  /*0f20*/  IMAD.SHL.U32 R28, R31, 0x2, RZ ;  /* 0x000000021f1c7824 */ /* 0x000fe200078e00ff */
[----:B------:R-:W-:-:S04]  /*0f30*/  MOV R26, R31 ;  /* 0x0000001f001a7202 */ /* 0x000fc80000000f00 */
[----:B------:R-:W-:-:S05]  /*0f40*/  ISETP.GE.U32.AND P2, PT, R28, -0x797fffff, PT ;  /* 0x868000011c00780c */ /* 0x000fca0003f46070 */
[----:B------:R-:W-:-:S10]  /*0f50*/  @!P0 DMUL R22, R22, 1.80143985094819840000e+16 ;  /* 0x4350000016168828 */ /* 0x000fd40000000000 */
[----:B------:R-:W-:Y:S01]  /*0f60*/  @!P0 IMAD.MOV.U32 R25, RZ, RZ, R23 ;  /* 0x000000ffff198224 */ /* 0x000fe200078e0017 */
[----:B------:R-:W-:-:S03]  /*0f70*/  @P2 DMUL R30, RZ, R30 ;  /* 0x0000001eff1e2228 */ /* 0x000fc60000000000 */
[----:B------:R-:W-:-:S05]  /*0f80*/  VIADD R20, R25, 0xffffffff ;  /* 0xffffffff19147836 */ /* 0x000fca0000000000 */
[----:B------:R-:W-:Y:S02]  /*0f90*/  ISETP.GE.U32.AND P1, PT, R20, 0x7fefffff, PT ;  /* 0x7fefffff1400780c */ /* 0x000fe40003f26070 */
[----:B------:R-:W-:-:S05]  /*0fa0*/  @P2 IMAD.MOV.U32 R26, RZ, RZ, R31 ;  /* 0x000000ffff1a2224 */ /* 0x000fca00078e001f */
[----:B------:R-:W-:Y:S02]  /*0fb0*/  IADD3 R27, R26, 0x100000, RZ ;  /* 0x001000001a1b7810 */ /* 0x000fe40007ffe0ff */
[----:B------:R-:W-:-:S04]  /*0fc0*/  MOV R26, R30 ;  /* 0x0000001e001a7202 */ /* 0x000fc80000000f00 */
[----:B------:R-:W-:Y:S01]  /*0fd0*/  @P1 IMAD.MOV.U32 R20, RZ, RZ, 0x0 ;  /* 0x00000000ff141424 */ /* 0x000fe200078e00ff */
[----:B------:R-:W2:Y:S01]  /*0fe0*/  FRND.F64 R36, R26 ;  /* 0x0000001a00247313 */ /* 0x000ea20000301800 */
[----:B------:R-:W-:Y:S01]  /*0ff0*/  @P1 IMAD.MOV.U32 R21, RZ, RZ, 0x7ff00000 ;  /* 0x7ff00000ff151424 */ /* 0x000fe200078e00ff */
[----:B------:R-:W-:-:S05]  /*1000*/  @P1 FSETP.NEU.FTZ.AND P2, PT, R23, RZ, PT ;  /* 0x000000ff1700120b */ /* 0x000fca0003f5d000 */
[----:B------:R-:W-:Y:S01]  /*1010*/  @P1 DFMA R20, R22, R20, +INF ;  /* 0x7ff000001614142b */ /* 0x000fe20000000014 */
[----:B------:R-:W-:Y:S01]  /*1020*/  IMAD.MOV.U32 R23, RZ, RZ, R24 ;  /* 0x000000ffff177224 */ /* 0x000fe200078e0018 */
[----:B------:R-:W-:Y:S01]  /*1030*/  @!P0 MOV R23, R22 ;  /* 0x0000001600178202 */ /* 0x000fe20000000f00 */
[----:B------:R-:W-:Y:S02]  /*1040*/  IMAD.MOV.U32 R24, RZ, RZ, -0x3ff ;  /* 0xfffffc01ff187424 */ /* 0x000fe400078e00ff */
[----:B------:R-:W-:Y:S01]  /*1050*/  @!P0 IMAD.MOV.U32 R24, RZ, RZ, -0x435 ;  /* 0xfffffbcbff188424 */ /* 0x000fe200078e00ff */
[----:B--2---:R-:W-:-:S04]  /*1060*/  DFMA R36, -R36, 0.5, R30 ;  /* 0x3fe000002424782b */ /* 0x004fc8000000011e */
        /* <DEDUP_REMOVED lines=10> */
[----:B------:R-:W-:Y:S01]  /*1110*/  UMOV UR14, 0x80000000 ;  /* 0x80000000000e7882 */ /* 0x000fe20000000000 */
[----:B------:R-:W-:Y:S01]  /*1120*/  ISETP.GE.AND P0, PT, R21, 0x3ff6a09f, PT ;  /* 0x3ff6a09f1500780c */ /* 0x000fe20003f06270 */
[----:B------:R-:W-:Y:S01]  /*1130*/  UMOV UR15, 0x43300000 ;  /* 0x43300000000f7882 */ /* 0x000fe20000000000 */
[----:B------:R-:W-:-:S11]  /*1140*/  MOV R25, 0x43300000 ;  /* 0x4330000000197802 */ /* 0x000fd60000000f00 */
[----:B------:R-:W-:Y:S01]  /*1150*/  @P0 IADD3 R23, R21, -0x100000, RZ ;  /* 0xfff0000015170810 */ /* 0x000fe20007ffe0ff */
[----:B------:R-:W-:-:S04]  /*1160*/  @P0 VIADD R24, R24, 0x1 ;  /* 0x0000000118180836 */ /* 0x000fc80000000000 */
[----:B------:R-:W-:Y:S01]  /*1170*/  @P0 IMAD.MOV.U32 R21, RZ, RZ, R23 ;  /* 0x000000ffff150224 */ /* 0x000fe200078e0017 */
[----:B------:R-:W-:-:S05]  /*1180*/  LOP3.LUT R24, R24, 0x80000000, RZ, 0x3c, !PT ;  /* 0x8000000018187812 */ /* 0x000fca00078e3cff */
[C---:B------:R-:W-:Y:S02]  /*1190*/  DADD R28, R20.reuse, 1 ;  /* 0x3ff00000141c7429 */ /* 0x040fe40000000000 */
[----:B------:R-:W-:Y:S02]  /*11a0*/  DADD R20, R20, -1 ;  /* 0xbff0000014147429 */ /* 0x000fe40000000000 */
[----:B------:R-:W-:Y:S01]  /*11b0*/  DADD R24, R24, -UR14 ;  /* 0x8000000e18187e29 */ /* 0x000fe20008000000 */
[----:B------:R-:W-:Y:S01]  /*11c0*/  UMOV UR14, 0xfefa39ef ;  /* 0xfefa39ef000e7882 */ /* 0x000fe20000000000 */
[----:B------:R-:W2:Y:S01]  /*11d0*/  MUFU.RCP64H R23, R29 ;  /* 0x0000001d00177308 */ /* 0x000ea20000001800 */
[----:B------:R-:W-:Y:S01]  /*11e0*/  UMOV UR15, 0x3fe62e42 ;  /* 0x3fe62e42000f7882 */ /* 0x000fe20000000000 */
[----:B--2---:R-:W-:-:S08]  /*11f0*/  DFMA R40, -R28, R22, 1 ;  /* 0x3ff000001c28742b */ /* 0x004fd00000000116 */
        /* <DEDUP_REMOVED lines=40> */
.L_x_313:
[----:B------:R-:W-:Y:S05]  /*1480*/  BSYNC B0 ;  /* 0x0000000000007941 */ /* 0x000fea0003800000 */
.L_x_312:
[----:B------:R-:W-:Y:S01]  /*1490*/  UMOV UR12, 0x33145c07 ;  /* 0x33145c07000c7882 */ /* 0x000fe20000000000 */
[----:B------:R-:W-:Y:S01]  /*14a0*/  UMOV UR13, 0x3ca1a626 ;  /* 0x3ca1a626000d7882 */ /* 0x000fe20000000000 */
[----:B------:R-:W-:Y:S01]  /*14b0*/  IMAD.MOV.U32 R24, RZ, RZ, 0x2cb0d246 ;  /* 0x2cb0d246ff187424 */ /* 0x000fe200078e00ff */
[----:B------:R-:W-:Y:S01]  /*14c0*/  DMUL R22, R36, UR12 ;  /* 0x0000000c24167c28 */ /* 0x000fe20008000000 */
[----:B------:R-:W-:Y:S01]  /*14d0*/  UMOV UR12, 0x54442d18 ;  /* 0x54442d18000c7882 */ /* 0x000fe20000000000 */
[----:B------:R-:W-:Y:S01]  /*14e0*/  UMOV UR13, 0x400921fb ;  /* 0x400921fb000d7882 */ /* 0x000fe20000000000 */
[----:B------:R-:W-:Y:S01]  /*14f0*/  IMAD.MOV.U32 R25, RZ, RZ, 0x3e5ae5f1 ;  /* 0x3e5ae5f1ff197424 */ /* 0x000fe200078e00ff */
[----:B------:R-:W-:Y:S01]  /*1500*/  HFMA2.MMA R38, -RZ, RZ, -2.966796875, -7.8678131103515625e-05 ;  /* 0xc1ef8528ff267435 */ /* 0x000fe200000001ff */
[----:B------:R-:W-:Y:S01]  /*1510*/  IMAD.MOV.U32 R39, RZ, RZ, 0x3e21eea7 ;  /* 0x3e21eea7ff277424 */ /* 0x000fe200078e00ff */
[----:B------:R-:W-:Y:S01]  /*1520*/  DMUL R20, R20, -2 ;  /* 0xc000000014147828 */ /* 0x000fe20000000000 */
[----:B------:R-:W-:Y:S01]  /*1530*/  UMOV UR14, 0x69ace392 ;  /* 0x69ace392000e7882 */ /* 0x000fe20000000000 */
[----:B------:R-:W-:Y:S01]  /*1540*/  DFMA R36, R36, UR12, R22 ;  /* 0x0000000c24247c2b */ /* 0x000fe20008000016 */
[----:B------:R-:W-:Y:S01]  /*1550*/  UMOV UR12, 0xf9785eba ;  /* 0xf9785eba000c7882 */ /* 0x000fe20000000000 */
[----:B------:R-:W-:Y:S01]  /*1560*/  UMOV UR13, 0x3de5db65 ;  /* 0x3de5db65000d7882 */ /* 0x000fe20000000000 */
[----:B------:R-:W-:Y:S01]  /*1570*/  UMOV UR15, 0x3ec71de3 ;  /* 0x3ec71de3000f7882 */ /* 0x000fe20000000000 */
[----:B------:R-:W2:Y:S01]  /*1580*/  MUFU.RSQ64H R23, R21 ;  /* 0x0000001500177308 */ /* 0x000ea20000001c00 */
[----:B------:R-:W-:Y:S01]  /*1590*/  MOV R34, 0x0 ;  /* 0x0000000000227802 */ /* 0x000fe20000000f00 */
[----:B------:R-:W-:Y:S01]  /*15a0*/  IMAD.MOV.U32 R35, RZ, RZ, 0x3fd80000 ;  /* 0x3fd80000ff237424 */ /* 0x000fe200078e00ff */
        /* <DEDUP_REMOVED lines=10> */
[----:B--2---:R-:W-:Y:S01]  /*1650*/  DMUL R40, R22, R22 ;  /* 0x0000001616287228 */ /* 0x004fe20000000000 */
[----:B------:R-:W2:Y:S01]  /*1660*/  FRND.F64.TRUNC R28, R30 ;  /* 0x0000001e001c7313 */ /* 0x000ea2000030d800 */
        /* <DEDUP_REMOVED lines=27> */
[----:B--2---:R-:W-:Y:S02]  /*1820*/  DSETP.NEU.AND P2, PT, R30, R28, PT ;  /* 0x0000001c1e00722a */ /* 0x004fe40003f4d000 */
[----:B------:R-:W-:Y:S02]  /*1830*/  DFMA R34, R34, R40, R22 ;  /* 0x000000282222722b */ /* 0x000fe40000000016 */
[C---:B------:R-:W-:Y:S02]  /*1840*/  DFMA R24, R32.reuse, R24, RZ ;  /* 0x000000182018722b */ /* 0x040fe400000000ff */
[----:B------:R-:W-:-:S06]  /*1850*/  DFMA R38, R32, R38, -0.5 ;  /* 0xbfe000002026742b */ /* 0x000fcc0000000026 */
[----:B------:R-:W-:Y:S02]  /*1860*/  DFMA R24, R36, R24, R36 ;  /* 0x000000182418722b */ /* 0x000fe40000000024 */
[----:B------:R-:W-:Y:S02]  /*1870*/  DFMA R32, R32, R38, 1 ;  /* 0x3ff000002020742b */ /* 0x000fe40000000026 */
[----:B------:R-:W-:Y:S01]  /*1880*/  DMUL R36, R20, R34 ;  /* 0x0000002214247228 */ /* 0x000fe20000000000 */
[----:B------:R-:W-:Y:S01]  /*1890*/  VIADD R39, R35, 0xfff00000 ;  /* 0xfff0000023277836 */ /* 0x000fe20000000000 */
[----:B------:R-:W-:-:S04]  /*18a0*/  MOV R38, R34 ;  /* 0x0000002200267202 */ /* 0x000fc80000000f00 */
[----:B------:R-:W-:Y:S01]  /*18b0*/  @!P0 LOP3.LUT R27, R25, 0x80000000, RZ, 0x3c, !PT ;  /* 0x80000000191b8812 */ /* 0x000fe200078e3cff */
[----:B------:R-:W-:Y:S01]  /*18c0*/  @!P0 IMAD.MOV.U32 R26, RZ, RZ, R24 ;  /* 0x000000ffff1a8224 */ /* 0x000fe200078e0018 */
[----:B------:R-:W-:Y:S01]  /*18d0*/  @!P0 MOV R24, R32 ;  /* 0x0000002000188202 */ /* 0x000fe20000000f00 */
[----:B------:R-:W-:Y:S01]  /*18e0*/  @!P0 IMAD.MOV.U32 R25, RZ, RZ, R33 ;  /* 0x000000ffff198224 */ /* 0x000fe200078e0021 */
[----:B------:R-:W-:Y:S01]  /*18f0*/  DFMA R28, R36, -R36, R20 ;  /* 0x80000024241c722b */ /* 0x000fe20000000014 */
[----:B------:R-:W-:Y:S01]  /*1900*/  @!P0 IMAD.MOV.U32 R33, RZ, RZ, R27 ;  /* 0x000000ffff218224 */ /* 0x000fe200078e001b */
[----:B------:R-:W-:Y:S02]  /*1910*/  @!P0 MOV R32, R26 ;  /* 0x0000001a00208202 */ /* 0x000fe40000000f00 */
[----:B------:R-:W-:Y:S02]  /*1920*/  ISETP.GE.U32.AND P0, PT, R22, 0x7ca00000, PT ;  /* 0x7ca000001600780c */ /* 0x000fe40003f06070 */
[----:B------:R-:W-:-:S02]  /*1930*/  @P1 LOP3.LUT R41, R25, 0x80000000, RZ, 0x3c, !PT ;  /* 0x8000000019291812 */ /* 0x000fc400078e3cff */
[----:B------:R-:W-:-:S03]  /*1940*/  DFMA R26, R28, R38, R36 ;  /* 0x000000261c1a722b */ /* 0x000fc60000000024 */
[----:B------:R-:W-:Y:S01]  /*1950*/  @P1 IMAD.MOV.U32 R25, RZ, RZ, R41 ;  /* 0x000000ffff191224 */ /* 0x000fe200078e0029 */
[----:B------:R-:W-:Y:S01]  /*1960*/  @!P2 DMUL R24, RZ, R30 ;  /* 0x0000001eff18a228 */ /* 0x000fe20000000000 */
[----:B------:R-:W-:-:S05]  /*1970*/  @P1 LOP3.LUT R31, R33, 0x80000000, RZ, 0x3c, !PT ;  /* 0x80000000211f1812 */ /* 0x000fca00078e3cff */
[----:B------:R-:W-:Y:S01]  /*1980*/  @P1 IMAD.MOV.U32 R33, RZ, RZ, R31 ;  /* 0x000000ffff211224 */ /* 0x000fe200078e001f */
[----:B------:R-:W-:Y:S06]  /*1990*/  @!P0 BRA `(.L_x_315) ;  /* 0x0000000000108947 */ /* 0x000fec0003800000 */
[----:B------:R-:W-:-:S07]  /*19a0*/  MOV R26, 0x19c0 ;  /* 0x000019c0001a7802 */ /* 0x000fce0000000f00 */
[----:B01----:R-:W-:Y:S05]  /*19b0*/  CALL.REL.NOINC `($__internal_23_$__cuda_sm20_dsqrt_rn_f64_mediumpath_v1) ;  /* 0x0000000c00ac7944 */ /* 0x003fea0003c00000 */
[----:B------:R-:W-:Y:S01]  /*19c0*/  IMAD.MOV.U32 R26, RZ, RZ, R22 ;  /* 0x000000ffff1a7224 */ /* 0x000fe200078e0016 */
[----:B------:R-:W-:-:S07]  /*19d0*/  MOV R27, R23 ;  /* 0x00000017001b7202 */ /* 0x000fce0000000f00 */
.L_x_315:
[----:B------:R-:W-:Y:S05]  /*19e0*/  BSYNC B0 ;  /* 0x0000000000007941 */ /* 0x000fea0003800000 */
.L_x_314:
[----:B-1----:R-:W-:Y:S01]  /*19f0*/  ISETP.GE.U32.AND P0, PT, R10, R16, PT ;  /* 0x000000100a00720c */ /* 0x002fe20003f06070 */
[----:B------:R-:W-:Y:S01]  /*1a00*/  DADD R22, RZ, R32 ;  /* 0x00000000ff167229 */ /* 0x000fe20000000020 */
[----:B------:R-:W-:Y:S01]  /*1a10*/  BSSY B0, `(.L_x_316) ;  /* 0x0000046000007945 */ /* 0x000fe20003800000 */
[----:B------:R-:W-:Y:S01]  /*1a20*/  DMUL R24, R26, R24 ;  /* 0x000000181a187228 */ /* 0x000fe20000000000 */
[----:B------:R-:W-:-:S05]  /*1a30*/  ISETP.GE.AND.EX P0, PT, R11, R17, PT, P0 ;  /* 0x000000110b00720c */ /* 0x000fca0003f06300 */
[----:B------:R-:W-:-:S08]  /*1a40*/  DMUL R22, R22, R26 ;  /* 0x0000001a16167228 */ /* 0x000fd00000000000 */
[----:B------:R-:W-:Y:S05]  /*1a50*/  @P0 BRA `(.L_x_317) ;  /* 0x0000000400040947 */ /* 0x000fea0003800000 */
[----:B0-----:R-:W-:Y:S01]  /*1a60*/  DFMA R24, R24, UR4, R14 ;  /* 0x0000000418187c2b */ /* 0x001fe2000800000e */
[----:B------:R-:W-:Y:S01]  /*1a70*/  IMAD.MOV.U32 R30, RZ, RZ, 0x652b82fe ;  /* 0x652b82feff1e7424 */ /* 0x000fe200078e00ff */
[----:B------:R-:W-:Y:S01]  /*1a80*/  UMOV UR12, 0xfefa39ef ;  /* 0xfefa39ef000c7882 */ /* 0x000fe20000000000 */
[----:B------:R-:W-:Y:S01]  /*1a90*/  IMAD.MOV.U32 R31, RZ, RZ, 0x3ff71547 ;  /* 0x3ff71547ff1f7424 */ /* 0x000fe200078e00ff */
[----:B------:R-:W-:Y:S01]  /*1aa0*/  UMOV UR13, 0x3fe62e42 ;  /* 0x3fe62e42000d7882 */ /* 0x000fe20000000000 */
[----:B------:R-:W-:Y:S01]  /*1ab0*/  IMAD R28, R10, UR10, RZ ;  /* 0x0000000a0a1c7c24 */ /* 0x000fe2000f8e02ff */
[----:B------:R-:W-:Y:S03]  /*1ac0*/  BSSY B1, `(.L_x_318) ;  /* 0x0000039000017945 */ /* 0x000fe60003800000 */
[----:B------:R-:W-:Y:S01]  /*1ad0*/  DFMA R30, R24, R30, 6.75539944105574400000e+15 ;  /* 0x43380000181e742b */ /* 0x000fe2000000001e */
[----:B------:R-:W-:-:S07]  /*1ae0*/  FSETP.GEU.FTZ.AND P0, PT, |R25|, 4.1917929649353027344, PT ;  /* 0x4086232b1900780b */ /* 0x000fce0003f1e200 */
        /* <DEDUP_REMOVED lines=38> */
[----:B------:R-:W-:Y:S01]  /*1d50*/  IMAD R29, R30, 0x100000, R21 ;  /* 0x001000001e1d7824 */ /* 0x000fe200078e0215 */
[----:B------:R-:W-:Y:S01]  /*1d60*/  MOV R28, R20 ;  /* 0x00000014001c7202 */ /* 0x000fe20000000f00 */
[----:B------:R-:W-:Y:S06]  /*1d70*/  @!P0 BRA `(.L_x_319) ;  /* 0x0000000000348947 */ /* 0x000fec0003800000 */
[----:B------:R-:W-:Y:S01]  /*1d80*/  FSETP.GEU.FTZ.AND P0, PT, |R25|, 4.2275390625, PT ;  /* 0x408748001900780b */ /* 0x000fe20003f1e200 */
[C---:B------:R-:W-:Y:S02]  /*1d90*/  DADD R28, R24.reuse, +INF ;  /* 0x7ff00000181c7429 */ /* 0x040fe40000000000 */
[----:B------:R-:W-:-:S08]  /*1da0*/  DSETP.GEU.AND P1, PT, R24, RZ, PT ;  /* 0x000000ff1800722a */ /* 0x000fd00003f2e000 */
[----:B------:R-:W-:Y:S02]  /*1db0*/  FSEL R28, R28, RZ, P1 ;  /* 0x000000ff1c1c7208 */ /* 0x000fe40000800000 */
[----:B------:R-:W-:Y:S02]  /*1dc0*/  @!P0 LEA.HI R31, R30, R30, RZ, 0x1 ;  /* 0x0000001e1e1f8211 */ /* 0x000fe400078f08ff */
[----:B------:R-:W-:Y:S01]  /*1dd0*/  @!P0 MOV R24, R20 ;  /* 0x0000001400188202 */ /* 0x000fe20000000f00 */
[----:B------:R-:W-:Y:S01]  /*1de0*/  @!P0 IMAD.MOV.U32 R20, RZ, RZ, RZ ;  /* 0x000000ffff148224 */ /* 0x000fe200078e00ff */
[----:B------:R-:W-:Y:S02]  /*1df0*/  @!P0 SHF.R.S32.HI R31, RZ, 0x1, R31 ;  /* 0x00000001ff1f8819 */ /* 0x000fe4000001141f */
[----:B------:R-:W-:-:S03]  /*1e00*/  FSEL R29, R29, RZ, P1 ;  /* 0x000000ff1d1d7208 */ /* 0x000fc60000800000 */
[----:B------:R-:W-:Y:S02]  /*1e10*/  @!P0 IMAD.IADD R30, R30, 0x1, -R31 ;  /* 0x000000011e1e8824 */ /* 0x000fe400078e0a1f */
[----:B------:R-:W-:-:S03]  /*1e20*/  @!P0 IMAD R25, R31, 0x100000, R21 ;  /* 0x001000001f198824 */ /* 0x000fc600078e0215 */
[----:B------:R-:W-:-:S06]  /*1e30*/  @!P0 LEA R21, R30, 0x3ff00000, 0x14 ;  /* 0x3ff000001e158811 */ /* 0x000fcc00078ea0ff */
[----:B------:R-:W-:-:S11]  /*1e40*/  @!P0 DMUL R28, R24, R20 ;  /* 0x00000014181c8228 */ /* 0x000fd60000000000 */
.L_x_319:
[----:B------:R-:W-:Y:S05]  /*1e50*/  BSYNC B1 ;  /* 0x0000000000017941 */ /* 0x000fea0003800000 */
.L_x_318:
[----:B------:R1:W-:Y:S02]  /*1e60*/  STG.E.64 desc[UR6][R26.64], R28 ;  /* 0x0000001c1a007986 */ /* 0x0003e4000c101b06 */
.L_x_317:
[----:B------:R-:W-:Y:S05]  /*1e70*/  BSYNC B0 ;  /* 0x0000000000007941 */ /* 0x000fea0003800000 */
.L_x_316:
[----:B------:R-:W-:Y:S01]  /*1e80*/  ULDC UR11, c[0x0][0xc] ;  /* 0x00000300000b7ab9 */ /* 0x000fe20000000800 */
[----:B------:R-:W2:Y:S02]  /*1e90*/  LDC R31, c[0x0][RZ] ;  /* 0x00000000ff1f7b82 */ /* 0x000ea40000000800 */
[----:B--2---:R-:W-:-:S05]  /*1ea0*/  IMAD R31, R31, UR11, RZ ;  /* 0x0000000b1f1f7c24 */ /* 0x004fca000f8e02ff */
[----:B-1----:R-:W-:-:S04]  /*1eb0*/  IADD3 R27, P1, R31, R10, RZ ;  /* 0x0000000a1f1b7210 */ /* 0x002fc80007f3e0ff */
[----:B------:R-:W-:Y:S01]  /*1ec0*/  ISETP.GE.U32.AND P0, PT, R27, R16, PT ;  /* 0x000000101b00720c */ /* 0x000fe20003f06070 */
[----:B------:R-:W-:-:S05]  /*1ed0*/  IMAD.X R20, RZ, RZ, R11, P1 ;  /* 0x000000ffff147224 */ /* 0x000fca00008e060b */
[----:B------:R-:W-:-:S13]  /*1ee0*/  ISETP.GE.AND.EX P0, PT, R20, R17, PT, P0 ;  /* 0x000000111400720c */ /* 0x000fda0003f06300 */
[----:B------:R-:W-:Y:S05]  /*1ef0*/  @P0 BRA `(.L_x_320) ;  /* 0x0000000400040947 */ /* 0x000fea0003800000 */
[----:B0-----:R-:W-:Y:S01]  /*1f00*/  DFMA R22, R22, UR4, R14 ;  /* 0x0000000416167c2b */ /* 0x001fe2000800000e */
[----:B------:R-:W-:Y:S01]  /*1f10*/  MOV R28, 0x652b82fe ;  /* 0x652b82fe001c7802 */ /* 0x000fe20000000f00 */
[----:B------:R-:W-:Y:S01]  /*1f20*/  IMAD.MOV.U32 R29, RZ, RZ, 0x3ff71547 ;  /* 0x3ff71547ff1d7424 */ /* 0x000fe200078e00ff */
[----:B------:R-:W-:Y:S01]  /*1f30*/  UMOV UR12, 0xfefa39ef ;  /* 0xfefa39ef000c7882 */ /* 0x000fe20000000000 */
[----:B------:R-:W-:Y:S01]  /*1f40*/  UMOV UR13, 0x3fe62e42 ;  /* 0x3fe62e42000d7882 */ /* 0x000fe20000000000 */
[----:B------:R-:W-:Y:S01]  /*1f50*/  IMAD R27, R27, UR10, RZ ;  /* 0x0000000a1b1b7c24 */ /* 0x000fe2000f8e02ff */
[----:B------:R-:W-:Y:S02]  /*1f60*/  BSSY B0, `(.L_x_321) ;  /* 0x0000039000007945 */ /* 0x000fe40003800000 */
        /* <DEDUP_REMOVED lines=56> */
.L_x_322:
[----:B------:R-:W-:Y:S05]  /*22f0*/  BSYNC B0 ;  /* 0x0000000000007941 */ /* 0x000fea0003800000 */
.L_x_321:
[----:B------:R1:W-:Y:S02]  /*2300*/  STG.E.64 desc[UR6][R24.64], R26 ;  /* 0x0000001a18007986 */ /* 0x0003e4000c101b06 */
.L_x_320:
[----:B------:R-:W-:Y:S01]  /*2310*/  LEA R10, P0, R31, R10, 0x1 ;  /* 0x0000000a1f0a7211 */ /* 0x000fe200078008ff */
[----:B------:R-:W-:Y:S05]  /*2320*/  WARPSYNC.ALL ;  /* 0x0000000000007948 */ /* 0x000fea0003800000 */
[----:B------:R-:W-:Y:S01]  /*2330*/  IMAD.X R11, RZ, RZ, R11, P0 ;  /* 0x000000ffff0b7224 */ /* 0x000fe200000e060b */
[----:B------:R-:W-:Y:S01]  /*2340*/  BAR.SYNC.DEFER_BLOCKING 0x0 ;  /* 0x0000000000007b1d */ /* 0x000fe20000010000 */
[----:B------:R-:W-:Y:S01]  /*2350*/  ISETP.GE.U32.AND P0, PT, R10, R47, PT ;  /* 0x0000002f0a00720c */ /* 0x000fe20003f06070 */
[----:B------:R-:W-:Y:S01]  /*2360*/  IMAD.MOV.U32 R28, RZ, RZ, R18 ;  /* 0x000000ffff1c7224 */ /* 0x000fe200078e0012 */
[----:B-1----:R-:W-:Y:S01]  /*2370*/  MOV R26, R50 ;  /* 0x00000032001a7202 */ /* 0x002fe20000000f00 */
[----:B------:R-:W-:Y:S01]  /*2380*/  IMAD.MOV.U32 R27, RZ, RZ, R51 ;  /* 0x000000ffff1b7224 */ /* 0x000fe200078e0033 */
[----:B------:R-:W-:-:S13]  /*2390*/  ISETP.GE.AND.EX P0, PT, R11, R46, PT, P0 ;  /* 0x0000002e0b00720c */ /* 0x000fda0003f06300 */
[----:B------:R-:W-:Y:S05]  /*23a0*/  @!P0 BRA `(.L_x_323) ;  /* 0xffffffe400448947 */ /* 0x000fea000383ffff */
[----:B------:R-:W-:Y:S05]  /*23b0*/  EXIT ;  /* 0x000000000000794d */ /* 0x000fea0003800000 */
        .weak           $__internal_22_$__cuda_sm20_div_s64
        .type           $__internal_22_$__cuda_sm20_div_s64,@function
        .size           $__internal_22_$__cuda_sm20_div_s64,($__internal_23_$__cuda_sm20_dsqrt_rn_f64_mediumpath_v1 - $__internal_22_$__cuda_sm20_div_s64)
$__internal_22_$__cuda_sm20_div_s64:
[----:B------:R-:W-:Y:S01]  /*23c0*/  HFMA2.MMA R27, -RZ, RZ, 0, 0 ;  /* 0x00000000ff1b7435 */ /* 0x000fe200000001ff */
[----:B------:R-:W-:-:S05]  /*23d0*/  IMAD.MOV.U32 R26, RZ, RZ, R17 ;  /* 0x000000ffff1a7224 */ /* 0x000fca00078e0011 */
[----:B------:R0:W1:Y:S02]  /*23e0*/  I2F.U64.RP R25, R26 ;  /* 0x0000001a00197312 */ /* 0x0000640000309000 */
[----:B0-----:R-:W-:-:S04]  /*23f0*/  IADD3 R26, P4, RZ, -UR4, RZ ;  /* 0x80000004ff1a7c10 */ /* 0x001fc8000ff9e0ff */
[----:B------:R-:W-:Y:S02]  /*2400*/  IADD3.X R28, RZ, ~UR5, RZ, P4, !PT ;  /* 0x80000005ff1c7c10 */ /* 0x000fe4000a7fe4ff */
[----:B-1----:R-:W0:Y:S02]  /*2410*/  MUFU.RCP R25, R25 ;  /* 0x0000001900197308 */ /* 0x002e240000001000 */
[----:B0-----:R-:W-:-:S06]  /*2420*/  VIADD R14, R25, 0x1ffffffe ;  /* 0x1ffffffe190e7836 */ /* 0x001fcc0000000000 */
        /* <DEDUP_REMOVED lines=27> */
[----:B------:R-:W-:Y:S01]  /*25e0*/  IADD3 R23, P3, R22, R23, RZ ;  /* 0x0000001716177210 */ /* 0x000fe20007f7e0ff */
[----:B------:R-:W-:-:S04]  /*25f0*/  IMAD.X R25, R14, 0x1, R25, P0 ;  /* 0x000000010e197824 */ /* 0x000fc800000e0619 */
[----:B------:R-:W-:Y:S01]  /*2600*/  IMAD.HI.U32 R14, R23, R26, RZ ;  /* 0x0000001a170e7227 */ /* 0x000fe200078e00ff */
[----:B------:R-:W-:-:S03]  /*2610*/  IADD3.X R25, RZ, RZ, R25, P3, P2 ;  /* 0x000000ffff197210 */ /* 0x000fc60001fe4419 */
[----:B------:R-:W-:-:S04]  /*2620*/  IMAD.WIDE.U32 R14, R23, R28, R14 ;  /* 0x0000001c170e7225 */ /* 0x000fc800078e000e */
[C---:B------:R-:W-:Y:S02]  /*2630*/  IMAD R23, R25.reuse, R28, RZ ;  /* 0x0000001c19177224 */ /* 0x040fe400078e02ff */
[----:B------:R-:W-:-:S04]  /*2640*/  IMAD.HI.U32 R14, P0, R25, R26, R14 ;  /* 0x0000001a190e7227 */ /* 0x000fc8000780000e */
[----:B------:R-:W-:Y:S01]  /*2650*/  IMAD.HI.U32 R25, R25, R28, RZ ;  /* 0x0000001c19197227 */ /* 0x000fe200078e00ff */
[----:B------:R-:W-:-:S04]  /*2660*/  IADD3 R22, P2, R23, R14, RZ ;  /* 0x0000000e17167210 */ /* 0x000fc80007f5e0ff */
[----:B------:R-:W-:Y:S02]  /*2670*/  IADD3.X R14, R25, RZ, RZ, P0, !PT ;  /* 0x000000ff190e7210 */ /* 0x000fe400007fe4ff */
[----:B------:R-:W-:-:S03]  /*2680*/  IADD3 R25, P3, R22, 0x1, RZ ;  /* 0x0000000116197810 */ /* 0x000fc60007f7e0ff */
[----:B------:R-:W-:Y:S02]  /*2690*/  IMAD.X R23, RZ, RZ, R14, P2 ;  /* 0x000000ffff177224 */ /* 0x000fe400010e060e */
[----:B------:R-:W-:-:S04]  /*26a0*/  IMAD.WIDE.U32 R14, R22, R17, RZ ;  /* 0x00000011160e7225 */ /* 0x000fc800078e00ff */
[----:B------:R-:W-:Y:S01]  /*26b0*/  IMAD R15, R17, R23, R15 ;  /* 0x00000017110f7224 */ /* 0x000fe200078e020f */
[----:B------:R-:W-:-:S04]  /*26c0*/  IADD3 R14, P0, -R14, R26, RZ ;  /* 0x0000001a0e0e7210 */ /* 0x000fc80007f1e1ff */
[----:B------:R-:W-:Y:S01]  /*26d0*/  IADD3 R26, P2, -R17, R14, RZ ;  /* 0x0000000e111a7210 */ /* 0x000fe20007f5e1ff */
[----:B------:R-:W-:Y:S01]  /*26e0*/  IMAD.X R28, R28, 0x1, ~R15, P0 ;  /* 0x000000011c1c7824 */ /* 0x000fe200000e0e0f */
[----:B------:R-:W-:-:S04]  /*26f0*/  ISETP.GE.U32.AND P0, PT, R14, R17, PT ;  /* 0x000000110e00720c */ /* 0x000fc80003f06070 */
[C---:B------:R-:W-:Y:S02]  /*2700*/  ISETP.GE.U32.AND.EX P0, PT, R28.reuse, RZ, PT, P0 ;  /* 0x000000ff1c00720c */ /* 0x040fe40003f06100 */
[----:B------:R-:W-:Y:S02]  /*2710*/  IADD3.X R15, R28, -0x1, RZ, P2, !PT ;  /* 0xffffffff1c0f7810 */ /* 0x000fe400017fe4ff */
[----:B------:R-:W-:Y:S02]  /*2720*/  SEL R26, R26, R14, P0 ;  /* 0x0000000e1a1a7207 */ /* 0x000fe40000000000 */
[----:B------:R-:W-:Y:S02]  /*2730*/  IADD3.X R14, RZ, R23, RZ, P3, !PT ;  /* 0x00000017ff0e7210 */ /* 0x000fe40001ffe4ff */
[----:B------:R-:W-:Y:S02]  /*2740*/  SEL R25, R25, R22, P0 ;  /* 0x0000001619197207 */ /* 0x000fe40000000000 */
[----:B------:R-:W-:-:S02]  /*2750*/  SEL R15, R15, R28, P0 ;  /* 0x0000001c0f0f7207 */ /* 0x000fc40000000000 */
[----:B------:R-:W-:Y:S02]  /*2760*/  ISETP.GE.U32.AND P2, PT, R26, R17, PT ;  /* 0x000000111a00720c */ /* 0x000fe40003f46070 */
[----:B------:R-:W-:Y:S02]  /*2770*/  SEL R22, R14, R23, P0 ;  /* 0x000000170e167207 */ /* 0x000fe40000000000 */
[----:B------:R-:W-:Y:S02]  /*2780*/  IADD3 R14, P3, R25, 0x1, RZ ;  /* 0x00000001190e7810 */ /* 0x000fe40007f7e0ff */
[----:B------:R-:W-:-:S03]  /*2790*/  ISETP.GE.U32.AND.EX P0, PT, R15, RZ, PT, P2 ;  /* 0x000000ff0f00720c */ /* 0x000fc60003f06120 */
[----:B------:R-:W-:Y:S01]  /*27a0*/  IMAD.X R15, RZ, RZ, R22, P3 ;  /* 0x000000ffff0f7224 */ /* 0x000fe200018e0616 */
[----:B------:R-:W-:Y:S01]  /*27b0*/  SEL R14, R14, R25, P0 ;  /* 0x000000190e0e7207 */ /* 0x000fe20000000000 */
[----:B------:R-:W-:-:S03]  /*27c0*/  HFMA2.MMA R25, -RZ, RZ, 0, 0 ;  /* 0x00000000ff197435 */ /* 0x000fc600000001ff */
[----:B------:R-:W-:Y:S02]  /*27d0*/  SEL R15, R15, R22, P0 ;  /* 0x000000160f0f7207 */ /* 0x000fe40000000000 */
[-C--:B------:R-:W-:Y:S02]  /*27e0*/  IADD3 R23, P2, RZ, -R14.reuse, RZ ;  /* 0x8000000eff177210 */ /* 0x080fe40007f5e0ff */
[----:B------:R-:W-:Y:S02]  /*27f0*/  ISETP.NE.U32.AND P0, PT, R17, RZ, PT ;  /* 0x000000ff1100720c */ /* 0x000fe40003f05070 */
[----:B------:R-:W-:Y:S01]  /*2800*/  SEL R14, R23, R14, !P1 ;  /* 0x0000000e170e7207 */ /* 0x000fe20004800000 */
[----:B------:R-:W-:Y:S01]  /*2810*/  IMAD.X R22, RZ, RZ, ~R15, P2 ;  /* 0x000000ffff167224 */ /* 0x000fe200010e0e0f */
[----:B------:R-:W-:-:S04]  /*2820*/  ISETP.NE.AND.EX P0, PT, RZ, RZ, PT, P0 ;  /* 0x000000ffff00720c */ /* 0x000fc80003f05300 */
[----:B------:R-:W-:Y:S02]  /*2830*/  SEL R15, R22, R15, !P1 ;  /* 0x0000000f160f7207 */ /* 0x000fe40004800000 */
[----:B------:R-:W-:Y:S02]  /*2840*/  SEL R14, R14, 0xffffffff, P0 ;  /* 0xffffffff0e0e7807 */ /* 0x000fe40000000000 */
[----:B------:R-:W-:Y:S01]  /*2850*/  SEL R15, R15, 0xffffffff, P0 ;  /* 0xffffffff0f0f7807 */ /* 0x000fe20000000000 */
[----:B------:R-:W-:Y:S06]  /*2860*/  RET.REL.NODEC R24 `(_ZN2at6native63_GLOBAL__N__11d61d08_30_DistributionLogNormalKernel_cu_e7567be543distribution_elementwise_grid_stride_kernelIdLi2EZNS0_9templates4cuda20normal_and_transformIddPNS_17CUDAGeneratorImplEZZZNS4_17log_normal_kernelIS7_EEvRNS_18TensorIteratorBaseEddT_ENKUlvE_clEvENKUlvE_clEvEUldE_EEvSA_T1_T2_EUlP24curandStatePhilox4_32_10E_ZNS1_27distribution_nullary_kernelIdd7double2S7_SJ_SE_EEvSA_SG_RKT3_T4_EUlidE_EEvlNS_15PhiloxCudaStateESF_SG_) ;  /* 0xffffffd418e47950 */ /* 0x000fec0003c3ffff */
        .weak           $__internal_23_$__cuda_sm20_dsqrt_rn_f64_mediumpath_v1
        .type           $__internal_23_$__cuda_sm20_dsqrt_rn_f64_mediumpath_v1,@function
        .size           $__internal_23_$__cuda_sm20_dsqrt_rn_f64_mediumpath_v1,(.L_x_366 - $__internal_23_$__cuda_sm20_dsqrt_rn_f64_mediumpath_v1)
$__internal_23_$__cuda_sm20_dsqrt_rn_f64_mediumpath_v1:
        /* <DEDUP_REMOVED lines=12> */
.L_x_325:
        /* <DEDUP_REMOVED lines=24> */
.L_x_327:
[----:B------:R-:W-:-:S11]  /*2ab0*/  DADD R22, R20, R20 ;  /* 0x0000000014167229 */ /* 0x000fd60000000014 */
.L_x_326:
[----:B------:R-:W-:Y:S05]  /*2ac0*/  BSYNC B1 ;  /* 0x0000000000017941 */ /* 0x000fea0003800000 */
.L_x_324:
[----:B------:R-:W-:-:S04]  /*2ad0*/  IMAD.MOV.U32 R27, RZ, RZ, 0x0 ;  /* 0x00000000ff1b7424 */ /* 0x000fc800078e00ff */
[----:B------:R-:W-:Y:S05]  /*2ae0*/  RET.REL.NODEC R26 `(_ZN2at6native63_GLOBAL__N__11d61d08_30_DistributionLogNormalKernel_cu_e7567be543distribution_elementwise_grid_stride_kernelIdLi2EZNS0_9templates4cuda20normal_and_transformIddPNS_17CUDAGeneratorImplEZZZNS4_17log_normal_kernelIS7_EEvRNS_18TensorIteratorBaseEddT_ENKUlvE_clEvENKUlvE_clEvEUldE_EEvSA_T1_T2_EUlP24curandStatePhilox4_32_10E_ZNS1_27distribution_nullary_kernelIdd7double2S7_SJ_SE_EEvSA_SG_RKT3_T4_EUlidE_EEvlNS_15PhiloxCudaStateESF_SG_) ;  /* 0xffffffd41a447950 */ /* 0x000fea0003c3ffff */
.L_x_328:
        /* <DEDUP_REMOVED lines=9> */
.L_x_366:


//--------------------- .nv.global.init           --------------------------
	.section	.nv.global.init,"aw",@progbits
	.align	4
.nv.global.init:
	.type		mrg32k3aM1SubSeq,@object
	.size		mrg32k3aM1SubSeq,(mrg32k3aM2SubSeq - mrg32k3aM1SubSeq)
mrg32k3aM1SubSeq:
        /*0000*/ 	.byte	0x0b, 0xcc, 0xee, 0x04, 0x73, 0x29, 0x8b, 0x6f, 0xf6, 0x53, 0x03, 0xf6, 0x23, 0xf6, 0xea, 0xda
        /* <DEDUP_REMOVED lines=125> */
	.type		mrg32k3aM2SubSeq,@object
	.size		mrg32k3aM2SubSeq,(mrg32k3aM1 - mrg32k3aM2SubSeq)
mrg32k3aM2SubSeq:
        /* <DEDUP_REMOVED lines=126> */
	.type		mrg32k3aM1,@object
	.size		mrg32k3aM1,(mrg32k3aM1Seq - mrg32k3aM1)
mrg32k3aM1:
        /* <DEDUP_REMOVED lines=144> */
	.type		mrg32k3aM1Seq,@object
	.size		mrg32k3aM1Seq,(mrg32k3aM2 - mrg32k3aM1Seq)
mrg32k3aM1Seq:
        /* <DEDUP_REMOVED lines=144> */
	.type		mrg32k3aM2,@object
	.size		mrg32k3aM2,(mrg32k3aM2Seq - mrg32k3aM2)
mrg32k3aM2:
        /* <DEDUP_REMOVED lines=144> */
	.type		mrg32k3aM2Seq,@object
	.size		mrg32k3aM2Seq,(precalc_xorwow_matrix - mrg32k3aM2Seq)
mrg32k3aM2Seq:
        /* <DEDUP_REMOVED lines=144> */
	.type		precalc_xorwow_matrix,@object
	.size		precalc_xorwow_matrix,(precalc_xorwow_offset_matrix - precalc_xorwow_matrix)
precalc_xorwow_matrix:
        /* <DEDUP_REMOVED lines=6400> */
	.type		precalc_xorwow_offset_matrix,@object
	.size		precalc_xorwow_offset_matrix,(.L_1 - precalc_xorwow_offset_matrix)
precalc_xorwow_offset_matrix:
        /* <DEDUP_REMOVED lines=6400> */
.L_1:


//--------------------- .nv.shared.reserved.0     --------------------------
	.section	.nv.shared.reserved.0,"aw",@nobits
	.weak		__nv_reservedSMEM_offset_0_alias
	.size		__nv_reservedSMEM_offset_0_alias, 0, 0
	.other		__nv_reservedSMEM_offset_0_alias,@"STO_CUDA_RESERVED_SHARED STV_DEFAULT"
__nv_reservedSMEM_offset_0_alias:
	.zero		0


//--------------------- .nv.global                --------------------------
	.section	.nv.global,"aw",@nobits
.nv.global:
	.type		_ZN61_INTERNAL_11d61d08_30_DistributionLogNormalKernel_cu_e7567be54cuda3std3__48in_placeE,@object
	.size		_ZN61_INTERNAL_11d61d08_30_DistributionLogNormalKernel_cu_e7567be54cuda3std3__48in_placeE,(_ZN61_INTERNAL_11d61d08_30_DistributionLogNormalKernel_cu_e7567be54cuda3std6ranges3__45__cpo8distanceE - _ZN61_INTERNAL_11d61d08_30_DistributionLogNormalKernel_cu_e7567be54cuda3std3__48in_placeE)
_ZN61_INTERNAL_11d61d08_30_DistributionLogNormalKernel_cu_e7567be54cuda3std3__48in_placeE:
	.zero		1
	.type		_ZN61_INTERNAL_11d61d08_30_DistributionLogNormalKernel_cu_e7567be54cuda3std6ranges3__45__cpo8distanceE,@object
	.size		_ZN61_INTERNAL_11d61d08_30_DistributionLogNormalKernel_cu_e7567be54cuda3std6ranges3__45__cpo8distanceE,(_ZN61_INTERNAL_11d61d08_30_DistributionLogNormalKernel_cu_e7567be54cuda3std3__45__cpo6cbeginE - _ZN61_INTERNAL_11d61d08_30_DistributionLogNormalKernel_cu_e7567be54cuda3std6ranges3__45__cpo8distanceE)
_ZN61_INTERNAL_11d61d08_30_DistributionLogNormalKernel_cu_e7567be54cuda3std6ranges3__45__cpo8distanceE:
	.zero		1
	.type		_ZN61_INTERNAL_11d61d08_30_DistributionLogNormalKernel_cu_e7567be54cuda3std3__45__cpo6cbeginE,@object
	.size		_ZN61_INTERNAL_11d61d08_30_DistributionLogNormalKernel_cu_e7567be54cuda3std3__45__cpo6cbeginE,(_ZN61_INTERNAL_11d61d08_30_DistributionLogNormalKernel_cu_e7567be54cuda3std6ranges3__45__cpo7advanceE - _ZN61_INTERNAL_11d61d08_30_DistributionLogNormalKernel_cu_e7567be54cuda3std3__45__cpo6cbeginE)
_ZN61_INTERNAL_11d61d08_30_DistributionLogNormalKernel_cu_e7567be54cuda3std3__45__cpo6cbeginE:
	.zero		1
	.type		_ZN61_INTERNAL_11d61d08_30_DistributionLogNormalKernel_cu_e7567be54cuda3std6ranges3__45__cpo7advanceE,@object
	.size		_ZN61_INTERNAL_11d61d08_30_DistributionLogNormalKernel_cu_e7567be54cuda3std6ranges3__45__cpo7advanceE,(_ZN61_INTERNAL_11d61d08_30_DistributionLogNormalKernel_cu_e7567be54cuda3std3__45__cpo7crbeginE - _ZN61_INTERNAL_11d61d08_30_DistributionLogNormalKernel_cu_e7567be54cuda3std6ranges3__45__cpo7advanceE)
_ZN61_INTERNAL_11d61d08_30_DistributionLogNormalKernel_cu_e7567be54cuda3std6ranges3__45__cpo7advanceE:
	.zero		1
	.type		_ZN61_INTERNAL_11d61d08_30_DistributionLogNormalKernel_cu_e7567be54cuda3std3__45__cpo7crbeginE,@object
	.size		_ZN61_INTERNAL_11d61d08_30_DistributionLogNormalKernel_cu_e7567be54cuda3std3__45__cpo7crbeginE,(_ZN61_INTERNAL_11d61d08_30_DistributionLogNormalKernel_cu_e7567be54cuda3std6ranges3__45__cpo4dataE - _ZN61_INTERNAL_11d61d08_30_DistributionLogNormalKernel_cu_e7567be54cuda3std3__45__cpo7crbeginE)
_ZN61_INTERNAL_11d61d08_30_DistributionLogNormalKernel_cu_e7567be54cuda3std3__45__cpo7crbeginE:
	.zero		1
	.type		_ZN61_INTERNAL_11d61d08_30_DistributionLogNormalKernel_cu_e7567be54cuda3std6ranges3__45__cpo4dataE,@object
	.size		_ZN61_INTERNAL_11d61d08_30_DistributionLogNormalKernel_cu_e7567be54cuda3std6ranges3__45__cpo4dataE,(_ZN61_INTERNAL_11d61d08_30_DistributionLogNormalKernel_cu_e7567be54cuda3std6ranges3__45__cpo5beginE - _ZN61_INTERNAL_11d61d08_30_DistributionLogNormalKernel_cu_e7567be54cuda3std6ranges3__45__cpo4dataE)
_ZN61_INTERNAL_11d61d08_30_DistributionLogNormalKernel_cu_e7567be54cuda3std6ranges3__45__cpo4dataE:
	.zero		1
	.type		_ZN61_INTERNAL_11d61d08_30_DistributionLogNormalKernel_cu_e7567be54cuda3std6ranges3__45__cpo5beginE,@object
	.size		_ZN61_INTERNAL_11d61d08_30_DistributionLogNormalKernel_cu_e7567be54cuda3std6ranges3__45__cpo5beginE,(_ZN61_INTERNAL_11d61d08_30_DistributionLogNormalKernel_cu_e7567be54cuda3std3__463_GLOBAL__N__11d61d08_30_DistributionLogNormalKernel_cu_e7567be56ignoreE - _ZN61_INTERNAL_11d61d08_30_DistributionLogNormalKernel_cu_e7567be54cuda3std6ranges3__45__cpo5beginE)
_ZN61_INTERNAL_11d61d08_30_DistributionLogNormalKernel_cu_e7567be54cuda3std6ranges3__45__cpo5beginE:
	.zero		1
	.type		_ZN61_INTERNAL_11d61d08_30_DistributionLogNormalKernel_cu_e7567be54cuda3std3__463_GLOBAL__N__11d61d08_30_DistributionLogNormalKernel_cu_e7567be56ignoreE,@object
	.size		_ZN61_INTERNAL_11d61d08_30_DistributionLogNormalKernel_cu_e7567be54cuda3std3__463_GLOBAL__N__11d61d08_30_DistributionLogNormalKernel_cu_e7567be56ignoreE,(_ZN61_INTERNAL_11d61d08_30_DistributionLogNormalKernel_cu_e7567be54cuda3std6ranges3__45__cpo4sizeE - _ZN61_INTERNAL_11d61d08_30_DistributionLogNormalKernel_cu_e7567be54cuda3std3__463_GLOBAL__N__11d61d08_30_DistributionLogNormalKernel_cu_e7567be56ignoreE)
_ZN61_INTERNAL_11d61d08_30_DistributionLogNormalKernel_cu_e7567be54cuda3std3__463_GLOBAL__N__11d61d08_30_DistributionLogNormalKernel_cu_e7567be56ignoreE:
	.zero		1
	.type		_ZN61_INTERNAL_11d61d08_30_DistributionLogNormalKernel_cu_e7567be54cuda3std6ranges3__45__cpo4sizeE,@object
	.size		_ZN61_INTERNAL_11d61d08_30_DistributionLogNormalKernel_cu_e7567be54cuda3std6ranges3__45__cpo4sizeE,(_ZN61_INTERNAL_11d61d08_30_DistributionLogNormalKernel_cu_e7567be54cuda3std3__45__cpo5beginE - _ZN61_INTERNAL_11d61d08_30_DistributionLogNormalKernel_cu_e7567be54cuda3std6ranges3__45__cpo4sizeE)
_ZN61_INTERNAL_11d61d08_30_DistributionLogNormalKernel_cu_e7567be54cuda3std6ranges3__45__cpo4sizeE:
	.zero		1
	.type		_ZN61_INTERNAL_11d61d08_30_DistributionLogNormalKernel_cu_e7567be54cuda3std3__45__cpo5beginE,@object
	.size		_ZN61_INTERNAL_11d61d08_30_DistributionLogNormalKernel_cu_e7567be54cuda3std3__45__cpo5beginE,(_ZN61_INTERNAL_11d61d08_30_DistributionLogNormalKernel_cu_e7567be54cuda3std6ranges3__45__cpo6cbeginE - _ZN61_INTERNAL_11d61d08_30_DistributionLogNormalKernel_cu_e7567be54cuda3std3__45__cpo5beginE)
_ZN61_INTERNAL_11d61d08_30_DistributionLogNormalKernel_cu_e7567be54cuda3std3__45__cpo5beginE:
	.zero		1
	.type		_ZN61_INTERNAL_11d61d08_30_DistributionLogNormalKernel_cu_e7567be54cuda3std6ranges3__45__cpo6cbeginE,@object
	.size		_ZN61_INTERNAL_11d61d08_30_DistributionLogNormalKernel_cu_e7567be54cuda3std6ranges3__45__cpo6cbeginE,(_ZN61_INTERNAL_11d61d08_30_DistributionLogNormalKernel_cu_e7567be54cuda3std3__45__cpo6rbeginE - _ZN61_INTERNAL_11d61d08_30_DistributionLogNormalKernel_cu_e7567be54cuda3std6ranges3__45__cpo6cbeginE)
_ZN61_INTERNAL_11d61d08_30_DistributionLogNormalKernel_cu_e7567be54cuda3std6ranges3__45__cpo6cbeginE:
	.zero		1
	.type		_ZN61_INTERNAL_11d61d08_30_DistributionLogNormalKernel_cu_e7567be54cuda3std3__45__cpo6rbeginE,@object
	.size		_ZN61_INTERNAL_11d61d08_30_DistributionLogNormalKernel_cu_e7567be54cuda3std3__45__cpo6rbeginE,(_ZN61_INTERNAL_11d61d08_30_DistributionLogNormalKernel_cu_e7567be54cuda3std6ranges3__45__cpo4nextE - _ZN61_INTERNAL_11d61d08_30_DistributionLogNormalKernel_cu_e7567be54cuda3std3__45__cpo6rbeginE)
_ZN61_INTERNAL_11d61d08_30_DistributionLogNormalKernel_cu_e7567be54cuda3std3__45__cpo6rbeginE:
	.zero		1
	.type		_ZN61_INTERNAL_11d61d08_30_DistributionLogNormalKernel_cu_e7567be54cuda3std6ranges3__45__cpo4nextE,@object
	.size		_ZN61_INTERNAL_11d61d08_30_DistributionLogNormalKernel_cu_e7567be54cuda3std6ranges3__45__cpo4nextE,(_ZN61_INTERNAL_11d61d08_30_DistributionLogNormalKernel_cu_e7567be54cuda3std6ranges3__45__cpo4swapE - _ZN61_INTERNAL_11d61d08_30_DistributionLogNormalKernel_cu_e7567be54cuda3std6ranges3__45__cpo4nextE)
_ZN61_INTERNAL_11d61d08_30_DistributionLogNormalKernel_cu_e7567be54cuda3std6ranges3__45__cpo4nextE:
	.zero		1
	.type		_ZN61_INTERNAL_11d61d08_30_DistributionLogNormalKernel_cu_e7567be54cuda3std6ranges3__45__cpo4swapE,@object
	.size		_ZN61_INTERNAL_11d61d08_30_DistributionLogNormalKernel_cu_e7567be54cuda3std6ranges3__45__cpo4swapE,(_ZN61_INTERNAL_11d61d08_30_DistributionLogNormalKernel_cu_e7567be54cuda3std3__420unreachable_sentinelE - _ZN61_INTERNAL_11d61d08_30_DistributionLogNormalKernel_cu_e7567be54cuda3std6ranges3__45__cpo4swapE)
_ZN61_INTERNAL_11d61d08_30_DistributionLogNormalKernel_cu_e7567be54cuda3std6ranges3__45__cpo4swapE:
	.zero		1
	.type		_ZN61_INTERNAL_11d61d08_30_DistributionLogNormalKernel_cu_e7567be54cuda3std3__420unreachable_sentinelE,@object
	.size		_ZN61_INTERNAL_11d61d08_30_DistributionLogNormalKernel_cu_e7567be54cuda3std3__420unreachable_sentinelE,(_ZN61_INTERNAL_11d61d08_30_DistributionLogNormalKernel_cu_e7567be56thrust23THRUST_300001_SM_900_NS6system6detail10sequential3seqE - _ZN61_INTERNAL_11d61d08_30_DistributionLogNormalKernel_cu_e7567be54cuda3std3__420unreachable_sentinelE)
_ZN61_INTERNAL_11d61d08_30_DistributionLogNormalKernel_cu_e7567be54cuda3std3__420unreachable_sentinelE:
	.zero		1
	.type		_ZN61_INTERNAL_11d61d08_30_DistributionLogNormalKernel_cu_e7567be56thrust23THRUST_300001_SM_900_NS6system6detail10sequential3seqE,@object
	.size		_ZN61_INTERNAL_11d61d08_30_DistributionLogNormalKernel_cu_e7567be56thrust23THRUST_300001_SM_900_NS6system6detail10sequential3seqE,(_ZN61_INTERNAL_11d61d08_30_DistributionLogNormalKernel_cu_e7567be54cuda3std3__45__cpo4cendE - _ZN61_INTERNAL_11d61d08_30_DistributionLogNormalKernel_cu_e7567be56thrust23THRUST_300001_SM_900_NS6system6detail10sequential3seqE)
_ZN61_INTERNAL_11d61d08_30_DistributionLogNormalKernel_cu_e7567be56thrust23THRUST_300001_SM_900_NS6system6detail10sequential3seqE:
	.zero		1
	.type		_ZN61_INTERNAL_11d61d08_30_DistributionLogNormalKernel_cu_e7567be54cuda3std3__45__cpo4cendE,@object
	.size		_ZN61_INTERNAL_11d61d08_30_DistributionLogNormalKernel_cu_e7567be54cuda3std3__45__cpo4cendE,(_ZN61_INTERNAL_11d61d08_30_DistributionLogNormalKernel_cu_e7567be54cuda3std6ranges3__45__cpo9iter_swapE - _ZN61_INTERNAL_11d61d08_30_DistributionLogNormalKernel_cu_e7567be54cuda3std3__45__cpo4cendE)
_ZN61_INTERNAL_11d61d08_30_DistributionLogNormalKernel_cu_e7567be54cuda3std3__45__cpo4cendE:
	.zero		1
	.type		_ZN61_INTERNAL_11d61d08_30_DistributionLogNormalKernel_cu_e7567be54cuda3std6ranges3__45__cpo9iter_swapE,@object
	.size		_ZN61_INTERNAL_11d61d08_30_DistributionLogNormalKernel_cu_e7567be54cuda3std6ranges3__45__cpo9iter_swapE,(_ZN61_INTERNAL_11d61d08_30_DistributionLogNormalKernel_cu_e7567be54cuda3std3__45__cpo5crendE - _ZN61_INTERNAL_11d61d08_30_DistributionLogNormalKernel_cu_e7567be54cuda3std6ranges3__45__cpo9iter_swapE)
_ZN61_INTERNAL_11d61d08_30_DistributionLogNormalKernel_cu_e7567be54cuda3std6ranges3__45__cpo9iter_swapE:
	.zero		1
	.type		_ZN61_INTERNAL_11d61d08_30_DistributionLogNormalKernel_cu_e7567be54cuda3std3__45__cpo5crendE,@object
	.size		_ZN61_INTERNAL_11d61d08_30_DistributionLogNormalKernel_cu_e7567be54cuda3std3__45__cpo5crendE,(_ZN61_INTERNAL_11d61d08_30_DistributionLogNormalKernel_cu_e7567be54cuda3std6ranges3__45__cpo5cdataE - _ZN61_INTERNAL_11d61d08_30_DistributionLogNormalKernel_cu_e7567be54cuda3std3__45__cpo5crendE)
_ZN61_INTERNAL_11d61d08_30_DistributionLogNormalKernel_cu_e7567be54cuda3std3__45__cpo5crendE:
	.zero		1
	.type		_ZN61_INTERNAL_11d61d08_30_DistributionLogNormalKernel_cu_e7567be54cuda3std6ranges3__45__cpo5cdataE,@object
	.size		_ZN61_INTERNAL_11d61d08_30_DistributionLogNormalKernel_cu_e7567be54cuda3std6ranges3__45__cpo5cdataE,(_ZN61_INTERNAL_11d61d08_30_DistributionLogNormalKernel_cu_e7567be54cuda3std6ranges3__45__cpo3endE - _ZN61_INTERNAL_11d61d08_30_DistributionLogNormalKernel_cu_e7567be54cuda3std6ranges3__45__cpo5cdataE)
_ZN61_INTERNAL_11d61d08_30_DistributionLogNormalKernel_cu_e7567be54cuda3std6ranges3__45__cpo5cdataE:
	.zero		1
	.type		_ZN61_INTERNAL_11d61d08_30_DistributionLogNormalKernel_cu_e7567be54cuda3std6ranges3__45__cpo3endE,@object
	.size		_ZN61_INTERNAL_11d61d08_30_DistributionLogNormalKernel_cu_e7567be54cuda3std6ranges3__45__cpo3endE,(_ZN61_INTERNAL_11d61d08_30_DistributionLogNormalKernel_cu_e7567be54cuda3std3__419piecewise_constructE - _ZN61_INTERNAL_11d61d08_30_DistributionLogNormalKernel_cu_e7567be54cuda3std6ranges3__45__cpo3endE)
_ZN61_INTERNAL_11d61d08_30_DistributionLogNormalKernel_cu_e7567be54cuda3std6ranges3__45__cpo3endE:
	.zero		1
	.type		_ZN61_INTERNAL_11d61d08_30_DistributionLogNormalKernel_cu_e7567be54cuda3std3__419piecewise_constructE,@object
	.size		_ZN61_INTERNAL_11d61d08_30_DistributionLogNormalKernel_cu_e7567be54cuda3std3__419piecewise_constructE,(_ZN61_INTERNAL_11d61d08_30_DistributionLogNormalKernel_cu_e7567be54cuda3std6ranges3__45__cpo5ssizeE - _ZN61_INTERNAL_11d61d08_30_DistributionLogNormalKernel_cu_e7567be54cuda3std3__419piecewise_constructE)
_ZN61_INTERNAL_11d61d08_30_DistributionLogNormalKernel_cu_e7567be54cuda3std3__419piecewise_constructE:
	.zero		1
	.type		_ZN61_INTERNAL_11d61d08_30_DistributionLogNormalKernel_cu_e7567be54cuda3std6ranges3__45__cpo5ssizeE,@object
	.size		_ZN61_INTERNAL_11d61d08_30_DistributionLogNormalKernel_cu_e7567be54cuda3std6ranges3__45__cpo5ssizeE,(_ZN61_INTERNAL_11d61d08_30_DistributionLogNormalKernel_cu_e7567be54cuda3std3__45__cpo3endE - _ZN61_INTERNAL_11d61d08_30_DistributionLogNormalKernel_cu_e7567be54cuda3std6ranges3__45__cpo5ssizeE)
_ZN61_INTERNAL_11d61d08_30_DistributionLogNormalKernel_cu_e7567be54cuda3std6ranges3__45__cpo5ssizeE:
	.zero		1
	.type		_ZN61_INTERNAL_11d61d08_30_DistributionLogNormalKernel_cu_e7567be54cuda3std3__45__cpo3endE,@object
	.size		_ZN61_INTERNAL_11d61d08_30_DistributionLogNormalKernel_cu_e7567be54cuda3std3__45__cpo3endE,(_ZN61_INTERNAL_11d61d08_30_DistributionLogNormalKernel_cu_e7567be54cuda3std6ranges3__45__cpo4cendE - _ZN61_INTERNAL_11d61d08_30_DistributionLogNormalKernel_cu_e7567be54cuda3std3__45__cpo3endE)
_ZN61_INTERNAL_11d61d08_30_DistributionLogNormalKernel_cu_e7567be54cuda3std3__45__cpo3endE:
	.zero		1
	.type		_ZN61_INTERNAL_11d61d08_30_DistributionLogNormalKernel_cu_e7567be54cuda3std6ranges3__45__cpo4cendE,@object
	.size		_ZN61_INTERNAL_11d61d08_30_DistributionLogNormalKernel_cu_e7567be54cuda3std6ranges3__45__cpo4cendE,(_ZN61_INTERNAL_11d61d08_30_DistributionLogNormalKernel_cu_e7567be54cuda3std3__45__cpo4rendE - _ZN61_INTERNAL_11d61d08_30_DistributionLogNormalKernel_cu_e7567be54cuda3std6ranges3__45__cpo4cendE)
_ZN61_INTERNAL_11d61d08_30_DistributionLogNormalKernel_cu_e7567be54cuda3std6ranges3__45__cpo4cendE:
	.zero		1
	.type		_ZN61_INTERNAL_11d61d08_30_DistributionLogNormalKernel_cu_e7567be54cuda3std3__45__cpo4rendE,@object
	.size		_ZN61_INTERNAL_11d61d08_30_DistributionLogNormalKernel_cu_e7567be54cuda3std3__45__cpo4rendE,(_ZN61_INTERNAL_11d61d08_30_DistributionLogNormalKernel_cu_e7567be54cuda3std6ranges3__45__cpo4prevE - _ZN61_INTERNAL_11d61d08_30_DistributionLogNormalKernel_cu_e7567be54cuda3std3__45__cpo4rendE)
_ZN61_INTERNAL_11d61d08_30_DistributionLogNormalKernel_cu_e7567be54cuda3std3__45__cpo4rendE:
	.zero		1
	.type		_ZN61_INTERNAL_11d61d08_30_DistributionLogNormalKernel_cu_e7567be54cuda3std6ranges3__45__cpo4prevE,@object
	.size		_ZN61_INTERNAL_11d61d08_30_DistributionLogNormalKernel_cu_e7567be54cuda3std6ranges3__45__cpo4prevE,(_ZN61_INTERNAL_11d61d08_30_DistributionLogNormalKernel_cu_e7567be54cuda3std6ranges3__45__cpo9iter_moveE - _ZN61_INTERNAL_11d61d08_30_DistributionLogNormalKernel_cu_e7567be54cuda3std6ranges3__45__cpo4prevE)
_ZN61_INTERNAL_11d61d08_30_DistributionLogNormalKernel_cu_e7567be54cuda3std6ranges3__45__cpo4prevE:
	.zero		1
	.type		_ZN61_INTERNAL_11d61d08_30_DistributionLogNormalKernel_cu_e7567be54cuda3std6ranges3__45__cpo9iter_moveE,@object
	.size		_ZN61_INTERNAL_11d61d08_30_DistributionLogNormalKernel_cu_e7567be54cuda3std6ranges3__45__cpo9iter_moveE,(.L_22 - _ZN61_INTERNAL_11d61d08_30_DistributionLogNormalKernel_cu_e7567be54cuda3std6ranges3__45__cpo9iter_moveE)
_ZN61_INTERNAL_11d61d08_30_DistributionLogNormalKernel_cu_e7567be54cuda3std6ranges3__45__cpo9iter_moveE:
	.zero		1
.L_22:


//--------------------- .nv.constant0._ZN2at6native63_GLOBAL__N__11d61d08_30_DistributionLogNormalKernel_cu_e7567be543distribution_elementwise_grid_stride_kernelIfLi4EZNS0_9templates4cuda20normal_and_transformIN3c108BFloat16EfPNS_17CUDAGeneratorImplEZZZNS4_17log_normal_kernelIS9_EEvRNS_18TensorIteratorBaseEddT_ENKUlvE_clEvENKUlvE2_clEvEUlfE_EEvSC_T1_T2_EUlP24curandStatePhilox4_32_10E0_ZNS1_27distribution_nullary_kernelIS7_f6float4S9_SL_SG_EEvSC_SI_RKT3_T4_EUlifE0_EEvlNS_15PhiloxCudaStateESH_SI_ --------------------------
	.section	.nv.constant0._ZN2at6native63_GLOBAL__N__11d61d08_30_DistributionLogNormalKernel_cu_e7567be543distribution_elementwise_grid_stride_kernelIfLi4EZNS0_9templates4cuda20normal_and_transformIN3c108BFloat16EfPNS_17CUDAGeneratorImplEZZZNS4_17log_normal_kernelIS9_EEvRNS_18TensorIteratorBaseEddT_ENKUlvE_clEvENKUlvE2_clEvEUlfE_EEvSC_T1_T2_EUlP24curandStatePhilox4_32_10E0_ZNS1_27distribution_nullary_kernelIS7_f6float4S9_SL_SG_EEvSC_SI_RKT3_T4_EUlifE0_EEvlNS_15PhiloxCudaStateESH_SI_,"a",@progbits
	.sectionflags	@""
	.align	4
.nv.constant0._ZN2at6native63_GLOBAL__N__11d61d08_30_DistributionLogNormalKernel_cu_e7567be543distribution_elementwise_grid_stride_kernelIfLi4EZNS0_9templates4cuda20normal_and_transformIN3c108BFloat16EfPNS_17CUDAGeneratorImplEZZZNS4_17log_normal_kernelIS9_EEvRNS_18TensorIteratorBaseEddT_ENKUlvE_clEvENKUlvE2_clEvEUlfE_EEvSC_T1_T2_EUlP24curandStatePhilox4_32_10E0_ZNS1_27distribution_nullary_kernelIS7_f6float4S9_SL_SG_EEvSC_SI_RKT3_T4_EUlifE0_EEvlNS_15PhiloxCudaStateESH_SI_:
	.zero		992


//--------------------- .nv.constant0._ZN2at6native63_GLOBAL__N__11d61d08_30_DistributionLogNormalKernel_cu_e7567be543distribution_elementwise_grid_stride_kernelIfLi4EZNS0_9templates4cuda20normal_and_transformIN3c108BFloat16EfPNS_17CUDAGeneratorImplEZZZNS4_17log_normal_kernelIS9_EEvRNS_18TensorIteratorBaseEddT_ENKUlvE_clEvENKUlvE2_clEvEUlfE_EEvSC_T1_T2_EUlP24curandStatePhilox4_32_10E0_ZNS1_27distribution_nullary_kernelIS7_f6float4S9_SL_SG_EEvSC_SI_RKT3_T4_EUlifE_EEvlNS_15PhiloxCudaStateESH_SI_ --------------------------
	.section	.nv.constant0._ZN2at6native63_GLOBAL__N__11d61d08_30_DistributionLogNormalKernel_cu_e7567be543distribution_elementwise_grid_stride_kernelIfLi4EZNS0_9templates4cuda20normal_and_transformIN3c108BFloat16EfPNS_17CUDAGeneratorImplEZZZNS4_17log_normal_kernelIS9_EEvRNS_18TensorIteratorBaseEddT_ENKUlvE_clEvENKUlvE2_clEvEUlfE_EEvSC_T1_T2_EUlP24curandStatePhilox4_32_10E0_ZNS1_27distribution_nullary_kernelIS7_f6float4S9_SL_SG_EEvSC_SI_RKT3_T4_EUlifE_EEvlNS_15PhiloxCudaStateESH_SI_,"a",@progbits
	.sectionflags	@""
	.align	4
.nv.constant0._ZN2at6native63_GLOBAL__N__11d61d08_30_DistributionLogNormalKernel_cu_e7567be543distribution_elementwise_grid_stride_kernelIfLi4EZNS0_9templates4cuda20normal_and_transformIN3c108BFloat16EfPNS_17CUDAGeneratorImplEZZZNS4_17log_normal_kernelIS9_EEvRNS_18TensorIteratorBaseEddT_ENKUlvE_clEvENKUlvE2_clEvEUlfE_EEvSC_T1_T2_EUlP24curandStatePhilox4_32_10E0_ZNS1_27distribution_nullary_kernelIS7_f6float4S9_SL_SG_EEvSC_SI_RKT3_T4_EUlifE_EEvlNS_15PhiloxCudaStateESH_SI_:
	.zero		592


//--------------------- .nv.constant0._ZN2at6native63_GLOBAL__N__11d61d08_30_DistributionLogNormalKernel_cu_e7567be543distribution_elementwise_grid_stride_kernelIfLi4EZNS0_9templates4cuda20normal_and_transformIN3c108BFloat16EfPNS_17CUDAGeneratorImplEZZZNS4_17log_normal_kernelIS9_EEvRNS_18TensorIteratorBaseEddT_ENKUlvE_clEvENKUlvE2_clEvEUlfE_EEvSC_T1_T2_EUlP24curandStatePhilox4_32_10E_ZNS1_27distribution_nullary_kernelIS7_f7double2S9_SL_SG_EEvSC_SI_RKT3_T4_EUlifE0_EEvlNS_15PhiloxCudaStateESH_SI_ --------------------------
	.section	.nv.constant0._ZN2at6native63_GLOBAL__N__11d61d08_30_DistributionLogNormalKernel_cu_e7567be543distribution_elementwise_grid_stride_kernelIfLi4EZNS0_9templates4cuda20normal_and_transformIN3c108BFloat16EfPNS_17CUDAGeneratorImplEZZZNS4_17log_normal_kernelIS9_EEvRNS_18TensorIteratorBaseEddT_ENKUlvE_clEvENKUlvE2_clEvEUlfE_EEvSC_T1_T2_EUlP24curandStatePhilox4_32_10E_ZNS1_27distribution_nullary_kernelIS7_f7double2S9_SL_SG_EEvSC_SI_RKT3_T4_EUlifE0_EEvlNS_15PhiloxCudaStateESH_SI_,"a",@progbits
	.sectionflags	@""
	.align	4
.nv.constant0._ZN2at6native63_GLOBAL__N__11d61d08_30_DistributionLogNormalKernel_cu_e7567be543distribution_elementwise_grid_stride_kernelIfLi4EZNS0_9templates4cuda20normal_and_transformIN3c108BFloat16EfPNS_17CUDAGeneratorImplEZZZNS4_17log_normal_kernelIS9_EEvRNS_18TensorIteratorBaseEddT_ENKUlvE_clEvENKUlvE2_clEvEUlfE_EEvSC_T1_T2_EUlP24curandStatePhilox4_32_10E_ZNS1_27distribution_nullary_kernelIS7_f7double2S9_SL_SG_EEvSC_SI_RKT3_T4_EUlifE0_EEvlNS_15PhiloxCudaStateESH_SI_:
	.zero		992


//--------------------- .nv.constant0._ZN2at6native63_GLOBAL__N__11d61d08_30_DistributionLogNormalKernel_cu_e7567be543distribution_elementwise_grid_stride_kernelIfLi4EZNS0_9templates4cuda20normal_and_transformIN3c108BFloat16EfPNS_17CUDAGeneratorImplEZZZNS4_17log_normal_kernelIS9_EEvRNS_18TensorIteratorBaseEddT_ENKUlvE_clEvENKUlvE2_clEvEUlfE_EEvSC_T1_T2_EUlP24curandStatePhilox4_32_10E_ZNS1_27distribution_nullary_kernelIS7_f7double2S9_SL_SG_EEvSC_SI_RKT3_T4_EUlifE_EEvlNS_15PhiloxCudaStateESH_SI_ --------------------------
	.section	.nv.constant0._ZN2at6native63_GLOBAL__N__11d61d08_30_DistributionLogNormalKernel_cu_e7567be543distribution_elementwise_grid_stride_kernelIfLi4EZNS0_9templates4cuda20normal_and_transformIN3c108BFloat16EfPNS_17CUDAGeneratorImplEZZZNS4_17log_normal_kernelIS9_EEvRNS_18TensorIteratorBaseEddT_ENKUlvE_clEvENKUlvE2_clEvEUlfE_EEvSC_T1_T2_EUlP24curandStatePhilox4_32_10E_ZNS1_27distribution_nullary_kernelIS7_f7double2S9_SL_SG_EEvSC_SI_RKT3_T4_EUlifE_EEvlNS_15PhiloxCudaStateESH_SI_,"a",@progbits
	.sectionflags	@""
	.align	4
.nv.constant0._ZN2at6native63_GLOBAL__N__11d61d08_30_DistributionLogNormalKernel_cu_e7567be543distribution_elementwise_grid_stride_kernelIfLi4EZNS0_9templates4cuda20normal_and_transformIN3c108BFloat16EfPNS_17CUDAGeneratorImplEZZZNS4_17log_normal_kernelIS9_EEvRNS_18TensorIteratorBaseEddT_ENKUlvE_clEvENKUlvE2_clEvEUlfE_EEvSC_T1_T2_EUlP24curandStatePhilox4_32_10E_ZNS1_27distribution_nullary_kernelIS7_f7double2S9_SL_SG_EEvSC_SI_RKT3_T4_EUlifE_EEvlNS_15PhiloxCudaStateESH_SI_:
	.zero		592


//--------------------- .nv.constant0._ZN2at6native63_GLOBAL__N__11d61d08_30_DistributionLogNormalKernel_cu_e7567be543distribution_elementwise_grid_stride_kernelIfLi4EZNS0_9templates4cuda20normal_and_transformIN3c104HalfEfPNS_17CUDAGeneratorImplEZZZNS4_17log_normal_kernelIS9_EEvRNS_18TensorIteratorBaseEddT_ENKUlvE_clEvENKUlvE1_clEvEUlfE_EEvSC_T1_T2_EUlP24curandStatePhilox4_32_10E0_ZNS1_27distribution_nullary_kernelIS7_f6float4S9_SL_SG_EEvSC_SI_RKT3_T4_EUlifE0_EEvlNS_15PhiloxCudaStateESH_SI_ --------------------------
	.section	.nv.constant0._ZN2at6native63_GLOBAL__N__11d61d08_30_DistributionLogNormalKernel_cu_e7567be543distribution_elementwise_grid_stride_kernelIfLi4EZNS0_9templates4cuda20normal_and_transformIN3c104HalfEfPNS_17CUDAGeneratorImplEZZZNS4_17log_normal_kernelIS9_EEvRNS_18TensorIteratorBaseEddT_ENKUlvE_clEvENKUlvE1_clEvEUlfE_EEvSC_T1_T2_EUlP24curandStatePhilox4_32_10E0_ZNS1_27distribution_nullary_kernelIS7_f6float4S9_SL_SG_EEvSC_SI_RKT3_T4_EUlifE0_EEvlNS_15PhiloxCudaStateESH_SI_,"a",@progbits
	.sectionflags	@""
	.align	4
.nv.constant0._ZN2at6native63_GLOBAL__N__11d61d08_30_DistributionLogNormalKernel_cu_e7567be543distribution_elementwise_grid_stride_kernelIfLi4EZNS0_9templates4cuda20normal_and_transformIN3c104HalfEfPNS_17CUDAGeneratorImplEZZZNS4_17log_normal_kernelIS9_EEvRNS_18TensorIteratorBaseEddT_ENKUlvE_clEvENKUlvE1_clEvEUlfE_EEvSC_T1_T2_EUlP24curandStatePhilox4_32_10E0_ZNS1_27distribution_nullary_kernelIS7_f6float4S9_SL_SG_EEvSC_SI_RKT3_T4_EUlifE0_EEvlNS_15PhiloxCudaStateESH_SI_:
	.zero		992


//--------------------- .nv.constant0._ZN2at6native63_GLOBAL__N__11d61d08_30_DistributionLogNormalKernel_cu_e7567be543distribution_elementwise_grid_stride_kernelIfLi4EZNS0_9templates4cuda20normal_and_transformIN3c104HalfEfPNS_17CUDAGeneratorImplEZZZNS4_17log_normal_kernelIS9_EEvRNS_18TensorIteratorBaseEddT_ENKUlvE_clEvENKUlvE1_clEvEUlfE_EEvSC_T1_T2_EUlP24curandStatePhilox4_32_10E0_ZNS1_27distribution_nullary_kernelIS7_f6float4S9_SL_SG_EEvSC_SI_RKT3_T4_EUlifE_EEvlNS_15PhiloxCudaStateESH_SI_ --------------------------
	.section	.nv.constant0._ZN2at6native63_GLOBAL__N__11d61d08_30_DistributionLogNormalKernel_cu_e7567be543distribution_elementwise_grid_stride_kernelIfLi4EZNS0_9templates4cuda20normal_and_transformIN3c104HalfEfPNS_17CUDAGeneratorImplEZZZNS4_17log_normal_kernelIS9_EEvRNS_18TensorIteratorBaseEddT_ENKUlvE_clEvENKUlvE1_clEvEUlfE_EEvSC_T1_T2_EUlP24curandStatePhilox4_32_10E0_ZNS1_27distribution_nullary_kernelIS7_f6float4S9_SL_SG_EEvSC_SI_RKT3_T4_EUlifE_EEvlNS_15PhiloxCudaStateESH_SI_,"a",@progbits
	.sectionflags	@""
	.align	4
.nv.constant0._ZN2at6native63_GLOBAL__N__11d61d08_30_DistributionLogNormalKernel_cu_e7567be543distribution_elementwise_grid_stride_kernelIfLi4EZNS0_9templates4cuda20normal_and_transformIN3c104HalfEfPNS_17CUDAGeneratorImplEZZZNS4_17log_normal_kernelIS9_EEvRNS_18TensorIteratorBaseEddT_ENKUlvE_clEvENKUlvE1_clEvEUlfE_EEvSC_T1_T2_EUlP24curandStatePhilox4_32_10E0_ZNS1_27distribution_nullary_kernelIS7_f6float4S9_SL_SG_EEvSC_SI_RKT3_T4_EUlifE_EEvlNS_15PhiloxCudaStateESH_SI_:
	.zero		592


//--------------------- .nv.constant0._ZN2at6native63_GLOBAL__N__11d61d08_30_DistributionLogNormalKernel_cu_e7567be543distribution_elementwise_grid_stride_kernelIfLi4EZNS0_9templates4cuda20normal_and_transformIN3c104HalfEfPNS_17CUDAGeneratorImplEZZZNS4_17log_normal_kernelIS9_EEvRNS_18TensorIteratorBaseEddT_ENKUlvE_clEvENKUlvE1_clEvEUlfE_EEvSC_T1_T2_EUlP24curandStatePhilox4_32_10E_ZNS1_27distribution_nullary_kernelIS7_f7double2S9_SL_SG_EEvSC_SI_RKT3_T4_EUlifE0_EEvlNS_15PhiloxCudaStateESH_SI_ --------------------------
	.section	.nv.constant0._ZN2at6native63_GLOBAL__N__11d61d08_30_DistributionLogNormalKernel_cu_e7567be543distribution_elementwise_grid_stride_kernelIfLi4EZNS0_9templates4cuda20normal_and_transformIN3c104HalfEfPNS_17CUDAGeneratorImplEZZZNS4_17log_normal_kernelIS9_EEvRNS_18TensorIteratorBaseEddT_ENKUlvE_clEvENKUlvE1_clEvEUlfE_EEvSC_T1_T2_EUlP24curandStatePhilox4_32_10E_ZNS1_27distribution_nullary_kernelIS7_f7double2S9_SL_SG_EEvSC_SI_RKT3_T4_EUlifE0_EEvlNS_15PhiloxCudaStateESH_SI_,"a",@progbits
	.sectionflags	@""
	.align	4
.nv.constant0._ZN2at6native63_GLOBAL__N__11d61d08_30_DistributionLogNormalKernel_cu_e7567be543distribution_elementwise_grid_stride_kernelIfLi4EZNS0_9templates4cuda20normal_and_transformIN3c104HalfEfPNS_17CUDAGeneratorImplEZZZNS4_17log_normal_kernelIS9_EEvRNS_18TensorIteratorBaseEddT_ENKUlvE_clEvENKUlvE1_clEvEUlfE_EEvSC_T1_T2_EUlP24curandStatePhilox4_32_10E_ZNS1_27distribution_nullary_kernelIS7_f7double2S9_SL_SG_EEvSC_SI_RKT3_T4_EUlifE0_EEvlNS_15PhiloxCudaStateESH_SI_:
	.zero		992


//--------------------- .nv.constant0._ZN2at6native63_GLOBAL__N__11d61d08_30_DistributionLogNormalKernel_cu_e7567be543distribution_elementwise_grid_stride_kernelIfLi4EZNS0_9templates4cuda20normal_and_transformIN3c104HalfEfPNS_17CUDAGeneratorImplEZZZNS4_17log_normal_kernelIS9_EEvRNS_18TensorIteratorBaseEddT_ENKUlvE_clEvENKUlvE1_clEvEUlfE_EEvSC_T1_T2_EUlP24curandStatePhilox4_32_10E_ZNS1_27distribution_nullary_kernelIS7_f7double2S9_SL_SG_EEvSC_SI_RKT3_T4_EUlifE_EEvlNS_15PhiloxCudaStateESH_SI_ --------------------------
	.section	.nv.constant0._ZN2at6native63_GLOBAL__N__11d61d08_30_DistributionLogNormalKernel_cu_e7567be543distribution_elementwise_grid_stride_kernelIfLi4EZNS0_9templates4cuda20normal_and_transformIN3c104HalfEfPNS_17CUDAGeneratorImplEZZZNS4_17log_normal_kernelIS9_EEvRNS_18TensorIteratorBaseEddT_ENKUlvE_clEvENKUlvE1_clEvEUlfE_EEvSC_T1_T2_EUlP24curandStatePhilox4_32_10E_ZNS1_27distribution_nullary_kernelIS7_f7double2S9_SL_SG_EEvSC_SI_RKT3_T4_EUlifE_EEvlNS_15PhiloxCudaStateESH_SI_,"a",@progbits
	.sectionflags	@""
	.align	4
.nv.constant0._ZN2at6native63_GLOBAL__N__11d61d08_30_DistributionLogNormalKernel_cu_e7567be543distribution_elementwise_grid_stride_kernelIfLi4EZNS0_9templates4cuda20normal_and_transformIN3c104HalfEfPNS_17CUDAGeneratorImplEZZZNS4_17log_normal_kernelIS9_EEvRNS_18TensorIteratorBaseEddT_ENKUlvE_clEvENKUlvE1_clEvEUlfE_EEvSC_T1_T2_EUlP24curandStatePhilox4_32_10E_ZNS1_27distribution_nullary_kernelIS7_f7double2S9_SL_SG_EEvSC_SI_RKT3_T4_EUlifE_EEvlNS_15PhiloxCudaStateESH_SI_:
	.zero		592


//--------------------- .nv.constant0._ZN2at6native63_GLOBAL__N__11d61d08_30_DistributionLogNormalKernel_cu_e7567be543distribution_elementwise_grid_stride_kernelIfLi4EZNS0_9templates4cuda20normal_and_transformIffPNS_17CUDAGeneratorImplEZZZNS4_17log_normal_kernelIS7_EEvRNS_18TensorIteratorBaseEddT_ENKUlvE_clEvENKUlvE0_clEvEUlfE_EEvSA_T1_T2_EUlP24curandStatePhilox4_32_10E0_ZNS1_27distribution_nullary_kernelIff6float4S7_SJ_SE_EEvSA_SG_RKT3_T4_EUlifE0_EEvlNS_15PhiloxCudaStateESF_SG_ --------------------------
	.section	.nv.constant0._ZN2at6native63_GLOBAL__N__11d61d08_30_DistributionLogNormalKernel_cu_e7567be543distribution_elementwise_grid_stride_kernelIfLi4EZNS0_9templates4cuda20normal_and_transformIffPNS_17CUDAGeneratorImplEZZZNS4_17log_normal_kernelIS7_EEvRNS_18TensorIteratorBaseEddT_ENKUlvE_clEvENKUlvE0_clEvEUlfE_EEvSA_T1_T2_EUlP24curandStatePhilox4_32_10E0_ZNS1_27distribution_nullary_kernelIff6float4S7_SJ_SE_EEvSA_SG_RKT3_T4_EUlifE0_EEvlNS_15PhiloxCudaStateESF_SG_,"a",@progbits
	.sectionflags	@""
	.align	4
.nv.constant0._ZN2at6native63_GLOBAL__N__11d61d08_30_DistributionLogNormalKernel_cu_e7567be543distribution_elementwise_grid_stride_kernelIfLi4EZNS0_9templates4cuda20normal_and_transformIffPNS_17CUDAGeneratorImplEZZZNS4_17log_normal_kernelIS7_EEvRNS_18TensorIteratorBaseEddT_ENKUlvE_clEvENKUlvE0_clEvEUlfE_EEvSA_T1_T2_EUlP24curandStatePhilox4_32_10E0_ZNS1_27distribution_nullary_kernelIff6float4S7_SJ_SE_EEvSA_SG_RKT3_T4_EUlifE0_EEvlNS_15PhiloxCudaStateESF_SG_:
	.zero		992


//--------------------- .nv.constant0._ZN2at6native63_GLOBAL__N__11d61d08_30_DistributionLogNormalKernel_cu_e7567be543distribution_elementwise_grid_stride_kernelIfLi4EZNS0_9templates4cuda20normal_and_transformIffPNS_17CUDAGeneratorImplEZZZNS4_17log_normal_kernelIS7_EEvRNS_18TensorIteratorBaseEddT_ENKUlvE_clEvENKUlvE0_clEvEUlfE_EEvSA_T1_T2_EUlP24curandStatePhilox4_32_10E0_ZNS1_27distribution_nullary_kernelIff6float4S7_SJ_SE_EEvSA_SG_RKT3_T4_EUlifE_EEvlNS_15PhiloxCudaStateESF_SG_ --------------------------
	.section	.nv.constant0._ZN2at6native63_GLOBAL__N__11d61d08_30_DistributionLogNormalKernel_cu_e7567be543distribution_elementwise_grid_stride_kernelIfLi4EZNS0_9templates4cuda20normal_and_transformIffPNS_17CUDAGeneratorImplEZZZNS4_17log_normal_kernelIS7_EEvRNS_18TensorIteratorBaseEddT_ENKUlvE_clEvENKUlvE0_clEvEUlfE_EEvSA_T1_T2_EUlP24curandStatePhilox4_32_10E0_ZNS1_27distribution_nullary_kernelIff6float4S7_SJ_SE_EEvSA_SG_RKT3_T4_EUlifE_EEvlNS_15PhiloxCudaStateESF_SG_,"a",@progbits
	.sectionflags	@""
	.align	4
.nv.constant0._ZN2at6native63_GLOBAL__N__11d61d08_30_DistributionLogNormalKernel_cu_e7567be543distribution_elementwise_grid_stride_kernelIfLi4EZNS0_9templates4cuda20normal_and_transformIffPNS_17CUDAGeneratorImplEZZZNS4_17log_normal_kernelIS7_EEvRNS_18TensorIteratorBaseEddT_ENKUlvE_clEvENKUlvE0_clEvEUlfE_EEvSA_T1_T2_EUlP24curandStatePhilox4_32_10E0_ZNS1_27distribution_nullary_kernelIff6float4S7_SJ_SE_EEvSA_SG_RKT3_T4_EUlifE_EEvlNS_15PhiloxCudaStateESF_SG_:
	.zero		592


//--------------------- .nv.constant0._ZN2at6native63_GLOBAL__N__11d61d08_30_DistributionLogNormalKernel_cu_e7567be543distribution_elementwise_grid_stride_kernelIfLi4EZNS0_9templates4cuda20normal_and_transformIffPNS_17CUDAGeneratorImplEZZZNS4_17log_normal_kernelIS7_EEvRNS_18TensorIteratorBaseEddT_ENKUlvE_clEvENKUlvE0_clEvEUlfE_EEvSA_T1_T2_EUlP24curandStatePhilox4_32_10E_ZNS1_27distribution_nullary_kernelIff7double2S7_SJ_SE_EEvSA_SG_RKT3_T4_EUlifE0_EEvlNS_15PhiloxCudaStateESF_SG_ --------------------------
	.section	.nv.constant0._ZN2at6native63_GLOBAL__N__11d61d08_30_DistributionLogNormalKernel_cu_e7567be543distribution_elementwise_grid_stride_kernelIfLi4EZNS0_9templates4cuda20normal_and_transformIffPNS_17CUDAGeneratorImplEZZZNS4_17log_normal_kernelIS7_EEvRNS_18TensorIteratorBaseEddT_ENKUlvE_clEvENKUlvE0_clEvEUlfE_EEvSA_T1_T2_EUlP24curandStatePhilox4_32_10E_ZNS1_27distribution_nullary_kernelIff7double2S7_SJ_SE_EEvSA_SG_RKT3_T4_EUlifE0_EEvlNS_15PhiloxCudaStateESF_SG_,"a",@progbits
	.sectionflags	@""
	.align	4
.nv.constant0._ZN2at6native63_GLOBAL__N__11d61d08_30_DistributionLogNormalKernel_cu_e7567be543distribution_elementwise_grid_stride_kernelIfLi4EZNS0_9templates4cuda20normal_and_transformIffPNS_17CUDAGeneratorImplEZZZNS4_17log_normal_kernelIS7_EEvRNS_18TensorIteratorBaseEddT_ENKUlvE_clEvENKUlvE0_clEvEUlfE_EEvSA_T1_T2_EUlP24curandStatePhilox4_32_10E_ZNS1_27distribution_nullary_kernelIff7double2S7_SJ_SE_EEvSA_SG_RKT3_T4_EUlifE0_EEvlNS_15PhiloxCudaStateESF_SG_:
	.zero		992


//--------------------- .nv.constant0._ZN2at6native63_GLOBAL__N__11d61d08_30_DistributionLogNormalKernel_cu_e7567be543distribution_elementwise_grid_stride_kernelIfLi4EZNS0_9templates4cuda20normal_and_transformIffPNS_17CUDAGeneratorImplEZZZNS4_17log_normal_kernelIS7_EEvRNS_18TensorIteratorBaseEddT_ENKUlvE_clEvENKUlvE0_clEvEUlfE_EEvSA_T1_T2_EUlP24curandStatePhilox4_32_10E_ZNS1_27distribution_nullary_kernelIff7double2S7_SJ_SE_EEvSA_SG_RKT3_T4_EUlifE_EEvlNS_15PhiloxCudaStateESF_SG_ --------------------------
	.section	.nv.constant0._ZN2at6native63_GLOBAL__N__11d61d08_30_DistributionLogNormalKernel_cu_e7567be543distribution_elementwise_grid_stride_kernelIfLi4EZNS0_9templates4cuda20normal_and_transformIffPNS_17CUDAGeneratorImplEZZZNS4_17log_normal_kernelIS7_EEvRNS_18TensorIteratorBaseEddT_ENKUlvE_clEvENKUlvE0_clEvEUlfE_EEvSA_T1_T2_EUlP24curandStatePhilox4_32_10E_ZNS1_27distribution_nullary_kernelIff7double2S7_SJ_SE_EEvSA_SG_RKT3_T4_EUlifE_EEvlNS_15PhiloxCudaStateESF_SG_,"a",@progbits
	.sectionflags	@""
	.align	4
.nv.constant0._ZN2at6native63_GLOBAL__N__11d61d08_30_DistributionLogNormalKernel_cu_e7567be543distribution_elementwise_grid_stride_kernelIfLi4EZNS0_9templates4cuda20normal_and_transformIffPNS_17CUDAGeneratorImplEZZZNS4_17log_normal_kernelIS7_EEvRNS_18TensorIteratorBaseEddT_ENKUlvE_clEvENKUlvE0_clEvEUlfE_EEvSA_T1_T2_EUlP24curandStatePhilox4_32_10E_ZNS1_27distribution_nullary_kernelIff7double2S7_SJ_SE_EEvSA_SG_RKT3_T4_EUlifE_EEvlNS_15PhiloxCudaStateESF_SG_:
	.zero		592


//--------------------- .nv.constant0._ZN2at6native63_GLOBAL__N__11d61d08_30_DistributionLogNormalKernel_cu_e7567be543distribution_elementwise_grid_stride_kernelIdLi2EZNS0_9templates4cuda20normal_and_transformIddPNS_17CUDAGeneratorImplEZZZNS4_17log_normal_kernelIS7_EEvRNS_18TensorIteratorBaseEddT_ENKUlvE_clEvENKUlvE_clEvEUldE_EEvSA_T1_T2_EUlP24curandStatePhilox4_32_10E0_ZNS1_27distribution_nullary_kernelIdd6float4S7_SJ_SE_EEvSA_SG_RKT3_T4_EUlidE0_EEvlNS_15PhiloxCudaStateESF_SG_ --------------------------
	.section	.nv.constant0._ZN2at6native63_GLOBAL__N__11d61d08_30_DistributionLogNormalKernel_cu_e7567be543distribution_elementwise_grid_stride_kernelIdLi2EZNS0_9templates4cuda20normal_and_transformIddPNS_17CUDAGeneratorImplEZZZNS4_17log_normal_kernelIS7_EEvRNS_18TensorIteratorBaseEddT_ENKUlvE_clEvENKUlvE_clEvEUldE_EEvSA_T1_T2_EUlP24curandStatePhilox4_32_10E0_ZNS1_27distribution_nullary_kernelIdd6float4S7_SJ_SE_EEvSA_SG_RKT3_T4_EUlidE0_EEvlNS_15PhiloxCudaStateESF_SG_,"a",@progbits
	.sectionflags	@""
	.align	4
.nv.constant0._ZN2at6native63_GLOBAL__N__11d61d08_30_DistributionLogNormalKernel_cu_e7567be543distribution_elementwise_grid_stride_kernelIdLi2EZNS0_9templates4cuda20normal_and_transformIddPNS_17CUDAGeneratorImplEZZZNS4_17log_normal_kernelIS7_EEvRNS_18TensorIteratorBaseEddT_ENKUlvE_clEvENKUlvE_clEvEUldE_EEvSA_T1_T2_EUlP24curandStatePhilox4_32_10E0_ZNS1_27distribution_nullary_kernelIdd6float4S7_SJ_SE_EEvSA_SG_RKT3_T4_EUlidE0_EEvlNS_15PhiloxCudaStateESF_SG_:
	.zero		1000


//--------------------- .nv.constant0._ZN2at6native63_GLOBAL__N__11d61d08_30_DistributionLogNormalKernel_cu_e7567be543distribution_elementwise_grid_stride_kernelIdLi2EZNS0_9templates4cuda20normal_and_transformIddPNS_17CUDAGeneratorImplEZZZNS4_17log_normal_kernelIS7_EEvRNS_18TensorIteratorBaseEddT_ENKUlvE_clEvENKUlvE_clEvEUldE_EEvSA_T1_T2_EUlP24curandStatePhilox4_32_10E0_ZNS1_27distribution_nullary_kernelIdd6float4S7_SJ_SE_EEvSA_SG_RKT3_T4_EUlidE_EEvlNS_15PhiloxCudaStateESF_SG_ --------------------------
	.section	.nv.constant0._ZN2at6native63_GLOBAL__N__11d61d08_30_DistributionLogNormalKernel_cu_e7567be543distribution_elementwise_grid_stride_kernelIdLi2EZNS0_9templates4cuda20normal_and_transformIddPNS_17CUDAGeneratorImplEZZZNS4_17log_normal_kernelIS7_EEvRNS_18TensorIteratorBaseEddT_ENKUlvE_clEvENKUlvE_clEvEUldE_EEvSA_T1_T2_EUlP24curandStatePhilox4_32_10E0_ZNS1_27distribution_nullary_kernelIdd6float4S7_SJ_SE_EEvSA_SG_RKT3_T4_EUlidE_EEvlNS_15PhiloxCudaStateESF_SG_,"a",@progbits
	.sectionflags	@""
	.align	4
.nv.constant0._ZN2at6native63_GLOBAL__N__11d61d08_30_DistributionLogNormalKernel_cu_e7567be543distribution_elementwise_grid_stride_kernelIdLi2EZNS0_9templates4cuda20normal_and_transformIddPNS_17CUDAGeneratorImplEZZZNS4_17log_normal_kernelIS7_EEvRNS_18TensorIteratorBaseEddT_ENKUlvE_clEvENKUlvE_clEvEUldE_EEvSA_T1_T2_EUlP24curandStatePhilox4_32_10E0_ZNS1_27distribution_nullary_kernelIdd6float4S7_SJ_SE_EEvSA_SG_RKT3_T4_EUlidE_EEvlNS_15PhiloxCudaStateESF_SG_:
	.zero		600


//--------------------- .nv.constant0._ZN2at6native63_GLOBAL__N__11d61d08_30_DistributionLogNormalKernel_cu_e7567be543distribution_elementwise_grid_stride_kernelIdLi2EZNS0_9templates4cuda20normal_and_transformIddPNS_17CUDAGeneratorImplEZZZNS4_17log_normal_kernelIS7_EEvRNS_18TensorIteratorBaseEddT_ENKUlvE_clEvENKUlvE_clEvEUldE_EEvSA_T1_T2_EUlP24curandStatePhilox4_32_10E_ZNS1_27distribution_nullary_kernelIdd7double2S7_SJ_SE_EEvSA_SG_RKT3_T4_EUlidE0_EEvlNS_15PhiloxCudaStateESF_SG_ --------------------------
	.section	.nv.constant0._ZN2at6native63_GLOBAL__N__11d61d08_30_DistributionLogNormalKernel_cu_e7567be543distribution_elementwise_grid_stride_kernelIdLi2EZNS0_9templates4cuda20normal_and_transformIddPNS_17CUDAGeneratorImplEZZZNS4_17log_normal_kernelIS7_EEvRNS_18TensorIteratorBaseEddT_ENKUlvE_clEvENKUlvE_clEvEUldE_EEvSA_T1_T2_EUlP24curandStatePhilox4_32_10E_ZNS1_27distribution_nullary_kernelIdd7double2S7_SJ_SE_EEvSA_SG_RKT3_T4_EUlidE0_EEvlNS_15PhiloxCudaStateESF_SG_,"a",@progbits
	.sectionflags	@""
	.align	4
.nv.constant0._ZN2at6native63_GLOBAL__N__11d61d08_30_DistributionLogNormalKernel_cu_e7567be543distribution_elementwise_grid_stride_kernelIdLi2EZNS0_9templates4cuda20normal_and_transformIddPNS_17CUDAGeneratorImplEZZZNS4_17log_normal_kernelIS7_EEvRNS_18TensorIteratorBaseEddT_ENKUlvE_clEvENKUlvE_clEvEUldE_EEvSA_T1_T2_EUlP24curandStatePhilox4_32_10E_ZNS1_27distribution_nullary_kernelIdd7double2S7_SJ_SE_EEvSA_SG_RKT3_T4_EUlidE0_EEvlNS_15PhiloxCudaStateESF_SG_:
	.zero		1000


//--------------------- .nv.constant0._ZN2at6native63_GLOBAL__N__11d61d08_30_DistributionLogNormalKernel_cu_e7567be543distribution_elementwise_grid_stride_kernelIdLi2EZNS0_9templates4cuda20normal_and_transformIddPNS_17CUDAGeneratorImplEZZZNS4_17log_normal_kernelIS7_EEvRNS_18TensorIteratorBaseEddT_ENKUlvE_clEvENKUlvE_clEvEUldE_EEvSA_T1_T2_EUlP24curandStatePhilox4_32_10E_ZNS1_27distribution_nullary_kernelIdd7double2S7_SJ_SE_EEvSA_SG_RKT3_T4_EUlidE_EEvlNS_15PhiloxCudaStateESF_SG_ --------------------------
	.section	.nv.constant0._ZN2at6native63_GLOBAL__N__11d61d08_30_DistributionLogNormalKernel_cu_e7567be543distribution_elementwise_grid_stride_kernelIdLi2EZNS0_9templates4cuda20normal_and_transformIddPNS_17CUDAGeneratorImplEZZZNS4_17log_normal_kernelIS7_EEvRNS_18TensorIteratorBaseEddT_ENKUlvE_clEvENKUlvE_clEvEUldE_EEvSA_T1_T2_EUlP24curandStatePhilox4_32_10E_ZNS1_27distribution_nullary_kernelIdd7double2S7_SJ_SE_EEvSA_SG_RKT3_T4_EUlidE_EEvlNS_15PhiloxCudaStateESF_SG_,"a",@progbits
	.sectionflags	@""
	.align	4
.nv.constant0._ZN2at6native63_GLOBAL__N__11d61d08_30_DistributionLogNormalKernel_cu_e7567be543distribution_elementwise_grid_stride_kernelIdLi2EZNS0_9templates4cuda20normal_and_transformIddPNS_17CUDAGeneratorImplEZZZNS4_17log_normal_kernelIS7_EEvRNS_18TensorIteratorBaseEddT_ENKUlvE_clEvENKUlvE_clEvEUldE_EEvSA_T1_T2_EUlP24curandStatePhilox4_32_10E_ZNS1_27distribution_nullary_kernelIdd7double2S7_SJ_SE_EEvSA_SG_RKT3_T4_EUlidE_EEvlNS_15PhiloxCudaStateESF_SG_:
	.zero		600


//--------------------- SYMBOLS --------------------------

	.type		.nv.reservedSmem.offset0,@object
	.size		.nv.reservedSmem.offset0,0x4
